	.target	sm_80

	.elftype	@"ET_EXEC"


//--------------------- .note.nv.tkinfo           --------------------------
	.section	.note.nv.tkinfo,"",@"SHT_NOTE"
	.sectionflags	@"SHF_NOTE_NV_TKINFO"
	.tkinfo
        /*0018*/ 	.word	0x00000002
        /*0030*/ 	.string	""
        /*0030*/ 	.string	"ptxas"
        /*0030*/ 	.string	"Cuda compilation tools, release 13.0, V13.0.88"
        /*0030*/ 	.string	"Build cuda_13.0.r13.0/compiler.36424714_0"
        /*0030*/ 	.string	"-v  -suppress-debug-info  -lineinfo  -arch sm_80 "



//--------------------- .note.nv.cuinfo           --------------------------
	.section	.note.nv.cuinfo,"",@"SHT_NOTE"
	.sectionflags	@"SHF_NOTE_NV_CUINFO"
        /*0018*/ 	.short	0x0002
        /*001a*/ 	.short	0x0050
        /*001c*/ 	.short	0x0082
	.zero		2


//--------------------- .nv.info                  --------------------------
	.section	.nv.info,"",@"SHT_CUDA_INFO"
	.align	4


	//----- nvinfo : EIATTR_REGCOUNT
	.align		4
        /*0000*/ 	.byte	0x04, 0x2f
        /*0002*/ 	.short	(.L_1 - .L_0)
	.align		4
.L_0:
        /*0004*/ 	.word	index@(matmul_kernel)
        /*0008*/ 	.word	0x000000ff


	//----- nvinfo : EIATTR_FRAME_SIZE
	.align		4
.L_1:
        /*000c*/ 	.byte	0x04, 0x11
        /*000e*/ 	.short	(.L_3 - .L_2)
	.align		4
.L_2:
        /*0010*/ 	.word	index@(matmul_kernel)
        /*0014*/ 	.word	0x00002be8


	//----- nvinfo : EIATTR_MIN_STACK_SIZE
	.align		4
.L_3:
        /*0018*/ 	.byte	0x04, 0x12
        /*001a*/ 	.short	(.L_5 - .L_4)
	.align		4
.L_4:
        /*001c*/ 	.word	index@(matmul_kernel)
        /*0020*/ 	.word	0x00002be8
.L_5:


//--------------------- .nv.info.matmul_kernel    --------------------------
	.section	.nv.info.matmul_kernel,"",@"SHT_CUDA_INFO"
	.sectionflags	@""
	.align	4


	//----- nvinfo : EIATTR_CUDA_API_VERSION
	.align		4
        /*0000*/ 	.byte	0x04, 0x37
        /*0002*/ 	.short	(.L_7 - .L_6)
.L_6:
        /*0004*/ 	.word	0x00000082


	//----- nvinfo : EIATTR_SW2861232_WAR
	.align		4
.L_7:
        /*0008*/ 	.byte	0x01, 0x35
	.zero		2


	//----- nvinfo : EIATTR_PARAM_CBANK
	.align		4
        /*000c*/ 	.byte	0x04, 0x0a
        /*000e*/ 	.short	(.L_9 - .L_8)
	.align		4
.L_8:
        /*0010*/ 	.word	index@(.nv.constant0.matmul_kernel)
        /*0014*/ 	.short	0x0160
        /*0016*/ 	.short	0x0050


	//----- nvinfo : EIATTR_CBANK_PARAM_SIZE
	.align		4
.L_9:
        /*0018*/ 	.byte	0x03, 0x19
        /*001a*/ 	.short	0x0050


	//----- nvinfo : EIATTR_KPARAM_INFO
	.align		4
        /*001c*/ 	.byte	0x04, 0x17
        /*001e*/ 	.short	(.L_11 - .L_10)
.L_10:
        /*0020*/ 	.word	0x00000000
        /*0024*/ 	.short	0x000d
        /*0026*/ 	.short	0x0048
        /*0028*/ 	.byte	0x00, 0xf4, 0x21, 0x00


	//----- nvinfo : EIATTR_KPARAM_INFO
	.align		4
.L_11:
        /*002c*/ 	.byte	0x04, 0x17
        /*002e*/ 	.short	(.L_13 - .L_12)
.L_12:
        /*0030*/ 	.word	0x00000000
        /*0034*/ 	.short	0x000c
        /*0036*/ 	.short	0x0040
        /*0038*/ 	.byte	0x00, 0xf4, 0x21, 0x00


	//----- nvinfo : EIATTR_KPARAM_INFO
	.align		4
.L_13:
        /*003c*/ 	.byte	0x04, 0x17
        /*003e*/ 	.short	(.L_15 - .L_14)
.L_14:
        /*0040*/ 	.word	0x00000000
        /*0044*/ 	.short	0x000b
        /*0046*/ 	.short	0x0038
        /*0048*/ 	.byte	0x00, 0xf0, 0x11, 0x00


	//----- nvinfo : EIATTR_KPARAM_INFO
	.align		4
.L_15:
        /*004c*/ 	.byte	0x04, 0x17
        /*004e*/ 	.short	(.L_17 - .L_16)
.L_16:
        /*0050*/ 	.word	0x00000000
        /*0054*/ 	.short	0x000a
        /*0056*/ 	.short	0x0034
        /*0058*/ 	.byte	0x00, 0xf0, 0x11, 0x00


	//----- nvinfo : EIATTR_KPARAM_INFO
	.align		4
.L_17:
        /*005c*/ 	.byte	0x04, 0x17
        /*005e*/ 	.short	(.L_19 - .L_18)
.L_18:
        /*0060*/ 	.word	0x00000000
        /*0064*/ 	.short	0x0009
        /*0066*/ 	.short	0x0030
        /*0068*/ 	.byte	0x00, 0xf0, 0x11, 0x00


	//----- nvinfo : EIATTR_KPARAM_INFO
	.align		4
.L_19:
        /*006c*/ 	.byte	0x04, 0x17
        /*006e*/ 	.short	(.L_21 - .L_20)
.L_20:
        /*0070*/ 	.word	0x00000000
        /*0074*/ 	.short	0x0008
        /*0076*/ 	.short	0x002c
        /*0078*/ 	.byte	0x00, 0xf0, 0x11, 0x00


	//----- nvinfo : EIATTR_KPARAM_INFO
	.align		4
.L_21:
        /*007c*/ 	.byte	0x04, 0x17
        /*007e*/ 	.short	(.L_23 - .L_22)
.L_22:
        /*0080*/ 	.word	0x00000000
        /*0084*/ 	.short	0x0007
        /*0086*/ 	.short	0x0028
        /*0088*/ 	.byte	0x00, 0xf0, 0x11, 0x00


	//----- nvinfo : EIATTR_KPARAM_INFO
	.align		4
.L_23:
        /*008c*/ 	.byte	0x04, 0x17
        /*008e*/ 	.short	(.L_25 - .L_24)
.L_24:
        /*0090*/ 	.word	0x00000000
        /*0094*/ 	.short	0x0006
        /*0096*/ 	.short	0x0024
        /*0098*/ 	.byte	0x00, 0xf0, 0x11, 0x00


	//----- nvinfo : EIATTR_KPARAM_INFO
	.align		4
.L_25:
        /*009c*/ 	.byte	0x04, 0x17
        /*009e*/ 	.short	(.L_27 - .L_26)
.L_26:
        /*00a0*/ 	.word	0x00000000
        /*00a4*/ 	.short	0x0005
        /*00a6*/ 	.short	0x0020
        /*00a8*/ 	.byte	0x00, 0xf0, 0x11, 0x00


	//----- nvinfo : EIATTR_KPARAM_INFO
	.align		4
.L_27:
        /*00ac*/ 	.byte	0x04, 0x17
        /*00ae*/ 	.short	(.L_29 - .L_28)
.L_28:
        /*00b0*/ 	.word	0x00000000
        /*00b4*/ 	.short	0x0004
        /*00b6*/ 	.short	0x001c
        /*00b8*/ 	.byte	0x00, 0xf0, 0x11, 0x00


	//----- nvinfo : EIATTR_KPARAM_INFO
	.align		4
.L_29:
        /*00bc*/ 	.byte	0x04, 0x17
        /*00be*/ 	.short	(.L_31 - .L_30)
.L_30:
        /*00c0*/ 	.word	0x00000000
        /*00c4*/ 	.short	0x0003
        /*00c6*/ 	.short	0x0018
        /*00c8*/ 	.byte	0x00, 0xf0, 0x11, 0x00


	//----- nvinfo : EIATTR_KPARAM_INFO
	.align		4
.L_31:
        /*00cc*/ 	.byte	0x04, 0x17
        /*00ce*/ 	.short	(.L_33 - .L_32)
.L_32:
        /*00d0*/ 	.word	0x00000000
        /*00d4*/ 	.short	0x0002
        /*00d6*/ 	.short	0x0010
        /*00d8*/ 	.byte	0x00, 0xf4, 0x21, 0x00


	//----- nvinfo : EIATTR_KPARAM_INFO
	.align		4
.L_33:
        /*00dc*/ 	.byte	0x04, 0x17
        /*00de*/ 	.short	(.L_35 - .L_34)
.L_34:
        /*00e0*/ 	.word	0x00000000
        /*00e4*/ 	.short	0x0001
        /*00e6*/ 	.short	0x0008
        /*00e8*/ 	.byte	0x00, 0xf4, 0x21, 0x00


	//----- nvinfo : EIATTR_KPARAM_INFO
	.align		4
.L_35:
        /*00ec*/ 	.byte	0x04, 0x17
        /*00ee*/ 	.short	(.L_37 - .L_36)
.L_36:
        /*00f0*/ 	.word	0x00000000
        /*00f4*/ 	.short	0x0000
        /*00f6*/ 	.short	0x0000
        /*00f8*/ 	.byte	0x00, 0xf4, 0x21, 0x00


	//----- nvinfo : EIATTR_MAXREG_COUNT
	.align		4
.L_37:
        /*00fc*/ 	.byte	0x03, 0x1b
        /*00fe*/ 	.short	0x00ff


	//----- nvinfo : EIATTR_NUM_BARRIERS
	.align		4
        /*0100*/ 	.byte	0x02, 0x4c
        /*0102*/ 	.byte	0x01
	.zero		1


	//----- nvinfo : EIATTR_ANNOTATIONS
	.align		4
        /*0104*/ 	.byte	0x04, 0x55
        /*0106*/ 	.short	(.L_39 - .L_38)


	//   ....[0]....
.L_38:
        /*0108*/ 	.word	0x00000001
        /*010c*/ 	.byte	0xc0, 0x06, 0x00, 0x00, 0x01, 0x00, 0x00, 0x00, 0x40, 0x07, 0x00, 0x00, 0x01, 0x00, 0x00, 0x00
        /* <DEDUP_REMOVED lines=772> */
        /*315c*/ 	.byte	0x80, 0x3f, 0x01, 0x00


	//----- nvinfo : EIATTR_MERCURY_ISA_VERSION
	.align		4
.L_39:
        /*3160*/ 	.byte	0x03, 0x5f
        /*3162*/ 	.short	0x0000


	//----- nvinfo : EIATTR_EXIT_INSTR_OFFSETS
	.align		4
        /*3164*/ 	.byte	0x04, 0x1c
        /*3166*/ 	.short	(.L_41 - .L_40)


	//   ....[0]....
.L_40:
        /*3168*/ 	.word	0x0005ae60


	//   ....[1]....
        /*316c*/ 	.word	0x0005ae80


	//----- nvinfo : EIATTR_REQNTID
	.align		4
.L_41:
        /*3170*/ 	.byte	0x04, 0x10
        /*3172*/ 	.short	(.L_43 - .L_42)
.L_42:
        /*3174*/ 	.word	0x00000040
        /*3178*/ 	.word	0x00000001
        /*317c*/ 	.word	0x00000001
.L_43:


//--------------------- .nv.callgraph             --------------------------
	.section	.nv.callgraph,"",@"SHT_CUDA_CALLGRAPH"
	.align	4
	.sectionentsize	8
	.align		4
        /*0000*/ 	.word	0x00000000
	.align		4
        /*0004*/ 	.word	0xffffffff
	.align		4
        /*0008*/ 	.word	0x00000000
	.align		4
        /*000c*/ 	.word	0xfffffffe
	.align		4
        /*0010*/ 	.word	0x00000000
	.align		4
        /*0014*/ 	.word	0xfffffffd
	.align		4
        /*0018*/ 	.word	0x00000000
	.align		4
        /*001c*/ 	.word	0xfffffffc


//--------------------- .nv.rel.action            --------------------------
	.section	.nv.rel.action,"",@"SHT_CUDA_RELOCINFO"
	.align	8
	.sectionentsize	8
        /*0000*/ 	.byte	0x73, 0x00, 0x00, 0x00, 0x00, 0x00, 0x00, 0x00, 0x00, 0x00, 0x00, 0x11, 0x25, 0x00, 0x05, 0x36


//--------------------- .nv.constant0.matmul_kernel --------------------------
	.section	.nv.constant0.matmul_kernel,"a",@progbits
	.sectionflags	@""
	.align	4
.nv.constant0.matmul_kernel:
	.zero		432


//--------------------- .text.matmul_kernel       --------------------------
	.section	.text.matmul_kernel,"ax",@progbits
	.sectioninfo	@"SHI_REGISTERS=255"
	.align	128
        .global         matmul_kernel
        .type           matmul_kernel,@function
        .size           matmul_kernel,(.L_x_3 - matmul_kernel)
        .other          matmul_kernel,@"STO_CUDA_ENTRY STV_DEFAULT"
matmul_kernel:
.text.matmul_kernel:
[----:B------:R-:W-:Y:S02]  /*0000*/  IMAD.MOV.U32 R1, RZ, RZ, c[0x0][0x28] ;  /* 0x00000a00ff017624 */ /* 0x000fe400078e00ff */
[----:B------:R-:W-:Y:S01]  /*0010*/  IMAD.MOV.U32 R0, RZ, RZ, c[0x0][0x17c] ;  /* 0x00005f00ff007624 */ /* 0x000fe200078e00ff */
[----:B------:R-:W1:Y:S01]  /*0020*/  S2R R7, SR_CTAID.X ;  /* 0x0000000000077919 */ /* 0x000e620000002500 */
[----:B------:R-:W-:Y:S01]  /*0030*/  IMAD.MOV.U32 R252, RZ, RZ, c[0x0][0x180] ;  /* 0x00006000fffc7624 */ /* 0x000fe200078e00ff */
[----:B------:R-:W-:Y:S01]  /*0040*/  IADD3 R1, R1, -0x2be8, RZ ;  /* 0xffffd41801017810 */ /* 0x000fe20007ffe0ff */
[----:B------:R-:W-:Y:S01]  /*0050*/  ULDC.64 UR8, c[0x0][0x118] ;  /* 0x0000460000087ab9 */ /* 0x000fe20000000a00 */
[----:B------:R-:W-:Y:S02]  /*0060*/  IADD3 R0, R0, 0x3f, RZ ;  /* 0x0000003f00007810 */ /* 0x000fe40007ffe0ff */
[C---:B------:R-:W-:Y:S02]  /*0070*/  IADD3 R126, R252.reuse, -0x79, RZ ;  /* 0xffffff87fc7e7810 */ /* 0x040fe40007ffe0ff */
[----:B------:R-:W-:Y:S02]  /*0080*/  SHF.R.S32.HI R3, RZ, 0x1f, R0 ;  /* 0x0000001fff037819 */ /* 0x000fe40000011400 */
[----:B------:R-:W-:-:S02]  /*0090*/  IADD3 R134, R252, -0x7d, RZ ;  /* 0xffffff83fc867810 */ /* 0x000fc40007ffe0ff */
[----:B------:R-:W-:Y:S02]  /*00a0*/  LEA.HI R3, R3, R0, RZ, 0x6 ;  /* 0x0000000003037211 */ /* 0x000fe400078f30ff */
[C---:B------:R-:W-:Y:S02]  /*00b0*/  IADD3 R142, R252.reuse, -0x2, RZ ;  /* 0xfffffffefc8e7810 */ /* 0x040fe40007ffe0ff */
[----:B------:R-:W-:Y:S02]  /*00c0*/  SHF.R.S32.HI R3, RZ, 0x6, R3 ;  /* 0x00000006ff037819 */ /* 0x000fe40000011403 */
[C---:B------:R-:W-:Y:S02]  /*00d0*/  IADD3 R150, R252.reuse, -0x6, RZ ;  /* 0xfffffffafc967810 */ /* 0x040fe40007ffe0ff */
[----:B------:R-:W-:Y:S02]  /*00e0*/  SHF.L.U32 R4, R3, 0x3, RZ ;  /* 0x0000000303047819 */ /* 0x000fe400000006ff */
[----:B------:R-:W-:-:S02]  /*00f0*/  IADD3 R158, R252, -0xa, RZ ;  /* 0xfffffff6fc9e7810 */ /* 0x000fc40007ffe0ff */
[-C--:B------:R-:W-:Y:S02]  /*0100*/  IABS R5, R4.reuse ;  /* 0x0000000400057213 */ /* 0x080fe40000000000 */
[----:B-1----:R-:W-:Y:S02]  /*0110*/  IABS R8, R7 ;  /* 0x0000000700087213 */ /* 0x002fe40000000000 */
[----:B------:R-:W1:Y:S01]  /*0120*/  I2F.RP R0, R5 ;  /* 0x0000000500007306 */ /* 0x000e620000209400 */
[----:B------:R-:W-:Y:S02]  /*0130*/  IABS R10, R4 ;  /* 0x00000004000a7213 */ /* 0x000fe40000000000 */
[C---:B------:R-:W-:Y:S02]  /*0140*/  IADD3 R166, R252.reuse, -0xe, RZ ;  /* 0xfffffff2fca67810 */ /* 0x040fe40007ffe0ff */
[C---:B------:R-:W-:Y:S02]  /*0150*/  IADD3 R174, R252.reuse, -0x12, RZ ;  /* 0xffffffeefcae7810 */ /* 0x040fe40007ffe0ff */
[----:B------:R-:W-:-:S02]  /*0160*/  IADD3 R182, R252, -0x16, RZ ;  /* 0xffffffeafcb67810 */ /* 0x000fc40007ffe0ff */
[C---:B------:R-:W-:Y:S02]  /*0170*/  IADD3 R190, R252.reuse, -0x1a, RZ ;  /* 0xffffffe6fcbe7810 */ /* 0x040fe40007ffe0ff */
[C---:B------:R-:W-:Y:S02]  /*0180*/  IADD3 R191, R252.reuse, -0x1e, RZ ;  /* 0xffffffe2fcbf7810 */ /* 0x040fe40007ffe0ff */
[C---:B------:R-:W-:Y:S02]  /*0190*/  IADD3 R200, R252.reuse, -0x3, RZ ;  /* 0xfffffffdfcc87810 */ /* 0x040fe40007ffe0ff */
[C---:B------:R-:W-:Y:S01]  /*01a0*/  IADD3 R208, R252.reuse, -0x7, RZ ;  /* 0xfffffff9fcd07810 */ /* 0x040fe20007ffe0ff */
[----:B-1----:R-:W1:Y:S01]  /*01b0*/  MUFU.RCP R0, R0 ;  /* 0x0000000000007308 */ /* 0x002e620000001000 */
[C---:B------:R-:W-:Y:S02]  /*01c0*/  IADD3 R216, R252.reuse, -0xb, RZ ;  /* 0xfffffff5fcd87810 */ /* 0x040fe40007ffe0ff */
[----:B------:R-:W-:-:S02]  /*01d0*/  IADD3 R224, R252, -0xf, RZ ;  /* 0xfffffff1fce07810 */ /* 0x000fc40007ffe0ff */
[C---:B------:R-:W-:Y:S02]  /*01e0*/  IADD3 R232, R252.reuse, -0x13, RZ ;  /* 0xffffffedfce87810 */ /* 0x040fe40007ffe0ff */
[----:B------:R-:W-:Y:S02]  /*01f0*/  IADD3 R240, R252, -0x17, RZ ;  /* 0xffffffe9fcf07810 */ /* 0x000fe40007ffe0ff */
[----:B-1----:R-:W-:Y:S01]  /*0200*/  IADD3 R2, R0, 0xffffffe, RZ ;  /* 0x0ffffffe00027810 */ /* 0x002fe20007ffe0ff */
[----:B------:R-:W-:-:S03]  /*0210*/  IMAD.MOV R0, RZ, RZ, -R10 ;  /* 0x000000ffff007224 */ /* 0x000fc600078e0a0a */
[----:B------:R1:W2:Y:S02]  /*0220*/  F2I.FTZ.U32.TRUNC.NTZ R3, R2 ;  /* 0x0000000200037305 */ /* 0x0002a4000021f000 */
[----:B-1----:R-:W-:Y:S01]  /*0230*/  MOV R2, RZ ;  /* 0x000000ff00027202 */ /* 0x002fe20000000f00 */
[----:B--2---:R-:W-:-:S04]  /*0240*/  IMAD.MOV R6, RZ, RZ, -R3 ;  /* 0x000000ffff067224 */ /* 0x004fc800078e0a03 */
[----:B------:R-:W-:Y:S02]  /*0250*/  IMAD R9, R6, R5, RZ ;  /* 0x0000000506097224 */ /* 0x000fe400078e02ff */
[----:B------:R-:W-:Y:S02]  /*0260*/  IMAD.MOV.U32 R6, RZ, RZ, R8 ;  /* 0x000000ffff067224 */ /* 0x000fe400078e0008 */
[----:B------:R-:W-:-:S06]  /*0270*/  IMAD.HI.U32 R3, R3, R9, R2 ;  /* 0x0000000903037227 */ /* 0x000fcc00078e0002 */
[----:B------:R-:W-:-:S04]  /*0280*/  IMAD.HI.U32 R3, R3, R6, RZ ;  /* 0x0000000603037227 */ /* 0x000fc800078e00ff */
[----:B------:R-:W-:Y:S01]  /*0290*/  IMAD R0, R3, R0, R6 ;  /* 0x0000000003007224 */ /* 0x000fe200078e0206 */
[----:B------:R-:W-:-:S04]  /*02a0*/  IABS R6, c[0x0][0x17c] ;  /* 0x00005f0000067a13 */ /* 0x000fc80000000000 */
[----:B------:R-:W-:-:S13]  /*02b0*/  ISETP.GT.U32.AND P1, PT, R5, R0, PT ;  /* 0x000000000500720c */ /* 0x000fda0003f24070 */
[----:B------:R-:W-:Y:S01]  /*02c0*/  @!P1 IMAD.IADD R0, R0, 0x1, -R5 ;  /* 0x0000000100009824 */ /* 0x000fe200078e0a05 */
[----:B------:R-:W-:Y:S02]  /*02d0*/  @!P1 IADD3 R3, R3, 0x1, RZ ;  /* 0x0000000103039810 */ /* 0x000fe40007ffe0ff */
[----:B------:R-:W-:Y:S02]  /*02e0*/  ISETP.NE.AND P1, PT, R4, RZ, PT ;  /* 0x000000ff0400720c */ /* 0x000fe40003f25270 */
[----:B------:R-:W-:Y:S02]  /*02f0*/  ISETP.GE.U32.AND P0, PT, R0, R5, PT ;  /* 0x000000050000720c */ /* 0x000fe40003f06070 */
[----:B------:R-:W-:-:S04]  /*0300*/  LOP3.LUT R0, R7, R4, RZ, 0x3c, !PT ;  /* 0x0000000407007212 */ /* 0x000fc800078e3cff */
[----:B------:R-:W-:Y:S02]  /*0310*/  ISETP.GE.AND P2, PT, R0, RZ, PT ;  /* 0x000000ff0000720c */ /* 0x000fe40003f46270 */
[----:B------:R-:W-:-:S04]  /*0320*/  MOV R0, c[0x0][0x178] ;  /* 0x00005e0000007a02 */ /* 0x000fc80000000f00 */
[----:B------:R-:W-:Y:S02]  /*0330*/  IADD3 R0, R0, 0xff, RZ ;  /* 0x000000ff00007810 */ /* 0x000fe40007ffe0ff */
[----:B------:R-:W-:-:S05]  /*0340*/  @P0 IADD3 R3, R3, 0x1, RZ ;  /* 0x0000000103030810 */ /* 0x000fca0007ffe0ff */
[----:B------:R-:W-:Y:S01]  /*0350*/  IMAD.MOV.U32 R2, RZ, RZ, R3 ;  /* 0x000000ffff027224 */ /* 0x000fe200078e0003 */
[----:B------:R-:W-:-:S03]  /*0360*/  SHF.R.S32.HI R3, RZ, 0x1f, R0 ;  /* 0x0000001fff037819 */ /* 0x000fc60000011400 */
[----:B------:R-:W-:Y:S01]  /*0370*/  @!P2 IMAD.MOV R2, RZ, RZ, -R2 ;  /* 0x000000ffff02a224 */ /* 0x000fe200078e0a02 */
[----:B------:R-:W-:Y:S02]  /*0380*/  @!P1 LOP3.LUT R2, RZ, R4, RZ, 0x33, !PT ;  /* 0x00000004ff029212 */ /* 0x000fe400078e33ff */
[----:B------:R-:W-:Y:S02]  /*0390*/  LEA.HI R3, R3, R0, RZ, 0x8 ;  /* 0x0000000003037211 */ /* 0x000fe400078f40ff */
[----:B------:R-:W-:-:S04]  /*03a0*/  SHF.L.U32 R13, R2, 0x3, RZ ;  /* 0x00000003020d7819 */ /* 0x000fc800000006ff */
[----:B------:R-:W-:-:S04]  /*03b0*/  LEA.HI.SX32 R3, R3, -R13, 0x18 ;  /* 0x8000000d03037211 */ /* 0x000fc800078fc2ff */
[----:B------:R-:W-:Y:S01]  /*03c0*/  IMNMX R9, R3, 0x8, PT ;  /* 0x0000000803097817 */ /* 0x000fe20003800200 */
[----:B------:R-:W-:Y:S01]  /*03d0*/  IMAD.MOV R3, RZ, RZ, -R2 ;  /* 0x000000ffff037224 */ /* 0x000fe200078e0a02 */
[----:B------:R-:W-:Y:S02]  /*03e0*/  MOV R2, R6 ;  /* 0x0000000600027202 */ /* 0x000fe40000000f00 */
[----:B------:R-:W-:Y:S01]  /*03f0*/  IABS R8, R9 ;  /* 0x0000000900087213 */ /* 0x000fe20000000000 */
[----:B------:R-:W-:Y:S01]  /*0400*/  IMAD R12, R4, R3, R7 ;  /* 0x00000003040c7224 */ /* 0x000fe200078e0207 */
[----:B------:R-:W-:Y:S01]  /*0410*/  IABS R10, R9 ;  /* 0x00000009000a7213 */ /* 0x000fe20000000000 */
[----:B------:R-:W-:Y:S01]  /*0420*/  IMAD.MOV.U32 R4, RZ, RZ, RZ ;  /* 0x000000ffff047224 */ /* 0x000fe200078e00ff */
[----:B------:R-:W1:Y:S02]  /*0430*/  I2F.RP R0, R8 ;  /* 0x0000000800007306 */ /* 0x000e640000209400 */
[----:B------:R-:W-:-:S06]  /*0440*/  IABS R6, R12 ;  /* 0x0000000c00067213 */ /* 0x000fcc0000000000 */
[----:B------:R-:W2:Y:S08]  /*0450*/  I2F.RP R7, R2 ;  /* 0x0000000200077306 */ /* 0x000eb00000209400 */
[----:B-1----:R-:W1:Y:S08]  /*0460*/  MUFU.RCP R0, R0 ;  /* 0x0000000000007308 */ /* 0x002e700000001000 */
[----:B--2---:R-:W-:Y:S01]  /*0470*/  MUFU.RCP R7, R7 ;  /* 0x0000000700077308 */ /* 0x004fe20000001000 */
[----:B-1----:R-:W-:-:S02]  /*0480*/  IADD3 R5, R0, 0xffffffe, RZ ;  /* 0x0ffffffe00057810 */ /* 0x002fc40007ffe0ff */
[----:B------:R-:W-:-:S05]  /*0490*/  IABS R0, c[0x0][0x178] ;  /* 0x00005e0000007a13 */ /* 0x000fca0000000000 */
[----:B------:R-:W1:Y:S02]  /*04a0*/  F2I.FTZ.U32.TRUNC.NTZ R5, R5 ;  /* 0x0000000500057305 */ /* 0x000e64000021f000 */
[----:B-1----:R-:W-:-:S04]  /*04b0*/  IMAD.MOV R11, RZ, RZ, -R5 ;  /* 0x000000ffff0b7224 */ /* 0x002fc800078e0a05 */
[----:B------:R-:W-:-:S04]  /*04c0*/  IMAD R3, R11, R8, RZ ;  /* 0x000000080b037224 */ /* 0x000fc800078e02ff */
[----:B------:R-:W-:Y:S01]  /*04d0*/  IMAD.HI.U32 R4, R5, R3, R4 ;  /* 0x0000000305047227 */ /* 0x000fe200078e0004 */
[----:B------:R-:W-:-:S03]  /*04e0*/  IADD3 R5, RZ, -R10, RZ ;  /* 0x8000000aff057210 */ /* 0x000fc60007ffe0ff */
[----:B------:R-:W-:Y:S02]  /*04f0*/  IMAD.MOV.U32 R3, RZ, RZ, R6 ;  /* 0x000000ffff037224 */ /* 0x000fe400078e0006 */
[----:B------:R-:W1:Y:S02]  /*0500*/  I2F.RP R6, R0 ;  /* 0x0000000000067306 */ /* 0x000e640000209400 */
[----:B------:R-:W-:-:S04]  /*0510*/  IMAD.HI.U32 R4, R4, R3, RZ ;  /* 0x0000000304047227 */ /* 0x000fc800078e00ff */
[----:B------:R-:W-:Y:S01]  /*0520*/  IMAD R3, R4, R5, R3 ;  /* 0x0000000504037224 */ /* 0x000fe200078e0203 */
[----:B------:R-:W-:-:S04]  /*0530*/  IADD3 R5, R7, 0xffffffe, RZ ;  /* 0x0ffffffe07057810 */ /* 0x000fc80007ffe0ff */
[----:B------:R-:W-:Y:S02]  /*0540*/  ISETP.GT.U32.AND P1, PT, R8, R3, PT ;  /* 0x000000030800720c */ /* 0x000fe40003f24070 */
[----:B------:R-:W-:Y:S08]  /*0550*/  F2I.FTZ.U32.TRUNC.NTZ R5, R5 ;  /* 0x0000000500057305 */ /* 0x000ff0000021f000 */
[----:B-1----:R-:W1:Y:S03]  /*0560*/  MUFU.RCP R6, R6 ;  /* 0x0000000600067308 */ /* 0x002e660000001000 */
[----:B------:R-:W-:Y:S01]  /*0570*/  @!P1 IMAD.IADD R3, R3, 0x1, -R8 ;  /* 0x0000000103039824 */ /* 0x000fe200078e0a08 */
[----:B------:R-:W-:-:S02]  /*0580*/  @!P1 IADD3 R4, R4, 0x1, RZ ;  /* 0x0000000104049810 */ /* 0x000fc40007ffe0ff */
[----:B------:R-:W-:Y:S02]  /*0590*/  ISETP.NE.AND P1, PT, R9, RZ, PT ;  /* 0x000000ff0900720c */ /* 0x000fe40003f25270 */
[----:B------:R-:W-:Y:S02]  /*05a0*/  ISETP.GE.U32.AND P0, PT, R3, R8, PT ;  /* 0x000000080300720c */ /* 0x000fe40003f06070 */
[----:B------:R-:W-:-:S04]  /*05b0*/  LOP3.LUT R3, R12, R9, RZ, 0x3c, !PT ;  /* 0x000000090c037212 */ /* 0x000fc800078e3cff */
[----:B------:R-:W-:Y:S02]  /*05c0*/  ISETP.GE.AND P2, PT, R3, RZ, PT ;  /* 0x000000ff0300720c */ /* 0x000fe40003f46270 */
[----:B-1----:R-:W-:Y:S02]  /*05d0*/  IADD3 R7, R6, 0xffffffe, RZ ;  /* 0x0ffffffe06077810 */ /* 0x002fe40007ffe0ff */
[----:B------:R-:W-:-:S03]  /*05e0*/  IADD3 R3, RZ, -R5, RZ ;  /* 0x80000005ff037210 */ /* 0x000fc60007ffe0ff */
[----:B------:R-:W-:Y:S01]  /*05f0*/  @P0 IADD3 R4, R4, 0x1, RZ ;  /* 0x0000000104040810 */ /* 0x000fe20007ffe0ff */
[----:B------:R-:W1:Y:S01]  /*0600*/  F2I.FTZ.U32.TRUNC.NTZ R7, R7 ;  /* 0x0000000700077305 */ /* 0x000e62000021f000 */
[----:B------:R-:W-:-:S03]  /*0610*/  IMAD R3, R3, R2, RZ ;  /* 0x0000000203037224 */ /* 0x000fc600078e02ff */
[----:B------:R-:W-:Y:S02]  /*0620*/  IMAD.MOV.U32 R6, RZ, RZ, R4 ;  /* 0x000000ffff067224 */ /* 0x000fe400078e0004 */
[----:B------:R-:W-:Y:S02]  /*0630*/  IMAD.MOV.U32 R4, RZ, RZ, RZ ;  /* 0x000000ffff047224 */ /* 0x000fe400078e00ff */
[----:B------:R-:W-:Y:S01]  /*0640*/  @!P2 IMAD.MOV R6, RZ, RZ, -R6 ;  /* 0x000000ffff06a224 */ /* 0x000fe200078e0a06 */
[----:B------:R-:W-:Y:S01]  /*0650*/  @!P1 LOP3.LUT R6, RZ, R9, RZ, 0x33, !PT ;  /* 0x00000009ff069212 */ /* 0x000fe200078e33ff */
[----:B------:R-:W-:Y:S01]  /*0660*/  IMAD.HI.U32 R5, R5, R3, R4 ;  /* 0x0000000305057227 */ /* 0x000fe200078e0004 */
[----:B------:R-:W-:Y:S02]  /*0670*/  IADD3 R3, R252, -0x1, RZ ;  /* 0xfffffffffc037810 */ /* 0x000fe40007ffe0ff */
[C---:B------:R-:W-:Y:S02]  /*0680*/  SHF.L.U32 R24, R6.reuse, 0x6, RZ ;  /* 0x0000000606187819 */ /* 0x040fe400000006ff */
[----:B------:R-:W-:Y:S01]  /*0690*/  IADD3 R4, -R6, RZ, RZ ;  /* 0x000000ff06047210 */ /* 0x000fe20007ffe1ff */
[--C-:B-1----:R-:W-:Y:S01]  /*06a0*/  IMAD.MOV R11, RZ, RZ, -R7.reuse ;  /* 0x000000ffff0b7224 */ /* 0x102fe200078e0a07 */
[C---:B------:R-:W-:Y:S01]  /*06b0*/  IADD3 R120, R24.reuse, 0x1, RZ ;  /* 0x0000000118787810 */ /* 0x040fe20007ffe0ff */
[----:B------:R-:W-:Y:S01]  /*06c0*/  STL [R1+0x580], R24 ;  /* 0x0005801801007387 */ /* 0x000fe20000100800 */
[----:B------:R-:W-:Y:S01]  /*06d0*/  IABS R10, R24 ;  /* 0x00000018000a7213 */ /* 0x000fe20000000000 */
[----:B------:R-:W-:Y:S01]  /*06e0*/  IMAD R4, R9, R4, R12 ;  /* 0x0000000409047224 */ /* 0x000fe200078e020c */
[----:B------:R-:W-:Y:S01]  /*06f0*/  IABS R6, R120 ;  /* 0x0000007800067213 */ /* 0x000fe20000000000 */
[----:B------:R-:W-:Y:S01]  /*0700*/  IMAD R9, R11, R0, RZ ;  /* 0x000000000b097224 */ /* 0x000fe200078e02ff */
[----:B------:R-:W-:Y:S01]  /*0710*/  ISETP.GE.U32.AND P3, PT, R3, 0x7fffff80, PT ;  /* 0x7fffff800300780c */ /* 0x000fe20003f66070 */
[----:B------:R-:W-:Y:S01]  /*0720*/  IMAD.HI.U32 R3, R5, R10, RZ ;  /* 0x0000000a05037227 */ /* 0x000fe200078e00ff */
[C---:B------:R-:W-:Y:S01]  /*0730*/  IADD3 R118, R24.reuse, 0x2, RZ ;  /* 0x0000000218767810 */ /* 0x040fe20007ffe0ff */
[----:B------:R-:W-:Y:S01]  /*0740*/  STL [R1+0x1edc], R120 ;  /* 0x001edc7801007387 */ /* 0x000fe20000100800 */
[C---:B------:R-:W-:Y:S01]  /*0750*/  IADD3 R116, R24.reuse, 0x3, RZ ;  /* 0x0000000318747810 */ /* 0x040fe20007ffe0ff */
[----:B------:R-:W-:Y:S01]  /*0760*/  IMAD.MOV.U32 R12, RZ, RZ, R6 ;  /* 0x000000ffff0c7224 */ /* 0x000fe200078e0006 */
[----:B------:R-:W-:Y:S01]  /*0770*/  IADD3 R11, -R3, RZ, RZ ;  /* 0x000000ff030b7210 */ /* 0x000fe20007ffe1ff */
[----:B------:R-:W-:Y:S01]  /*0780*/  IMAD.MOV.U32 R6, RZ, RZ, RZ ;  /* 0x000000ffff067224 */ /* 0x000fe200078e00ff */
[----:B------:R-:W-:Y:S01]  /*0790*/  IABS R15, R116 ;  /* 0x00000074000f7213 */ /* 0x000fe20000000000 */
[----:B------:R-:W-:Y:S01]  /*07a0*/  IMAD.HI.U32 R8, R5, R12, RZ ;  /* 0x0000000c05087227 */ /* 0x000fe200078e00ff */
[C---:B------:R-:W-:Y:S01]  /*07b0*/  IADD3 R110, R24.reuse, 0x6, RZ ;  /* 0x00000006186e7810 */ /* 0x040fe20007ffe0ff */
[----:B------:R1:W-:Y:S01]  /*07c0*/  STL [R1+0x1ed8], R118 ;  /* 0x001ed87601007387 */ /* 0x0003e20000100800 */
[----:B------:R-:W-:Y:S01]  /*07d0*/  IADD3 R112, R24, 0x5, RZ ;  /* 0x0000000518707810 */ /* 0x000fe20007ffe0ff */
[----:B------:R-:W-:Y:S01]  /*07e0*/  IMAD.HI.U32 R3, R7, R9, R6 ;  /* 0x0000000907037227 */ /* 0x000fe200078e0006 */
[----:B------:R-:W-:Y:S01]  /*07f0*/  IABS R6, R118 ;  /* 0x0000007600067213 */ /* 0x000fe20000000000 */
[----:B------:R-:W-:Y:S01]  /*0800*/  STL [R1+0x1ed4], R116 ;  /* 0x001ed47401007387 */ /* 0x000fe20000100800 */
[----:B------:R-:W-:Y:S01]  /*0810*/  IABS R17, R110 ;  /* 0x0000006e00117213 */ /* 0x000fe20000000000 */
[----:B------:R-:W-:Y:S01]  /*0820*/  IMAD R7, R2, R11, R10 ;  /* 0x0000000b02077224 */ /* 0x000fe200078e020a */
[----:B------:R-:W-:Y:S01]  /*0830*/  MOV R11, R6 ;  /* 0x00000006000b7202 */ /* 0x000fe20000000f00 */
[----:B------:R-:W-:Y:S01]  /*0840*/  IMAD.MOV R9, RZ, RZ, -R8 ;  /* 0x000000ffff097224 */ /* 0x000fe200078e0a08 */
[----:B------:R-:W-:Y:S01]  /*0850*/  IADD3 R108, R24, 0x7, RZ ;  /* 0x00000007186c7810 */ /* 0x000fe20007ffe0ff */
[----:B------:R-:W-:Y:S01]  /*0860*/  IMAD.IADD R4, R13, 0x1, R4 ;  /* 0x000000010d047824 */ /* 0x000fe200078e0204 */
[----:B------:R-:W-:Y:S01]  /*0870*/  IABS R13, R112 ;  /* 0x00000070000d7213 */ /* 0x000fe20000000000 */
[----:B------:R-:W-:Y:S01]  /*0880*/  IMAD.HI.U32 R6, R5, R11, RZ ;  /* 0x0000000b05067227 */ /* 0x000fe200078e00ff */
[----:B------:R-:W-:-:S02]  /*0890*/  IABS R21, R108 ;  /* 0x0000006c00157213 */ /* 0x000fc40000000000 */
[C---:B------:R-:W-:Y:S01]  /*08a0*/  IADD3 R106, R24.reuse, 0x8, RZ ;  /* 0x00000008186a7810 */ /* 0x040fe20007ffe0ff */
[----:B------:R-:W-:Y:S01]  /*08b0*/  IMAD.MOV R10, RZ, RZ, -R6 ;  /* 0x000000ffff0a7224 */ /* 0x000fe200078e0a06 */
[C---:B------:R-:W-:Y:S01]  /*08c0*/  IADD3 R101, R24.reuse, 0xb, RZ ;  /* 0x0000000b18657810 */ /* 0x040fe20007ffe0ff */
[C---:B------:R-:W-:Y:S01]  /*08d0*/  IMAD.HI.U32 R6, R5.reuse, R15, RZ ;  /* 0x0000000f05067227 */ /* 0x040fe200078e00ff */
[----:B------:R-:W-:Y:S02]  /*08e0*/  IABS R25, R106 ;  /* 0x0000006a00197213 */ /* 0x000fe40000000000 */
[----:B------:R-:W-:Y:S01]  /*08f0*/  IADD3 R102, R24, 0xa, RZ ;  /* 0x0000000a18667810 */ /* 0x000fe20007ffe0ff */
[----:B------:R-:W-:Y:S01]  /*0900*/  IMAD R9, R2, R9, R12 ;  /* 0x0000000902097224 */ /* 0x000fe200078e020c */
[----:B------:R-:W-:Y:S01]  /*0910*/  IABS R29, R101 ;  /* 0x00000065001d7213 */ /* 0x000fe20000000000 */
[----:B------:R-:W-:Y:S01]  /*0920*/  IMAD.MOV R12, RZ, RZ, -R6 ;  /* 0x000000ffff0c7224 */ /* 0x000fe200078e0a06 */
[----:B------:R-:W-:Y:S01]  /*0930*/  IABS R23, R102 ;  /* 0x0000006600177213 */ /* 0x000fe20000000000 */
[----:B------:R-:W-:Y:S01]  /*0940*/  IMAD.HI.U32 R6, R5, R17, RZ ;  /* 0x0000001105067227 */ /* 0x000fe200078e00ff */
[----:B------:R-:W-:-:S02]  /*0950*/  IADD3 R100, R24, 0xc, RZ ;  /* 0x0000000c18647810 */ /* 0x000fc40007ffe0ff */
[----:B------:R-:W-:Y:S01]  /*0960*/  IADD3 R99, R24, 0xd, RZ ;  /* 0x0000000d18637810 */ /* 0x000fe20007ffe0ff */
[----:B------:R-:W-:Y:S01]  /*0970*/  IMAD R11, R2, R10, R11 ;  /* 0x0000000a020b7224 */ /* 0x000fe200078e020b */
[----:B------:R-:W-:Y:S01]  /*0980*/  IABS R31, R100 ;  /* 0x00000064001f7213 */ /* 0x000fe20000000000 */
[----:B------:R-:W-:Y:S01]  /*0990*/  IMAD.MOV R6, RZ, RZ, -R6 ;  /* 0x000000ffff067224 */ /* 0x000fe200078e0a06 */
[----:B------:R-:W-:Y:S01]  /*09a0*/  IABS R33, R99 ;  /* 0x0000006300217213 */ /* 0x000fe20000000000 */
[C---:B------:R-:W-:Y:S01]  /*09b0*/  IMAD.HI.U32 R10, R5.reuse, R13, RZ ;  /* 0x0000000d050a7227 */ /* 0x040fe200078e00ff */
[C---:B------:R-:W-:Y:S02]  /*09c0*/  IADD3 R96, R24.reuse, 0x10, RZ ;  /* 0x0000001018607810 */ /* 0x040fe40007ffe0ff */
        /* <DEDUP_REMOVED lines=9> */
[----:B------:R-:W-:Y:S01]  /*0a60*/  IADD3 R10, -R6, RZ, RZ ;  /* 0x000000ff060a7210 */ /* 0x000fe20007ffe1ff */
[C---:B------:R-:W-:Y:S01]  /*0a70*/  IMAD.HI.U32 R6, R5.reuse, R25, RZ ;  /* 0x0000001905067227 */ /* 0x040fe200078e00ff */
[----:B------:R-:W-:Y:S02]  /*0a80*/  IABS R41, R94 ;  /* 0x0000005e00297213 */ /* 0x000fe40000000000 */
[----:B------:R-:W-:Y:S01]  /*0a90*/  IABS R45, R92 ;  /* 0x0000005c002d7213 */ /* 0x000fe20000000000 */
[----:B------:R-:W-:Y:S01]  /*0aa0*/  IMAD R15, R2, R12, R15 ;  /* 0x0000000c020f7224 */ /* 0x000fe200078e020f */
[C---:B------:R-:W-:Y:S01]  /*0ab0*/  IADD3 R88, R24.reuse, 0x15, RZ ;  /* 0x0000001518587810 */ /* 0x040fe20007ffe0ff */
[----:B------:R-:W-:Y:S01]  /*0ac0*/  IMAD.MOV R12, RZ, RZ, -R6 ;  /* 0x000000ffff0c7224 */ /* 0x000fe200078e0a06 */
[----:B------:R-:W-:Y:S01]  /*0ad0*/  IADD3 R90, R24, 0x14, RZ ;  /* 0x00000014185a7810 */ /* 0x000fe20007ffe0ff */
[----:B------:R-:W-:Y:S01]  /*0ae0*/  IMAD.HI.U32 R6, R5, R29, RZ ;  /* 0x0000001d05067227 */ /* 0x000fe200078e00ff */
[----:B------:R-:W-:-:S02]  /*0af0*/  IABS R49, R88 ;  /* 0x0000005800317213 */ /* 0x000fc40000000000 */
[----:B------:R-:W-:Y:S01]  /*0b00*/  IABS R43, R90 ;  /* 0x0000005a002b7213 */ /* 0x000fe20000000000 */
[----:B------:R-:W-:Y:S01]  /*0b10*/  IMAD R21, R2, R10, R21 ;  /* 0x0000000a02157224 */ /* 0x000fe200078e0215 */
[C---:B------:R-:W-:Y:S01]  /*0b20*/  IADD3 R86, R24.reuse, 0x16, RZ ;  /* 0x0000001618567810 */ /* 0x040fe20007ffe0ff */
[C---:B------:R-:W-:Y:S01]  /*0b30*/  IMAD.HI.U32 R10, R5.reuse, R23, RZ ;  /* 0x00000017050a7227 */ /* 0x040fe200078e00ff */
[----:B------:R-:W-:Y:S02]  /*0b40*/  IADD3 R84, R24, 0x17, RZ ;  /* 0x0000001718547810 */ /* 0x000fe40007ffe0ff */
[----:B------:R-:W-:Y:S01]  /*0b50*/  IABS R51, R86 ;  /* 0x0000005600337213 */ /* 0x000fe20000000000 */
[----:B------:R-:W-:Y:S01]  /*0b60*/  IMAD.MOV R6, RZ, RZ, -R6 ;  /* 0x000000ffff067224 */ /* 0x000fe200078e0a06 */
[----:B------:R-:W-:Y:S01]  /*0b70*/  IADD3 R10, -R10, RZ, RZ ;  /* 0x000000ff0a0a7210 */ /* 0x000fe20007ffe1ff */
[C---:B------:R-:W-:Y:S01]  /*0b80*/  IMAD R25, R2.reuse, R12, R25 ;  /* 0x0000000c02197224 */ /* 0x040fe200078e0219 */
[----:B------:R-:W-:Y:S01]  /*0b90*/  IABS R59, R84 ;  /* 0x00000054003b7213 */ /* 0x000fe20000000000 */
[----:B------:R-:W-:Y:S01]  /*0ba0*/  IMAD R29, R2, R6, R29 ;  /* 0x00000006021d7224 */ /* 0x000fe200078e021d */
[C---:B------:R-:W-:Y:S01]  /*0bb0*/  IADD3 R80, R24.reuse, 0x1a, RZ ;  /* 0x0000001a18507810 */ /* 0x040fe20007ffe0ff */
[----:B------:R-:W-:Y:S01]  /*0bc0*/  IMAD.HI.U32 R6, R5, R31, RZ ;  /* 0x0000001f05067227 */ /* 0x000fe200078e00ff */
[----:B------:R-:W-:-:S02]  /*0bd0*/  IADD3 R82, R24, 0x19, RZ ;  /* 0x0000001918527810 */ /* 0x000fc40007ffe0ff */
[----:B------:R-:W-:Y:S01]  /*0be0*/  IABS R55, R80 ;  /* 0x0000005000377213 */ /* 0x000fe20000000000 */
[----:B------:R-:W-:Y:S01]  /*0bf0*/  IMAD R23, R2, R10, R23 ;  /* 0x0000000a02177224 */ /* 0x000fe200078e0217 */
[----:B------:R-:W-:Y:S01]  /*0c00*/  IABS R53, R82 ;  /* 0x0000005200357213 */ /* 0x000fe20000000000 */
[----:B------:R-:W-:Y:S01]  /*0c10*/  IMAD.MOV R10, RZ, RZ, -R6 ;  /* 0x000000ffff0a7224 */ /* 0x000fe200078e0a06 */
[C---:B------:R-:W-:Y:S01]  /*0c20*/  IADD3 R78, R24.reuse, 0x1b, RZ ;  /* 0x0000001b184e7810 */ /* 0x040fe20007ffe0ff */
[C---:B------:R-:W-:Y:S01]  /*0c30*/  IMAD.HI.U32 R6, R5.reuse, R33, RZ ;  /* 0x0000002105067227 */ /* 0x040fe200078e00ff */
[----:B------:R-:W-:Y:S02]  /*0c40*/  IADD3 R30, R24, 0x1c, RZ ;  /* 0x0000001c181e7810 */ /* 0x000fe40007ffe0ff */
[----:B------:R-:W-:Y:S01]  /*0c50*/  IABS R63, R78 ;  /* 0x0000004e003f7213 */ /* 0x000fe20000000000 */
[----:B------:R-:W-:Y:S01]  /*0c60*/  IMAD R31, R2, R10, R31 ;  /* 0x0000000a021f7224 */ /* 0x000fe200078e021f */
[----:B------:R-:W-:Y:S01]  /*0c70*/  IADD3 R12, -R6, RZ, RZ ;  /* 0x000000ff060c7210 */ /* 0x000fe20007ffe1ff */
[----:B------:R-:W-:Y:S01]  /*0c80*/  IMAD.HI.U32 R6, R5, R39, RZ ;  /* 0x0000002705067227 */ /* 0x000fe200078e00ff */
[----:B------:R-:W-:-:S02]  /*0c90*/  IABS R69, R30 ;  /* 0x0000001e00457213 */ /* 0x000fc40000000000 */
[----:B------:R-:W-:Y:S01]  /*0ca0*/  IADD3 R74, R24, 0x1f, RZ ;  /* 0x0000001f184a7810 */ /* 0x000fe20007ffe0ff */
[C---:B------:R-:W-:Y:S01]  /*0cb0*/  IMAD.HI.U32 R10, R5.reuse, R35, RZ ;  /* 0x00000023050a7227 */ /* 0x040fe200078e00ff */
[----:B------:R-:W-:Y:S02]  /*0cc0*/  IADD3 R6, -R6, RZ, RZ ;  /* 0x000000ff06067210 */ /* 0x000fe40007ffe1ff */
[----:B------:R-:W-:Y:S01]  /*0cd0*/  IABS R67, R74 ;  /* 0x0000004a00437213 */ /* 0x000fe20000000000 */
[----:B------:R-:W-:Y:S01]  /*0ce0*/  IMAD.MOV R10, RZ, RZ, -R10 ;  /* 0x000000ffff0a7224 */ /* 0x000fe200078e0a0a */
[----:B------:R-:W-:Y:S01]  /*0cf0*/  IADD3 R76, R24, 0x1e, RZ ;  /* 0x0000001e184c7810 */ /* 0x000fe20007ffe0ff */
[----:B------:R-:W-:Y:S01]  /*0d00*/  IMAD R39, R2, R6, R39 ;  /* 0x0000000602277224 */ /* 0x000fe200078e0227 */
[----:B------:R-:W-:Y:S01]  /*0d10*/  IADD3 R72, R24, 0x20, RZ ;  /* 0x0000002018487810 */ /* 0x000fe20007ffe0ff */
[----:B------:R-:W-:Y:S01]  /*0d20*/  IMAD.HI.U32 R6, R5, R41, RZ ;  /* 0x0000002905067227 */ /* 0x000fe200078e00ff */
[----:B------:R-:W-:-:S02]  /*0d30*/  IABS R65, R76 ;  /* 0x0000004c00417213 */ /* 0x000fc40000000000 */
[----:B------:R-:W-:Y:S01]  /*0d40*/  IABS R73, R72 ;  /* 0x0000004800497213 */ /* 0x000fe20000000000 */
[----:B------:R-:W-:Y:S01]  /*0d50*/  IMAD R35, R2, R10, R35 ;  /* 0x0000000a02237224 */ /* 0x000fe200078e0223 */
[C---:B------:R-:W-:Y:S01]  /*0d60*/  IADD3 R70, R24.reuse, 0x21, RZ ;  /* 0x0000002118467810 */ /* 0x040fe20007ffe0ff */
[----:B------:R-:W-:Y:S01]  /*0d70*/  IMAD.MOV R10, RZ, RZ, -R6 ;  /* 0x000000ffff0a7224 */ /* 0x000fe200078e0a06 */
[----:B------:R-:W-:Y:S01]  /*0d80*/  IADD3 R64, R24, 0x24, RZ ;  /* 0x0000002418407810 */ /* 0x000fe20007ffe0ff */
        /* <DEDUP_REMOVED lines=46> */
[----:B------:R-:W-:Y:S01]  /*1070*/  IADD3 R114, R24, 0x4, RZ ;  /* 0x0000000418727810 */ /* 0x000fe20007ffe0ff */
[----:B------:R-:W-:Y:S01]  /*1080*/  IMAD.HI.U32 R6, R5, R63, RZ ;  /* 0x0000003f05067227 */ /* 0x000fe200078e00ff */
[----:B------:R-:W-:-:S02]  /*1090*/  ISETP.GT.U32.AND P0, PT, R2, R9, PT ;  /* 0x000000090200720c */ /* 0x000fc40003f04070 */
[----:B------:R-:W-:Y:S01]  /*10a0*/  IABS R19, R114 ;  /* 0x0000007200137213 */ /* 0x000fe20000000000 */
[C---:B------:R-:W-:Y:S01]  /*10b0*/  IMAD R53, R2.reuse, R10, R53 ;  /* 0x0000000a02357224 */ /* 0x040fe200078e0235 */
[C---:B------:R-:W-:Y:S01]  /*10c0*/  ISETP.GT.U32.AND P4, PT, R2.reuse, R7, PT ;  /* 0x000000070200720c */ /* 0x040fe20003f84070 */
[----:B------:R-:W-:Y:S01]  /*10d0*/  IMAD.MOV R10, RZ, RZ, -R6 ;  /* 0x000000ffff0a7224 */ /* 0x000fe200078e0a06 */
[C---:B------:R-:W-:Y:S01]  /*10e0*/  ISETP.GT.U32.AND P2, PT, R2.reuse, R11, PT ;  /* 0x0000000b0200720c */ /* 0x040fe20003f44070 */
[C---:B------:R-:W-:Y:S01]  /*10f0*/  IMAD.HI.U32 R6, R5.reuse, R69, RZ ;  /* 0x0000004505067227 */ /* 0x040fe200078e00ff */
[----:B------:R-:W-:Y:S01]  /*1100*/  ISETP.GT.U32.AND P5, PT, R2, R15, PT ;  /* 0x0000000f0200720c */ /* 0x000fe20003fa4070 */
[----:B------:R-:W-:Y:S01]  /*1110*/  STL [R1+0x1ed0], R114 ;  /* 0x001ed07201007387 */ /* 0x000fe20000100800 */
[----:B------:R-:W-:Y:S01]  /*1120*/  IADD3 R104, R24, 0x9, RZ ;  /* 0x0000000918687810 */ /* 0x000fe20007ffe0ff */
[----:B------:R-:W-:Y:S01]  /*1130*/  IMAD R63, R2, R10, R63 ;  /* 0x0000000a023f7224 */ /* 0x000fe200078e023f */
[----:B------:R-:W-:Y:S01]  /*1140*/  IADD3 R12, -R6, RZ, RZ ;  /* 0x000000ff060c7210 */ /* 0x000fe20007ffe1ff */
[C---:B------:R-:W-:Y:S01]  /*1150*/  IMAD.HI.U32 R6, R5.reuse, R67, RZ ;  /* 0x0000004305067227 */ /* 0x040fe200078e00ff */
[----:B------:R-:W-:Y:S01]  /*1160*/  IABS R27, R104 ;  /* 0x00000068001b7213 */ /* 0x000fe20000000000 */
[----:B------:R-:W-:Y:S01]  /*1170*/  STL [R1+0x1ee0], R112 ;  /* 0x001ee07001007387 */ /* 0x000fe20000100800 */
[----:B------:R-:W-:Y:S01]  /*1180*/  IADD3 R36, R24, 0xe, RZ ;  /* 0x0000000e18247810 */ /* 0x000fe20007ffe0ff */
[----:B------:R-:W-:Y:S01]  /*1190*/  IMAD.HI.U32 R10, R5, R65, RZ ;  /* 0x00000041050a7227 */ /* 0x000fe200078e00ff */
[----:B------:R-:W-:Y:S01]  /*11a0*/  IADD3 R6, -R6, RZ, RZ ;  /* 0x000000ff06067210 */ /* 0x000fe20007ffe1ff */
[----:B------:R-:W-:Y:S01]  /*11b0*/  STL [R1+0x1ee4], R110 ;  /* 0x001ee46e01007387 */ /* 0x000fe20000100800 */
[-C--:B------:R-:W-:Y:S01]  /*11c0*/  @!P4 IADD3 R7, R7, -R2.reuse, RZ ;  /* 0x800000020707c210 */ /* 0x080fe20007ffe0ff */
[----:B------:R-:W-:Y:S01]  /*11d0*/  IMAD.MOV R10, RZ, RZ, -R10 ;  /* 0x000000ffff0a7224 */ /* 0x000fe200078e0a0a */
[----:B------:R-:W-:Y:S01]  /*11e0*/  @!P2 IADD3 R11, R11, -R2, RZ ;  /* 0x800000020b0ba210 */ /* 0x000fe20007ffe0ff */
[----:B------:R-:W-:Y:S01]  /*11f0*/  IMAD R67, R2, R6, R67 ;  /* 0x0000000602437224 */ /* 0x000fe200078e0243 */
[----:B------:R-:W-:Y:S01]  /*1200*/  IABS R37, R36 ;  /* 0x0000002400257213 */ /* 0x000fe20000000000 */
[C---:B------:R-:W-:Y:S01]  /*1210*/  IMAD.HI.U32 R6, R5.reuse, R73, RZ ;  /* 0x0000004905067227 */ /* 0x040fe200078e00ff */
[C---:B------:R-:W-:Y:S01]  /*1220*/  IADD3 R34, R24.reuse, 0x13, RZ ;  /* 0x0000001318227810 */ /* 0x040fe20007ffe0ff */
[----:B------:R-:W-:Y:S01]  /*1230*/  STL [R1+0x1ef0], R108 ;  /* 0x001ef06c01007387 */ /* 0x000fe20000100800 */
[----:B------:R-:W-:Y:S01]  /*1240*/  IADD3 R32, R24, 0x18, RZ ;  /* 0x0000001818207810 */ /* 0x000fe20007ffe0ff */
[----:B------:R-:W-:Y:S01]  /*1250*/  IMAD R65, R2, R10, R65 ;  /* 0x0000000a02417224 */ /* 0x000fe200078e0241 */
[----:B------:R-:W-:Y:S01]  /*1260*/  IABS R47, R34 ;  /* 0x00000022002f7213 */ /* 0x000fe20000000000 */
[----:B------:R-:W-:Y:S01]  /*1270*/  IMAD.MOV R10, RZ, RZ, -R6 ;  /* 0x000000ffff0a7224 */ /* 0x000fe200078e0a06 */
[----:B------:R-:W-:Y:S01]  /*1280*/  STL [R1+0x1ef4], R106 ;  /* 0x001ef46a01007387 */ /* 0x000fe20000100800 */
[----:B------:R-:W-:Y:S01]  /*1290*/  IMAD.HI.U32 R6, R5, R77, RZ ;  /* 0x0000004d05067227 */ /* 0x000fe200078e00ff */
[----:B------:R-:W-:-:S02]  /*12a0*/  IABS R61, R32 ;  /* 0x00000020003d7213 */ /* 0x000fc40000000000 */
[----:B------:R-:W-:Y:S01]  /*12b0*/  STL [R1+0x1f00], R104 ;  /* 0x001f006801007387 */ /* 0x000fe20000100800 */
[----:B------:R-:W-:Y:S01]  /*12c0*/  IMAD R69, R2, R12, R69 ;  /* 0x0000000c02457224 */ /* 0x000fe200078e0245 */
[----:B------:R-:W-:Y:S01]  /*12d0*/  IADD3 R28, R24, 0x1d, RZ ;  /* 0x0000001d181c7810 */ /* 0x000fe20007ffe0ff */
[----:B------:R-:W-:Y:S01]  /*12e0*/  IMAD.MOV R12, RZ, RZ, -R6 ;  /* 0x000000ffff0c7224 */ /* 0x000fe200078e0a06 */
[----:B------:R-:W-:Y:S01]  /*12f0*/  STL [R1+0x1f0c], R102 ;  /* 0x001f0c6601007387 */ /* 0x000fe20000100800 */
[C---:B------:R-:W-:Y:S01]  /*1300*/  IMAD.HI.U32 R6, R5.reuse, R79, RZ ;  /* 0x0000004f05067227 */ /* 0x040fe200078e00ff */
[----:B------:R-:W-:Y:S02]  /*1310*/  IABS R71, R28 ;  /* 0x0000001c00477213 */ /* 0x000fe40000000000 */
[----:B------:R2:W-:Y:S01]  /*1320*/  STL [R1+0x1f24], R101 ;  /* 0x001f246501007387 */ /* 0x0005e20000100800 */
[----:B------:R-:W-:Y:S01]  /*1330*/  IMAD R73, R2, R10, R73 ;  /* 0x0000000a02497224 */ /* 0x000fe200078e0249 */
[----:B------:R-:W-:Y:S01]  /*1340*/  IADD3 R68, R24, 0x22, RZ ;  /* 0x0000002218447810 */ /* 0x000fe20007ffe0ff */
[----:B------:R-:W-:Y:S01]  /*1350*/  IMAD.MOV R6, RZ, RZ, -R6 ;  /* 0x000000ffff067224 */ /* 0x000fe200078e0a06 */
[----:B------:R-:W-:Y:S01]  /*1360*/  STL [R1+0x1f20], R100 ;  /* 0x001f206401007387 */ /* 0x000fe20000100800 */
[----:B------:R-:W-:Y:S01]  /*1370*/  IMAD.HI.U32 R10, R5, R75, RZ ;  /* 0x0000004b050a7227 */ /* 0x000fe200078e00ff */
[----:B------:R-:W-:-:S02]  /*1380*/  IABS R81, R68 ;  /* 0x0000004400517213 */ /* 0x000fc40000000000 */
[----:B------:R3:W-:Y:S01]  /*1390*/  STL [R1+0x1f34], R99 ;  /* 0x001f346301007387 */ /* 0x0007e20000100800 */
[----:B------:R-:W-:Y:S01]  /*13a0*/  IMAD R79, R2, R6, R79 ;  /* 0x00000006024f7224 */ /* 0x000fe200078e024f */
[C---:B------:R-:W-:Y:S01]  /*13b0*/  IADD3 R58, R24.reuse, 0x27, RZ ;  /* 0x00000027183a7810 */ /* 0x040fe20007ffe0ff */
[----:B------:R-:W-:Y:S01]  /*13c0*/  IMAD.MOV R10, RZ, RZ, -R10 ;  /* 0x000000ffff0a7224 */ /* 0x000fe200078e0a0a */
[----:B------:R-:W-:Y:S01]  /*13d0*/  IADD3 R16, R24, 0x2c, RZ ;  /* 0x0000002c18107810 */ /* 0x000fe20007ffe0ff */
[C---:B------:R-:W-:Y:S01]  /*13e0*/  IMAD.HI.U32 R6, R5.reuse, R83, RZ ;  /* 0x0000005305067227 */ /* 0x040fe200078e00ff */
[----:B------:R-:W-:Y:S01]  /*13f0*/  IABS R91, R58 ;  /* 0x0000003a005b7213 */ /* 0x000fe20000000000 */
[----:B------:R4:W-:Y:S01]  /*1400*/  STL [R1+0x1f3c], R36 ;  /* 0x001f3c2401007387 */ /* 0x0009e20000100800 */
[----:B------:R-:W-:Y:S01]  /*1410*/  IABS R105, R16 ;  /* 0x0000001000697213 */ /* 0x000fe20000000000 */
[----:B------:R-:W-:Y:S01]  /*1420*/  IMAD R75, R2, R10, R75 ;  /* 0x0000000a024b7224 */ /* 0x000fe200078e024b */
[----:B------:R-:W-:Y:S01]  /*1430*/  IADD3 R10, -R6, RZ, RZ ;  /* 0x000000ff060a7210 */ /* 0x000fe20007ffe1ff */
[C---:B------:R-:W-:Y:S01]  /*1440*/  IMAD.HI.U32 R6, R5.reuse, R89, RZ ;  /* 0x0000005905067227 */ /* 0x040fe200078e00ff */
[C---:B------:R-:W-:Y:S01]  /*1450*/  IADD3 R44, R24.reuse, 0x30, RZ ;  /* 0x00000030182c7810 */ /* 0x040fe20007ffe0ff */
[----:B------:R-:W-:Y:S01]  /*1460*/  STL [R1+0x1f54], R98 ;  /* 0x001f546201007387 */ /* 0x000fe20000100800 */
[----:B------:R-:W-:Y:S01]  /*1470*/  IADD3 R40, R24, 0x32, RZ ;  /* 0x0000003218287810 */ /* 0x000fe20007ffe0ff */
[----:B------:R-:W-:Y:S01]  /*1480*/  IMAD R77, R2, R12, R77 ;  /* 0x0000000c024d7224 */ /* 0x000fe200078e024d */
[----:B------:R-:W-:Y:S01]  /*1490*/  IABS R109, R44 ;  /* 0x0000002c006d7213 */ /* 0x000fe20000000000 */
[----:B------:R-:W-:Y:S01]  /*14a0*/  IMAD.MOV R12, RZ, RZ, -R6 ;  /* 0x000000ffff0c7224 */ /* 0x000fe200078e0a06 */
[----:B------:R-:W-:Y:S01]  /*14b0*/  IABS R113, R40 ;  /* 0x0000002800717213 */ /* 0x000fe20000000000 */
[C---:B------:R-:W-:Y:S01]  /*14c0*/  IMAD.HI.U32 R6, R5.reuse, R87, RZ ;  /* 0x0000005705067227 */ /* 0x040fe200078e00ff */
[C---:B------:R-:W-:Y:S01]  /*14d0*/  IADD3 R42, R24.reuse, 0x31, RZ ;  /* 0x00000031182a7810 */ /* 0x040fe20007ffe0ff */
[----:B------:R-:W-:Y:S01]  /*14e0*/  STL [R1+0x1f50], R96 ;  /* 0x001f506001007387 */ /* 0x000fe20000100800 */
[----:B------:R-:W-:Y:S01]  /*14f0*/  IADD3 R38, R24, 0x33, RZ ;  /* 0x0000003318267810 */ /* 0x000fe20007ffe0ff */
[----:B------:R-:W-:Y:S01]  /*1500*/  IMAD R83, R2, R10, R83 ;  /* 0x0000000a02537224 */ /* 0x000fe200078e0253 */
[----:B------:R-:W-:Y:S01]  /*1510*/  IABS R111, R42 ;  /* 0x0000002a006f7213 */ /* 0x000fe20000000000 */
[C---:B------:R-:W-:Y:S01]  /*1520*/  IMAD.HI.U32 R10, R5.reuse, R85, RZ ;  /* 0x00000055050a7227 */ /* 0x040fe200078e00ff */
[----:B------:R-:W-:Y:S01]  /*1530*/  IABS R115, R38 ;  /* 0x0000002600737213 */ /* 0x000fe20000000000 */
[----:B------:R-:W-:Y:S01]  /*1540*/  STL [R1+0x1f64], R94 ;  /* 0x001f645e01007387 */ /* 0x000fe20000100800 */
[----:B------:R-:W-:Y:S01]  /*1550*/  IADD3 R20, R24, 0x34, RZ ;  /* 0x0000003418147810 */ /* 0x000fe20007ffe0ff */
[----:B------:R-:W-:Y:S01]  /*1560*/  IMAD.MOV R6, RZ, RZ, -R6 ;  /* 0x000000ffff067224 */ /* 0x000fe200078e0a06 */
[----:B------:R-:W-:Y:S01]  /*1570*/  IADD3 R10, -R10, RZ, RZ ;  /* 0x000000ff0a0a7210 */ /* 0x000fe20007ffe1ff */
[C---:B------:R-:W-:Y:S01]  /*1580*/  IMAD R89, R2.reuse, R12, R89 ;  /* 0x0000000c02597224 */ /* 0x040fe200078e0259 */
[----:B------:R-:W-:Y:S01]  /*1590*/  IABS R117, R20 ;  /* 0x0000001400757213 */ /* 0x000fe20000000000 */
[----:B------:R-:W-:Y:S01]  /*15a0*/  IMAD R87, R2, R6, R87 ;  /* 0x0000000602577224 */ /* 0x000fe200078e0257 */
[C---:B------:R-:W-:Y:S01]  /*15b0*/  IADD3 R18, R24.reuse, 0x35, RZ ;  /* 0x0000003518127810 */ /* 0x040fe20007ffe0ff */
[C---:B------:R-:W-:Y:S01]  /*15c0*/  IMAD.HI.U32 R6, R5.reuse, R93, RZ ;  /* 0x0000005d05067227 */ /* 0x040fe200078e00ff */
[----:B------:R-:W-:Y:S01]  /*15d0*/  IADD3 R14, R24, 0x36, RZ ;  /* 0x00000036180e7810 */ /* 0x000fe20007ffe0ff */
[----:B------:R-:W-:Y:S01]  /*15e0*/  STL [R1+0x1f6c], R92 ;  /* 0x001f6c5c01007387 */ /* 0x000fe20000100800 */
[----:B------:R-:W-:Y:S01]  /*15f0*/  IABS R119, R18 ;  /* 0x0000001200777213 */ /* 0x000fe20000000000 */
[----:B------:R-:W-:Y:S01]  /*1600*/  IMAD R85, R2, R10, R85 ;  /* 0x0000000a02557224 */ /* 0x000fe200078e0255 */
[----:B------:R-:W-:Y:S01]  /*1610*/  IABS R121, R14 ;  /* 0x0000000e00797213 */ /* 0x000fe20000000000 */
[----:B------:R-:W-:Y:S01]  /*1620*/  IMAD.MOV R10, RZ, RZ, -R6 ;  /* 0x000000ffff0a7224 */ /* 0x000fe200078e0a06 */
[----:B------:R1:W-:Y:S01]  /*1630*/  STL [R1+0x1f84], R34 ;  /* 0x001f842201007387 */ /* 0x0003e20000100800 */
[----:B------:R-:W-:-:S03]  /*1640*/  IMAD.HI.U32 R6, R5, R103, RZ ;  /* 0x0000006705067227 */ /* 0x000fc600078e00ff */
[----:B------:R-:W-:Y:S01]  /*1650*/  STL [R1+0x1f80], R90 ;  /* 0x001f805a01007387 */ /* 0x000fe20000100800 */
[----:B------:R-:W-:Y:S01]  /*1660*/  IMAD R93, R2, R10, R93 ;  /* 0x0000000a025d7224 */ /* 0x000fe200078e025d */
[----:B------:R-:W-:Y:S01]  /*1670*/  IADD3 R12, -R6, RZ, RZ ;  /* 0x000000ff060c7210 */ /* 0x000fe20007ffe1ff */
[C---:B------:R-:W-:Y:S01]  /*1680*/  IMAD.HI.U32 R6, R5.reuse, R97, RZ ;  /* 0x0000006105067227 */ /* 0x040fe200078e00ff */
[----:B------:R-:W-:Y:S03]  /*1690*/  STL [R1+0x1f94], R88 ;  /* 0x001f945801007387 */ /* 0x000fe60000100800 */
[----:B------:R-:W-:Y:S01]  /*16a0*/  IMAD.HI.U32 R10, R5, R95, RZ ;  /* 0x0000005f050a7227 */ /* 0x000fe200078e00ff */
[----:B------:R-:W-:Y:S01]  /*16b0*/  IADD3 R6, -R6, RZ, RZ ;  /* 0x000000ff06067210 */ /* 0x000fe20007ffe1ff */
[----:B------:R-:W-:Y:S02]  /*16c0*/  STL [R1+0x1f9c], R86 ;  /* 0x001f9c5601007387 */ /* 0x000fe40000100800 */
[----:B------:R-:W-:-:S02]  /*16d0*/  IMAD.MOV R10, RZ, RZ, -R10 ;  /* 0x000000ffff0a7224 */ /* 0x000fc400078e0a0a */
[----:B------:R-:W-:Y:S01]  /*16e0*/  IMAD R97, R2, R6, R97 ;  /* 0x0000000602617224 */ /* 0x000fe200078e0261 */
[----:B------:R-:W-:Y:S01]  /*16f0*/  STL [R1+0x1fb4], R84 ;  /* 0x001fb45401007387 */ /* 0x000fe20000100800 */
[----:B------:R-:W-:-:S03]  /*1700*/  IMAD.HI.U32 R6, R5, R107, RZ ;  /* 0x0000006b05067227 */ /* 0x000fc600078e00ff */
[----:B------:R1:W-:Y:S01]  /*1710*/  STL [R1+0x1fb0], R32 ;  /* 0x001fb02001007387 */ /* 0x0003e20000100800 */
[----:B------:R-:W-:Y:S02]  /*1720*/  IMAD R95, R2, R10, R95 ;  /* 0x0000000a025f7224 */ /* 0x000fe400078e025f */
[----:B------:R-:W-:Y:S01]  /*1730*/  IMAD.MOV R10, RZ, RZ, -R6 ;  /* 0x000000ffff0a7224 */ /* 0x000fe200078e0a06 */
[----:B------:R-:W-:Y:S01]  /*1740*/  STL [R1+0x1fc4], R82 ;  /* 0x001fc45201007387 */ /* 0x000fe20000100800 */
[----:B------:R-:W-:-:S03]  /*1750*/  IMAD.HI.U32 R8, R5, R19, RZ ;  /* 0x0000001305087227 */ /* 0x000fc600078e00ff */
[----:B------:R-:W-:Y:S01]  /*1760*/  STL [R1+0x1fc8], R80 ;  /* 0x001fc85001007387 */ /* 0x000fe20000100800 */
[----:B------:R-:W-:Y:S01]  /*1770*/  IMAD R107, R2, R10, R107 ;  /* 0x0000000a026b7224 */ /* 0x000fe200078e026b */
[----:B------:R-:W-:Y:S01]  /*1780*/  IADD3 R8, -R8, RZ, RZ ;  /* 0x000000ff08087210 */ /* 0x000fe20007ffe1ff */
[----:B------:R-:W-:Y:S01]  /*1790*/  IMAD.HI.U32 R10, R5, R57, RZ ;  /* 0x00000039050a7227 */ /* 0x000fe200078e00ff */
[----:B------:R-:W-:Y:S03]  /*17a0*/  STL [R1+0x1fc0], R78 ;  /* 0x001fc04e01007387 */ /* 0x000fe60000100800 */
[----:B------:R-:W-:Y:S01]  /*17b0*/  IMAD.MOV R10, RZ, RZ, -R10 ;  /* 0x000000ffff0a7224 */ /* 0x000fe200078e0a0a */
[----:B------:R1:W-:Y:S01]  /*17c0*/  STL [R1+0x1fbc], R30 ;  /* 0x001fbc1e01007387 */ /* 0x0003e20000100800 */
[C---:B------:R-:W-:Y:S02]  /*17d0*/  IMAD R19, R2.reuse, R8, R19 ;  /* 0x0000000802137224 */ /* 0x040fe400078e0213 */
[C---:B------:R-:W-:Y:S01]  /*17e0*/  IMAD R57, R2.reuse, R10, R57 ;  /* 0x0000000a02397224 */ /* 0x040fe200078e0239 */
[----:B------:R1:W-:Y:S01]  /*17f0*/  STL [R1+0x1fb8], R28 ;  /* 0x001fb81c01007387 */ /* 0x0003e20000100800 */
[--C-:B------:R-:W-:Y:S01]  /*1800*/  @!P0 IMAD.IADD R9, R9, 0x1, -R2.reuse ;  /* 0x0000000109098824 */ /* 0x100fe200078e0a02 */
[C---:B------:R-:W-:Y:S01]  /*1810*/  ISETP.GT.U32.AND P1, PT, R2.reuse, R19, PT ;  /* 0x000000130200720c */ /* 0x040fe20003f24070 */
[----:B------:R-:W-:Y:S01]  /*1820*/  @!P5 IMAD.IADD R15, R15, 0x1, -R2 ;  /* 0x000000010f0fd824 */ /* 0x000fe200078e0a02 */
[C---:B------:R-:W-:Y:S01]  /*1830*/  ISETP.GT.U32.AND P6, PT, R2.reuse, R57, PT ;  /* 0x000000390200720c */ /* 0x040fe20003fc4070 */
[----:B------:R-:W-:Y:S01]  /*1840*/  IMAD.HI.U32 R8, R5, R27, RZ ;  /* 0x0000001b05087227 */ /* 0x000fe200078e00ff */
[C---:B------:R-:W-:Y:S01]  /*1850*/  ISETP.GT.U32.AND P2, PT, R2.reuse, R9, PT ;  /* 0x000000090200720c */ /* 0x040fe20003f44070 */
[----:B------:R-:W-:Y:S01]  /*1860*/  STL [R1+0x1fac], R76 ;  /* 0x001fac4c01007387 */ /* 0x000fe20000100800 */
[C---:B------:R-:W-:Y:S01]  /*1870*/  ISETP.GT.U32.AND P0, PT, R2.reuse, R7, PT ;  /* 0x000000070200720c */ /* 0x040fe20003f04070 */
[----:B------:R-:W-:Y:S01]  /*1880*/  IMAD.MOV R8, RZ, RZ, -R8 ;  /* 0x000000ffff087224 */ /* 0x000fe200078e0a08 */
[C---:B------:R-:W-:Y:S01]  /*1890*/  ISETP.GT.U32.AND P5, PT, R2.reuse, R11, PT ;  /* 0x0000000b0200720c */ /* 0x040fe20003fa4070 */
[C---:B------:R-:W-:Y:S01]  /*18a0*/  IMAD R103, R2.reuse, R12, R103 ;  /* 0x0000000c02677224 */ /* 0x040fe200078e0267 */
[----:B------:R-:W-:Y:S01]  /*18b0*/  STL [R1+0x1fa8], R74 ;  /* 0x001fa84a01007387 */ /* 0x000fe20000100800 */
[----:B------:R-:W-:-:S02]  /*18c0*/  IMAD R27, R2, R8, R27 ;  /* 0x00000008021b7224 */ /* 0x000fc400078e021b */
[--C-:B------:R-:W-:Y:S01]  /*18d0*/  @!P1 IMAD.IADD R19, R19, 0x1, -R2.reuse ;  /* 0x0000000113139824 */ /* 0x100fe200078e0a02 */
[C---:B------:R-:W-:Y:S01]  /*18e0*/  ISETP.GT.U32.AND P1, PT, R2.reuse, R15, PT ;  /* 0x0000000f0200720c */ /* 0x040fe20003f24070 */
[--C-:B------:R-:W-:Y:S01]  /*18f0*/  @!P6 IMAD.IADD R57, R57, 0x1, -R2.reuse ;  /* 0x000000013939e824 */ /* 0x100fe200078e0a02 */
[----:B------:R-:W-:Y:S01]  /*1900*/  STL [R1+0x1fa4], R72 ;  /* 0x001fa44801007387 */ /* 0x000fe20000100800 */
[--C-:B------:R-:W-:Y:S01]  /*1910*/  @!P2 IMAD.IADD R9, R9, 0x1, -R2.reuse ;  /* 0x000000010909a824 */ /* 0x100fe200078e0a02 */
[C---:B------:R-:W-:Y:S01]  /*1920*/  ISETP.GT.U32.AND P2, PT, R2.reuse, R21, PT ;  /* 0x000000150200720c */ /* 0x040fe20003f44070 */
[----:B------:R-:W-:Y:S01]  /*1930*/  @!P0 IMAD.IADD R7, R7, 0x1, -R2 ;  /* 0x0000000107078824 */ /* 0x000fe200078e0a02 */
[C---:B------:R-:W-:Y:S01]  /*1940*/  ISETP.GT.U32.AND P4, PT, R2.reuse, R57, PT ;  /* 0x000000390200720c */ /* 0x040fe20003f84070 */
[----:B------:R-:W-:Y:S01]  /*1950*/  IMAD.HI.U32 R8, R5, R37, RZ ;  /* 0x0000002505087227 */ /* 0x000fe200078e00ff */
[C---:B------:R-:W-:Y:S01]  /*1960*/  ISETP.GT.U32.AND P0, PT, R2.reuse, R17, PT ;  /* 0x000000110200720c */ /* 0x040fe20003f04070 */
[----:B------:R-:W-:Y:S01]  /*1970*/  STL [R1+0x1fa0], R70 ;  /* 0x001fa04601007387 */ /* 0x000fe20000100800 */
[----:B------:R-:W-:Y:S01]  /*1980*/  @!P5 IADD3 R11, R11, -R2, RZ ;  /* 0x800000020b0bd210 */ /* 0x000fe20007ffe0ff */
[----:B------:R-:W-:Y:S01]  /*1990*/  IMAD.MOV R8, RZ, RZ, -R8 ;  /* 0x000000ffff087224 */ /* 0x000fe200078e0a08 */
[----:B------:R-:W-:Y:S01]  /*19a0*/  ISETP.GT.U32.AND P5, PT, R2, R25, PT ;  /* 0x000000190200720c */ /* 0x000fe20003fa4070 */
[--C-:B------:R-:W-:Y:S01]  /*19b0*/  @!P1 IMAD.IADD R15, R15, 0x1, -R2.reuse ;  /* 0x000000010f0f9824 */ /* 0x100fe200078e0a02 */
[----:B------:R-:W-:Y:S01]  /*19c0*/  ISETP.GE.AND P1, PT, R24, RZ, PT ;  /* 0x000000ff1800720c */ /* 0x000fe20003f26270 */
[C---:B------:R-:W-:Y:S01]  /*19d0*/  IMAD R37, R2.reuse, R8, R37 ;  /* 0x0000000802257224 */ /* 0x040fe200078e0225 */
[----:B------:R-:W-:Y:S01]  /*19e0*/  ISETP.GT.U32.AND P6, PT, R2, R19, PT ;  /* 0x000000130200720c */ /* 0x000fe20003fc4070 */
[--C-:B------:R-:W-:Y:S01]  /*19f0*/  @!P2 IMAD.IADD R21, R21, 0x1, -R2.reuse ;  /* 0x000000011515a824 */ /* 0x100fe200078e0a02 */
[----:B------:R-:W-:Y:S01]  /*1a00*/  ISETP.GE.AND P2, PT, R116, RZ, PT ;  /* 0x000000ff7400720c */ /* 0x000fe20003f46270 */
[----:B------:R-:W-:Y:S01]  /*1a10*/  IMAD.HI.U32 R8, R5, R47, RZ ;  /* 0x0000002f05087227 */ /* 0x000fe200078e00ff */
[-C--:B------:R-:W-:Y:S01]  /*1a20*/  @!P4 IADD3 R57, R57, -R2.reuse, RZ ;  /* 0x800000023939c210 */ /* 0x080fe20007ffe0ff */
[----:B------:R-:W-:Y:S01]  /*1a30*/  STL [R1+0x1f98], R68 ;  /* 0x001f984401007387 */ /* 0x000fe20000100800 */
[----:B------:R-:W-:Y:S01]  /*1a40*/  ISETP.GT.U32.AND P4, PT, R2, R13, PT ;  /* 0x0000000d0200720c */ /* 0x000fe20003f84070 */
[--C-:B------:R-:W-:Y:S01]  /*1a50*/  @!P0 IMAD.IADD R17, R17, 0x1, -R2.reuse ;  /* 0x0000000111118824 */ /* 0x100fe200078e0a02 */
[----:B------:R-:W-:Y:S01]  /*1a60*/  ISETP.GE.AND P0, PT, R118, RZ, PT ;  /* 0x000000ff7600720c */ /* 0x000fe20003f06270 */
[----:B------:R-:W-:Y:S01]  /*1a70*/  IMAD.HI.U32 R6, R5, R109, RZ ;  /* 0x0000006d05067227 */ /* 0x000fe200078e00ff */
[-C--:B------:R-:W-:Y:S01]  /*1a80*/  @!P5 IADD3 R25, R25, -R2.reuse, RZ ;  /* 0x800000021919d210 */ /* 0x080fe20007ffe0ff */
[----:B------:R-:W-:Y:S01]  /*1a90*/  STL [R1+0x1f90], R66 ;  /* 0x001f904201007387 */ /* 0x000fe20000100800 */
[----:B------:R-:W-:Y:S01]  /*1aa0*/  @!P1 IADD3 R7, -R7, RZ, RZ ;  /* 0x000000ff07079210 */ /* 0x000fe20007ffe1ff */
[----:B------:R-:W-:Y:S01]  /*1ab0*/  @!P6 IMAD.IADD R19, R19, 0x1, -R2 ;  /* 0x000000011313e824 */ /* 0x000fe200078e0a02 */
[----:B------:R-:W-:Y:S01]  /*1ac0*/  ISETP.GE.AND P5, PT, R114, RZ, PT ;  /* 0x000000ff7200720c */ /* 0x000fe20003fa6270 */
[----:B------:R-:W-:Y:S01]  /*1ad0*/  IMAD.MOV R12, RZ, RZ, -R6 ;  /* 0x000000ffff0c7224 */ /* 0x000fe200078e0a06 */
[----:B------:R-:W-:Y:S01]  /*1ae0*/  @!P2 IADD3 R15, -R15, RZ, RZ ;  /* 0x000000ff0f0fa210 */ /* 0x000fe20007ffe1ff */
[----:B------:R-:W-:Y:S01]  /*1af0*/  IMAD.HI.U32 R6, R5, R113, RZ ;  /* 0x0000007105067227 */ /* 0x000fe200078e00ff */
[----:B------:R-:W-:Y:S01]  /*1b00*/  ISETP.GT.U32.AND P2, PT, R2, R25, PT ;  /* 0x000000190200720c */ /* 0x000fe20003f44070 */
[----:B------:R-:W-:Y:S01]  /*1b10*/  STL [R1+0x1f8c], R64 ;  /* 0x001f8c4001007387 */ /* 0x000fe20000100800 */
[----:B------:R-:W-:Y:S01]  /*1b20*/  @!P4 IADD3 R13, R13, -R2, RZ ;  /* 0x800000020d0dc210 */ /* 0x000fe20007ffe0ff */
[----:B------:R-:W-:Y:S01]  /*1b30*/  @!P0 IMAD.MOV R11, RZ, RZ, -R11 ;  /* 0x000000ffff0b8224 */ /* 0x000fe200078e0a0b */
[----:B------:R-:W-:Y:S01]  /*1b40*/  ISETP.GE.AND P4, PT, R120, RZ, PT ;  /* 0x000000ff7800720c */ /* 0x000fe20003f86270 */
[----:B------:R-:W-:Y:S01]  /*1b50*/  IMAD.MOV R6, RZ, RZ, -R6 ;  /* 0x000000ffff067224 */ /* 0x000fe200078e0a06 */
[C---:B------:R-:W-:Y:S01]  /*1b60*/  ISETP.GT.U32.AND P1, PT, R2.reuse, R13, PT ;  /* 0x0000000d0200720c */ /* 0x040fe20003f24070 */
[C---:B------:R-:W-:Y:S01]  /*1b70*/  IMAD R109, R2.reuse, R12, R109 ;  /* 0x0000000c026d7224 */ /* 0x040fe200078e026d */
[C---:B------:R-:W-:Y:S01]  /*1b80*/  ISETP.GT.U32.AND P6, PT, R2.reuse, R27, PT ;  /* 0x0000001b0200720c */ /* 0x040fe20003fc4070 */
[----:B------:R-:W-:Y:S01]  /*1b90*/  @!P5 IMAD.MOV R19, RZ, RZ, -R19 ;  /* 0x000000ffff13d224 */ /* 0x000fe200078e0a13 */
[C---:B------:R-:W-:Y:S01]  /*1ba0*/  ISETP.GT.U32.AND P0, PT, R2.reuse, R21, PT ;  /* 0x000000150200720c */ /* 0x040fe20003f04070 */
[C---:B------:R-:W-:Y:S01]  /*1bb0*/  IMAD R113, R2.reuse, R6, R113 ;  /* 0x0000000602717224 */ /* 0x040fe200078e0271 */
[----:B------:R-:W-:Y:S01]  /*1bc0*/  ISETP.GT.U32.AND P5, PT, R2, R23, PT ;  /* 0x000000170200720c */ /* 0x000fe20003fa4070 */
[--C-:B------:R-:W-:Y:S01]  /*1bd0*/  @!P2 IMAD.IADD R25, R25, 0x1, -R2.reuse ;  /* 0x000000011919a824 */ /* 0x100fe200078e0a02 */
[----:B------:R-:W-:Y:S01]  /*1be0*/  ISETP.GE.AND P2, PT, R112, RZ, PT ;  /* 0x000000ff7000720c */ /* 0x000fe20003f46270 */
[----:B------:R-:W-:Y:S01]  /*1bf0*/  IMAD.HI.U32 R6, R5, R115, RZ ;  /* 0x0000007305067227 */ /* 0x000fe200078e00ff */
[----:B------:R-:W-:Y:S01]  /*1c00*/  IADD3 R8, -R8, RZ, RZ ;  /* 0x000000ff08087210 */ /* 0x000fe20007ffe1ff */
[----:B------:R-:W-:Y:S01]  /*1c10*/  STL [R1+0x1f88], R62 ;  /* 0x001f883e01007387 */ /* 0x000fe20000100800 */
[----:B-1----:R-:W-:Y:S01]  /*1c20*/  IADD3 R118, R252, -0x75, RZ ;  /* 0xffffff8bfc767810 */ /* 0x002fe20007ffe0ff */
[----:B------:R-:W-:Y:S01]  /*1c30*/  @!P4 IMAD.MOV R9, RZ, RZ, -R9 ;  /* 0x000000ffff09c224 */ /* 0x000fe200078e0a09 */
[C---:B------:R-:W-:Y:S01]  /*1c40*/  ISETP.GT.U32.AND P4, PT, R2.reuse, R17, PT ;  /* 0x000000110200720c */ /* 0x040fe20003f84070 */
[--C-:B------:R-:W-:Y:S01]  /*1c50*/  @!P1 IMAD.IADD R13, R13, 0x1, -R2.reuse ;  /* 0x000000010d0d9824 */ /* 0x100fe200078e0a02 */
[----:B------:R-:W-:Y:S01]  /*1c60*/  ISETP.GT.U32.AND P1, PT, R2, R29, PT ;  /* 0x0000001d0200720c */ /* 0x000fe20003f24070 */
[--C-:B------:R-:W-:Y:S01]  /*1c70*/  @!P6 IMAD.IADD R27, R27, 0x1, -R2.reuse ;  /* 0x000000011b1be824 */ /* 0x100fe200078e0a02 */
[----:B------:R-:W-:Y:S01]  /*1c80*/  IADD3 R10, -R6, RZ, RZ ;  /* 0x000000ff060a7210 */ /* 0x000fe20007ffe1ff */
[--C-:B------:R-:W-:Y:S01]  /*1c90*/  @!P0 IMAD.IADD R21, R21, 0x1, -R2.reuse ;  /* 0x0000000115158824 */ /* 0x100fe200078e0a02 */
[C---:B------:R-:W-:Y:S01]  /*1ca0*/  ISETP.GT.U32.AND P0, PT, R2.reuse, R33, PT ;  /* 0x000000210200720c */ /* 0x040fe20003f04070 */
[--C-:B------:R-:W-:Y:S01]  /*1cb0*/  @!P5 IMAD.IADD R23, R23, 0x1, -R2.reuse ;  /* 0x000000011717d824 */ /* 0x100fe200078e0a02 */
[----:B------:R-:W-:Y:S01]  /*1cc0*/  ISETP.GT.U32.AND P6, PT, R2, R27, PT ;  /* 0x0000001b0200720c */ /* 0x000fe20003fc4070 */
[----:B------:R-:W-:Y:S01]  /*1cd0*/  @!P2 IMAD.MOV R13, RZ, RZ, -R13 ;  /* 0x000000ffff0da224 */ /* 0x000fe200078e0a0d */
[----:B------:R-:W-:Y:S01]  /*1ce0*/  ISETP.GE.AND P5, PT, R110, RZ, PT ;  /* 0x000000ff6e00720c */ /* 0x000fe20003fa6270 */
[C---:B------:R-:W-:Y:S01]  /*1cf0*/  IMAD R47, R2.reuse, R8, R47 ;  /* 0x00000008022f7224 */ /* 0x040fe200078e022f */
[C---:B------:R-:W-:Y:S01]  /*1d00*/  ISETP.GT.U32.AND P2, PT, R2.reuse, R23, PT ;  /* 0x000000170200720c */ /* 0x040fe20003f44070 */
[----:B------:R-:W-:Y:S01]  /*1d10*/  IMAD.HI.U32 R8, R5, R61, RZ ;  /* 0x0000003d05087227 */ /* 0x000fe200078e00ff */
[-C--:B------:R-:W-:Y:S01]  /*1d20*/  @!P4 IADD3 R17, R17, -R2.reuse, RZ ;  /* 0x800000021111c210 */ /* 0x080fe20007ffe0ff */
[----:B------:R-:W-:Y:S01]  /*1d30*/  STL [R1+0x1f7c], R60 ;  /* 0x001f7c3c01007387 */ /* 0x000fe20000100800 */
[----:B------:R-:W-:Y:S01]  /*1d40*/  ISETP.GT.U32.AND P4, PT, R2, R31, PT ;  /* 0x0000001f0200720c */ /* 0x000fe20003f84070 */
[--C-:B------:R-:W-:Y:S01]  /*1d50*/  @!P1 IMAD.IADD R29, R29, 0x1, -R2.reuse ;  /* 0x000000011d1d9824 */ /* 0x100fe200078e0a02 */
[----:B------:R-:W-:Y:S01]  /*1d60*/  ISETP.GE.AND P1, PT, R108, RZ, PT ;  /* 0x000000ff6c00720c */ /* 0x000fe20003f26270 */
[----:B------:R-:W-:Y:S01]  /*1d70*/  @!P0 IMAD.IADD R33, R33, 0x1, -R2 ;  /* 0x0000000121218824 */ /* 0x000fe200078e0a02 */
[----:B------:R-:W-:Y:S01]  /*1d80*/  ISETP.GE.AND P0, PT, R104, RZ, PT ;  /* 0x000000ff6800720c */ /* 0x000fe20003f06270 */
[----:B------:R-:W-:Y:S01]  /*1d90*/  IMAD.MOV R8, RZ, RZ, -R8 ;  /* 0x000000ffff087224 */ /* 0x000fe200078e0a08 */
[----:B------:R-:W-:Y:S01]  /*1da0*/  @!P6 IADD3 R27, R27, -R2, RZ ;  /* 0x800000021b1be210 */ /* 0x000fe20007ffe0ff */
[----:B------:R-:W-:Y:S01]  /*1db0*/  @!P5 IMAD.MOV R17, RZ, RZ, -R17 ;  /* 0x000000ffff11d224 */ /* 0x000fe200078e0a11 */
[C---:B------:R-:W-:Y:S01]  /*1dc0*/  ISETP.GT.U32.AND P6, PT, R2.reuse, R37, PT ;  /* 0x000000250200720c */ /* 0x040fe20003fc4070 */
[C---:B------:R-:W-:Y:S01]  /*1dd0*/  IMAD R61, R2.reuse, R8, R61 ;  /* 0x00000008023d7224 */ /* 0x040fe200078e023d */
[----:B------:R-:W-:Y:S01]  /*1de0*/  ISETP.GT.U32.AND P5, PT, R2, R29, PT ;  /* 0x0000001d0200720c */ /* 0x000fe20003fa4070 */
[----:B------:R-:W-:Y:S01]  /*1df0*/  IMAD.HI.U32 R8, R5, R71, RZ ;  /* 0x0000004705087227 */ /* 0x000fe200078e00ff */
[-C--:B------:R-:W-:Y:S01]  /*1e00*/  @!P2 IADD3 R23, R23, -R2.reuse, RZ ;  /* 0x800000021717a210 */ /* 0x080fe20007ffe0ff */
[----:B------:R-:W-:Y:S01]  /*1e10*/  STL [R1+0x1f78], R58 ;  /* 0x001f783a01007387 */ /* 0x000fe20000100800 */
[----:B------:R-:W-:Y:S01]  /*1e20*/  @!P4 IADD3 R31, R31, -R2, RZ ;  /* 0x800000021f1fc210 */ /* 0x000fe20007ffe0ff */
[----:B------:R-:W-:Y:S01]  /*1e30*/  IMAD.MOV R8, RZ, RZ, -R8 ;  /* 0x000000ffff087224 */ /* 0x000fe200078e0a08 */
[----:B------:R-:W-:Y:S01]  /*1e40*/  ISETP.GE.AND P4, PT, R106, RZ, PT ;  /* 0x000000ff6a00720c */ /* 0x000fe20003f86270 */
[----:B------:R-:W-:Y:S01]  /*1e50*/  @!P0 IMAD.MOV R27, RZ, RZ, -R27 ;  /* 0x000000ffff1b8224 */ /* 0x000fe200078e0a1b */
[----:B------:R-:W-:Y:S01]  /*1e60*/  @!P1 IADD3 R21, -R21, RZ, RZ ;  /* 0x000000ff15159210 */ /* 0x000fe20007ffe1ff */
[C---:B------:R-:W-:Y:S01]  /*1e70*/  IMAD R71, R2.reuse, R8, R71 ;  /* 0x0000000802477224 */ /* 0x040fe200078e0247 */
[C---:B------:R-:W-:Y:S01]  /*1e80*/  ISETP.GT.U32.AND P1, PT, R2.reuse, R31, PT ;  /* 0x0000001f0200720c */ /* 0x040fe20003f24070 */
[----:B------:R-:W-:Y:S01]  /*1e90*/  IMAD.HI.U32 R8, R5, R81, RZ ;  /* 0x0000005105087227 */ /* 0x000fe200078e00ff */
[C---:B------:R-:W-:Y:S01]  /*1ea0*/  ISETP.GT.U32.AND P2, PT, R2.reuse, R39, PT ;  /* 0x000000270200720c */ /* 0x040fe20003f44070 */
[----:B------:R-:W-:Y:S01]  /*1eb0*/  STL [R1+0x1f74], R56 ;  /* 0x001f743801007387 */ /* 0x000fe20000100800 */
[C---:B------:R-:W-:Y:S01]  /*1ec0*/  ISETP.GT.U32.AND P0, PT, R2.reuse, R35, PT ;  /* 0x000000230200720c */ /* 0x040fe20003f04070 */
[--C-:B------:R-:W-:Y:S01]  /*1ed0*/  @!P5 IMAD.IADD R29, R29, 0x1, -R2.reuse ;  /* 0x000000011d1dd824 */ /* 0x100fe200078e0a02 */
[-C--:B------:R-:W-:Y:S01]  /*1ee0*/  @!P6 IADD3 R37, R37, -R2.reuse, RZ ;  /* 0x800000022525e210 */ /* 0x080fe20007ffe0ff */
[----:B------:R-:W-:Y:S01]  /*1ef0*/  IMAD.HI.U32 R6, R5, R117, RZ ;  /* 0x0000007505067227 */ /* 0x000fe200078e00ff */
[C---:B------:R-:W-:Y:S01]  /*1f00*/  ISETP.GT.U32.AND P5, PT, R2.reuse, R41, PT ;  /* 0x000000290200720c */ /* 0x040fe20003fa4070 */
[----:B------:R-:W-:Y:S01]  /*1f10*/  STL [R1+0x1f70], R54 ;  /* 0x001f703601007387 */ /* 0x000fe20000100800 */
[C---:B------:R-:W-:Y:S01]  /*1f20*/  ISETP.GT.U32.AND P6, PT, R2.reuse, R37, PT ;  /* 0x000000250200720c */ /* 0x040fe20003fc4070 */
[----:B------:R-:W-:Y:S01]  /*1f30*/  @!P4 IMAD.MOV R25, RZ, RZ, -R25 ;  /* 0x000000ffff19c224 */ /* 0x000fe200078e0a19 */
[C---:B------:R-:W-:Y:S01]  /*1f40*/  ISETP.GT.U32.AND P4, PT, R2.reuse, R33, PT ;  /* 0x000000210200720c */ /* 0x040fe20003f84070 */
[----:B------:R-:W-:Y:S01]  /*1f50*/  @!P1 IMAD.IADD R31, R31, 0x1, -R2 ;  /* 0x000000011f1f9824 */ /* 0x000fe200078e0a02 */
[----:B------:R-:W-:Y:S01]  /*1f60*/  ISETP.GT.U32.AND P1, PT, R2, R45, PT ;  /* 0x0000002d0200720c */ /* 0x000fe20003f24070 */
[----:B------:R-:W-:Y:S01]  /*1f70*/  IMAD.MOV R6, RZ, RZ, -R6 ;  /* 0x000000ffff067224 */ /* 0x000fe200078e0a06 */
[----:B------:R-:W-:Y:S01]  /*1f80*/  @!P2 IADD3 R39, R39, -R2, RZ ;  /* 0x800000022727a210 */ /* 0x000fe20007ffe0ff */
[--C-:B------:R-:W-:Y:S01]  /*1f90*/  @!P0 IMAD.IADD R35, R35, 0x1, -R2.reuse ;  /* 0x0000000123238824 */ /* 0x100fe200078e0a02 */
[----:B------:R-:W-:Y:S01]  /*1fa0*/  ISETP.GE.AND P2, PT, R100, RZ, PT ;  /* 0x000000ff6400720c */ /* 0x000fe20003f46270 */
[----:B------:R-:W-:Y:S01]  /*1fb0*/  IMAD R115, R2, R10, R115 ;  /* 0x0000000a02737224 */ /* 0x000fe200078e0273 */
[----:B------:R-:W-:Y:S01]  /*1fc0*/  ISETP.GE.AND P0, PT, R101, RZ, PT ;  /* 0x000000ff6500720c */ /* 0x000fe20003f06270 */
[----:B--2---:R-:W-:Y:S01]  /*1fd0*/  IMAD.MOV.U32 R101, RZ, RZ, R31 ;  /* 0x000000ffff657224 */ /* 0x004fe200078e001f */
[----:B------:R-:W-:Y:S01]  /*1fe0*/  IADD3 R8, -R8, RZ, RZ ;  /* 0x000000ff08087210 */ /* 0x000fe20007ffe1ff */
[--C-:B------:R-:W-:Y:S01]  /*1ff0*/  @!P5 IMAD.IADD R41, R41, 0x1, -R2.reuse ;  /* 0x000000012929d824 */ /* 0x100fe200078e0a02 */
[----:B------:R-:W-:Y:S01]  /*2000*/  ISETP.GE.AND P5, PT, R99, RZ, PT ;  /* 0x000000ff6300720c */ /* 0x000fe20003fa6270 */
[--C-:B------:R-:W-:Y:S01]  /*2010*/  @!P6 IMAD.IADD R37, R37, 0x1, -R2.reuse ;  /* 0x000000012525e824 */ /* 0x100fe200078e0a02 */
[----:B------:R-:W-:Y:S01]  /*2020*/  @!P4 IADD3 R33, R33, -R2, RZ ;  /* 0x800000022121c210 */ /* 0x000fe20007ffe0ff */
[----:B------:R-:W-:Y:S01]  /*2030*/  @!P1 IMAD.IADD R45, R45, 0x1, -R2 ;  /* 0x000000012d2d9824 */ /* 0x000fe200078e0a02 */
[----:B------:R-:W-:Y:S01]  /*2040*/  ISETP.GE.AND P4, PT, R102, RZ, PT ;  /* 0x000000ff6600720c */ /* 0x000fe20003f86270 */
[----:B---3--:R-:W-:Y:S01]  /*2050*/  IMAD.MOV.U32 R99, RZ, RZ, R29 ;  /* 0x000000ffff637224 */ /* 0x008fe200078e001d */
[----:B------:R-:W-:Y:S01]  /*2060*/  ISETP.GE.AND P1, PT, R36, RZ, PT ;  /* 0x000000ff2400720c */ /* 0x000fe20003f26270 */
[C---:B------:R-:W-:Y:S01]  /*2070*/  IMAD R81, R2.reuse, R8, R81 ;  /* 0x0000000802517224 */ /* 0x040fe200078e0251 */
[C---:B------:R-:W-:Y:S01]  /*2080*/  ISETP.GT.U32.AND P6, PT, R2.reuse, R47, PT ;  /* 0x0000002f0200720c */ /* 0x040fe20003fc4070 */
[----:B------:R-:W-:Y:S01]  /*2090*/  @!P0 IMAD.MOV R99, RZ, RZ, -R99 ;  /* 0x000000ffff638224 */ /* 0x000fe200078e0a63 */
[----:B------:R-:W-:Y:S01]  /*20a0*/  @!P2 IADD3 R101, -R101, RZ, RZ ;  /* 0x000000ff6565a210 */ /* 0x000fe20007ffe1ff */
[----:B------:R-:W-:Y:S01]  /*20b0*/  IMAD.HI.U32 R8, R5, R91, RZ ;  /* 0x0000005b05087227 */ /* 0x000fe200078e00ff */
[C---:B------:R-:W-:Y:S01]  /*20c0*/  ISETP.GT.U32.AND P2, PT, R2.reuse, R41, PT ;  /* 0x000000290200720c */ /* 0x040fe20003f44070 */
[----:B------:R-:W-:Y:S01]  /*20d0*/  STL [R1+0x1f68], R52 ;  /* 0x001f683401007387 */ /* 0x000fe20000100800 */
[C---:B------:R-:W-:Y:S01]  /*20e0*/  ISETP.GT.U32.AND P0, PT, R2.reuse, R39, PT ;  /* 0x000000270200720c */ /* 0x040fe20003f04070 */
[----:B------:R-:W-:Y:S01]  /*20f0*/  @!P5 IMAD.MOV R33, RZ, RZ, -R33 ;  /* 0x000000ffff21d224 */ /* 0x000fe200078e0a21 */
[C---:B------:R-:W-:Y:S01]  /*2100*/  ISETP.GT.U32.AND P5, PT, R2.reuse, R45, PT ;  /* 0x0000002d0200720c */ /* 0x040fe20003fa4070 */
[----:B------:R-:W-:Y:S01]  /*2110*/  IMAD.MOV R8, RZ, RZ, -R8 ;  /* 0x000000ffff087224 */ /* 0x000fe200078e0a08 */
[----:B------:R-:W-:Y:S01]  /*2120*/  @!P4 IADD3 R23, -R23, RZ, RZ ;  /* 0x000000ff1717c210 */ /* 0x000fe20007ffe1ff */
[----:B------:R-:W-:Y:S01]  /*2130*/  @!P1 IMAD.MOV R37, RZ, RZ, -R37 ;  /* 0x000000ffff259224 */ /* 0x000fe200078e0a25 */
[C---:B------:R-:W-:Y:S01]  /*2140*/  ISETP.GT.U32.AND P4, PT, R2.reuse, R35, PT ;  /* 0x000000230200720c */ /* 0x040fe20003f84070 */
[--C-:B------:R-:W-:Y:S01]  /*2150*/  @!P6 IMAD.IADD R47, R47, 0x1, -R2.reuse ;  /* 0x000000012f2fe824 */ /* 0x100fe200078e0a02 */
[C---:B------:R-:W-:Y:S01]  /*2160*/  ISETP.GT.U32.AND P1, PT, R2.reuse, R43, PT ;  /* 0x0000002b0200720c */ /* 0x040fe20003f24070 */
[----:B------:R-:W-:Y:S01]  /*2170*/  IMAD R91, R2, R8, R91 ;  /* 0x00000008025b7224 */ /* 0x000fe200078e025b */
[----:B------:R-:W-:Y:S01]  /*2180*/  IADD3 R10, R24, 0x37, RZ ;  /* 0x00000037180a7810 */ /* 0x000fe20007ffe0ff */
[--C-:B------:R-:W-:Y:S01]  /*2190*/  @!P2 IMAD.IADD R41, R41, 0x1, -R2.reuse ;  /* 0x000000012929a824 */ /* 0x100fe200078e0a02 */
[C---:B------:R-:W-:Y:S01]  /*21a0*/  ISETP.GT.U32.AND P2, PT, R2.reuse, R59, PT ;  /* 0x0000003b0200720c */ /* 0x040fe20003f44070 */
[----:B------:R-:W-:Y:S01]  /*21b0*/  @!P0 IMAD.IADD R39, R39, 0x1, -R2 ;  /* 0x0000000127278824 */ /* 0x000fe200078e0a02 */
[C---:B------:R-:W-:Y:S01]  /*21c0*/  ISETP.GT.U32.AND P6, PT, R2.reuse, R47, PT ;  /* 0x0000002f0200720c */ /* 0x040fe20003fc4070 */
[----:B------:R-:W-:Y:S01]  /*21d0*/  IMAD.HI.U32 R8, R5, R105, RZ ;  /* 0x0000006905087227 */ /* 0x000fe200078e00ff */
[C---:B------:R-:W-:Y:S01]  /*21e0*/  ISETP.GT.U32.AND P0, PT, R2.reuse, R51, PT ;  /* 0x000000330200720c */ /* 0x040fe20003f04070 */
[----:B------:R-:W-:Y:S01]  /*21f0*/  STL [R1+0x1f60], R22 ;  /* 0x001f601601007387 */ /* 0x000fe20000100800 */
[-C--:B------:R-:W-:Y:S01]  /*2200*/  @!P5 IADD3 R45, R45, -R2.reuse, RZ ;  /* 0x800000022d2dd210 */ /* 0x080fe20007ffe0ff */
[----:B------:R-:W-:Y:S01]  /*2210*/  IMAD.MOV R8, RZ, RZ, -R8 ;  /* 0x000000ffff087224 */ /* 0x000fe200078e0a08 */
[----:B------:R-:W-:Y:S01]  /*2220*/  @!P4 IADD3 R35, R35, -R2, RZ ;  /* 0x800000022323c210 */ /* 0x000fe20007ffe0ff */
[--C-:B------:R-:W-:Y:S01]  /*2230*/  @!P1 IMAD.IADD R43, R43, 0x1, -R2.reuse ;  /* 0x000000012b2b9824 */ /* 0x100fe200078e0a02 */
[C---:B------:R-:W-:Y:S01]  /*2240*/  ISETP.GT.U32.AND P4, PT, R2.reuse, R49, PT ;  /* 0x000000310200720c */ /* 0x040fe20003f84070 */
[----:B------:R-:W-:Y:S01]  /*2250*/  IMAD R105, R2, R8, R105 ;  /* 0x0000000802697224 */ /* 0x000fe200078e0269 */
[----:B------:R-:W-:Y:S01]  /*2260*/  ISETP.GE.AND P1, PT, R96, RZ, PT ;  /* 0x000000ff6000720c */ /* 0x000fe20003f26270 */
[--C-:B------:R-:W-:Y:S01]  /*2270*/  @!P2 IMAD.IADD R59, R59, 0x1, -R2.reuse ;  /* 0x000000013b3ba824 */ /* 0x100fe200078e0a02 */
[----:B------:R-:W-:Y:S01]  /*2280*/  ISETP.GE.AND P5, PT, R98, RZ, PT ;  /* 0x000000ff6200720c */ /* 0x000fe20003fa6270 */
[--C-:B------:R-:W-:Y:S01]  /*2290*/  @!P6 IMAD.IADD R47, R47, 0x1, -R2.reuse ;  /* 0x000000012f2fe824 */ /* 0x100fe200078e0a02 */
[----:B------:R-:W-:Y:S01]  /*22a0*/  ISETP.GE.AND P2, PT, R34, RZ, PT ;  /* 0x000000ff2200720c */ /* 0x000fe20003f46270 */
[--C-:B------:R-:W-:Y:S01]  /*22b0*/  @!P0 IMAD.IADD R51, R51, 0x1, -R2.reuse ;  /* 0x0000000133338824 */ /* 0x100fe200078e0a02 */
[----:B------:R-:W-:Y:S01]  /*22c0*/  ISETP.GT.U32.AND P6, PT, R2, R61, PT ;  /* 0x0000003d0200720c */ /* 0x000fe20003fc4070 */
[----:B------:R-:W-:Y:S01]  /*22d0*/  IMAD.HI.U32 R8, R5, R111, RZ ;  /* 0x0000006f05087227 */ /* 0x000fe200078e00ff */
[----:B------:R-:W-:Y:S01]  /*22e0*/  ISETP.GE.AND P0, PT, R92, RZ, PT ;  /* 0x000000ff5c00720c */ /* 0x000fe20003f06270 */
[----:B------:R-:W-:Y:S01]  /*22f0*/  STL [R1+0x1f5c], R16 ;  /* 0x001f5c1001007387 */ /* 0x000fe20000100800 */
[----:B------:R-:W-:Y:S01]  /*2300*/  IABS R123, R10 ;  /* 0x0000000a007b7213 */ /* 0x000fe20000000000 */
[----:B------:R-:W-:Y:S01]  /*2310*/  IMAD R117, R2, R6, R117 ;  /* 0x0000000602757224 */ /* 0x000fe200078e0275 */
[----:B------:R-:W-:Y:S01]  /*2320*/  @!P4 IADD3 R49, R49, -R2, RZ ;  /* 0x800000023131c210 */ /* 0x000fe20007ffe0ff */
[----:B------:R-:W-:Y:S01]  /*2330*/  IMAD.HI.U32 R6, R5, R121, RZ ;  /* 0x0000007905067227 */ /* 0x000fe200078e00ff */
[----:B------:R-:W-:Y:S01]  /*2340*/  ISETP.GE.AND P4, PT, R94, RZ, PT ;  /* 0x000000ff5e00720c */ /* 0x000fe20003f86270 */
[----:B------:R-:W-:Y:S01]  /*2350*/  STL [R1+0x1f58], R50 ;  /* 0x001f583201007387 */ /* 0x000fe20000100800 */
[----:B------:R-:W-:Y:S01]  /*2360*/  @!P1 IADD3 R39, -R39, RZ, RZ ;  /* 0x000000ff27279210 */ /* 0x000fe20007ffe1ff */
[----:B------:R-:W-:Y:S01]  /*2370*/  @!P5 IMAD.MOV R35, RZ, RZ, -R35 ;  /* 0x000000ffff23d224 */ /* 0x000fe200078e0a23 */
[C---:B------:R-:W-:Y:S01]  /*2380*/  ISETP.GT.U32.AND P1, PT, R2.reuse, R49, PT ;  /* 0x000000310200720c */ /* 0x040fe20003f24070 */
[----:B------:R-:W-:Y:S01]  /*2390*/  @!P6 IMAD.IADD R61, R61, 0x1, -R2 ;  /* 0x000000013d3de824 */ /* 0x000fe200078e0a02 */
[C---:B------:R-:W-:Y:S01]  /*23a0*/  ISETP.GT.U32.AND P5, PT, R2.reuse, R43, PT ;  /* 0x0000002b0200720c */ /* 0x040fe20003fa4070 */
[----:B------:R-:W-:Y:S01]  /*23b0*/  @!P0 IMAD.MOV R45, RZ, RZ, -R45 ;  /* 0x000000ffff2d8224 */ /* 0x000fe200078e0a2d */
[----:B------:R-:W-:Y:S01]  /*23c0*/  @!P2 IADD3 R47, -R47, RZ, RZ ;  /* 0x000000ff2f2fa210 */ /* 0x000fe20007ffe1ff */
[----:B------:R-:W-:Y:S01]  /*23d0*/  IMAD.MOV R6, RZ, RZ, -R6 ;  /* 0x000000ffff067224 */ /* 0x000fe200078e0a06 */
[C---:B------:R-:W-:Y:S01]  /*23e0*/  ISETP.GT.U32.AND P2, PT, R2.reuse, R53, PT ;  /* 0x000000350200720c */ /* 0x040fe20003f44070 */
[----:B------:R-:W-:Y:S01]  /*23f0*/  STL [R1+0x1f4c], R48 ;  /* 0x001f4c3001007387 */ /* 0x000fe20000100800 */
[C---:B------:R-:W-:Y:S01]  /*2400*/  ISETP.GT.U32.AND P0, PT, R2.reuse, R59, PT ;  /* 0x0000003b0200720c */ /* 0x040fe20003f04070 */
[----:B------:R-:W-:Y:S01]  /*2410*/  @!P4 IMAD.MOV R41, RZ, RZ, -R41 ;  /* 0x000000ffff29c224 */ /* 0x000fe200078e0a29 */
[C---:B------:R-:W-:Y:S01]  /*2420*/  ISETP.GT.U32.AND P4, PT, R2.reuse, R51, PT ;  /* 0x000000330200720c */ /* 0x040fe20003f84070 */
[C---:B------:R-:W-:Y:S01]  /*2430*/  IMAD R121, R2.reuse, R6, R121 ;  /* 0x0000000602797224 */ /* 0x040fe200078e0279 */
[C---:B------:R-:W-:Y:S01]  /*2440*/  ISETP.GT.U32.AND P6, PT, R2.reuse, R61, PT ;  /* 0x0000003d0200720c */ /* 0x040fe20003fc4070 */
[--C-:B------:R-:W-:Y:S01]  /*2450*/  @!P1 IMAD.IADD R49, R49, 0x1, -R2.reuse ;  /* 0x0000000131319824 */ /* 0x100fe200078e0a02 */
[C---:B------:R-:W-:Y:S01]  /*2460*/  ISETP.GT.U32.AND P1, PT, R2.reuse, R63, PT ;  /* 0x0000003f0200720c */ /* 0x040fe20003f24070 */
[--C-:B------:R-:W-:Y:S01]  /*2470*/  @!P5 IMAD.IADD R43, R43, 0x1, -R2.reuse ;  /* 0x000000012b2bd824 */ /* 0x100fe200078e0a02 */
[----:B------:R-:W-:Y:S01]  /*2480*/  ISETP.GT.U32.AND P5, PT, R2, R55, PT ;  /* 0x000000370200720c */ /* 0x000fe20003fa4070 */
[----:B------:R-:W-:Y:S01]  /*2490*/  IMAD.HI.U32 R6, R5, R123, RZ ;  /* 0x0000007b05067227 */ /* 0x000fe200078e00ff */
[----:B------:R-:W-:Y:S01]  /*24a0*/  IADD3 R8, -R8, RZ, RZ ;  /* 0x000000ff08087210 */ /* 0x000fe20007ffe1ff */
[----:B------:R-:W-:Y:S01]  /*24b0*/  STL [R1+0x1f48], R46 ;  /* 0x001f482e01007387 */ /* 0x000fe20000100800 */
[----:B------:R-:W-:Y:S01]  /*24c0*/  @!P2 IADD3 R53, R53, -R2, RZ ;  /* 0x800000023535a210 */ /* 0x000fe20007ffe0ff */
[--C-:B------:R-:W-:Y:S01]  /*24d0*/  @!P0 IMAD.IADD R59, R59, 0x1, -R2.reuse ;  /* 0x000000013b3b8824 */ /* 0x100fe200078e0a02 */
[----:B------:R-:W-:Y:S01]  /*24e0*/  ISETP.GE.AND P2, PT, R88, RZ, PT ;  /* 0x000000ff5800720c */ /* 0x000fe20003f46270 */
[C---:B------:R-:W-:Y:S01]  /*24f0*/  IMAD R111, R2.reuse, R8, R111 ;  /* 0x00000008026f7224 */ /* 0x040fe200078e026f */
[-C--:B------:R-:W-:Y:S01]  /*2500*/  @!P4 IADD3 R51, R51, -R2.reuse, RZ ;  /* 0x800000023333c210 */ /* 0x080fe20007ffe0ff */
[--C-:B------:R-:W-:Y:S01]  /*2510*/  @!P6 IMAD.IADD R61, R61, 0x1, -R2.reuse ;  /* 0x000000013d3de824 */ /* 0x100fe200078e0a02 */
[----:B------:R-:W-:Y:S01]  /*2520*/  ISETP.GT.U32.AND P4, PT, R2, R69, PT ;  /* 0x000000450200720c */ /* 0x000fe20003f84070 */
[--C-:B------:R-:W-:Y:S01]  /*2530*/  @!P1 IMAD.IADD R63, R63, 0x1, -R2.reuse ;  /* 0x000000013f3f9824 */ /* 0x100fe200078e0a02 */
[----:B------:R-:W-:Y:S01]  /*2540*/  ISETP.GE.AND P1, PT, R84, RZ, PT ;  /* 0x000000ff5400720c */ /* 0x000fe20003f26270 */
[----:B------:R-:W-:Y:S01]  /*2550*/  @!P5 IMAD.IADD R55, R55, 0x1, -R2 ;  /* 0x000000013737d824 */ /* 0x000fe200078e0a02 */
[----:B------:R-:W-:Y:S01]  /*2560*/  ISETP.GE.AND P0, PT, R90, RZ, PT ;  /* 0x000000ff5a00720c */ /* 0x000fe20003f06270 */
[----:B------:R-:W-:Y:S01]  /*2570*/  IMAD.HI.U32 R8, R5, R119, RZ ;  /* 0x0000007705087227 */ /* 0x000fe200078e00ff */
[----:B------:R-:W-:Y:S01]  /*2580*/  ISETP.GT.U32.AND P6, PT, R2, R71, PT ;  /* 0x000000470200720c */ /* 0x000fe20003fc4070 */
[----:B------:R-:W-:Y:S01]  /*2590*/  STL [R1+0x1f44], R44 ;  /* 0x001f442c01007387 */ /* 0x000fe20000100800 */
[----:B------:R-:W-:Y:S01]  /*25a0*/  ISETP.GE.AND P5, PT, R86, RZ, PT ;  /* 0x000000ff5600720c */ /* 0x000fe20003fa6270 */
[----:B------:R-:W-:Y:S01]  /*25b0*/  @!P2 IMAD.MOV R49, RZ, RZ, -R49 ;  /* 0x000000ffff31a224 */ /* 0x000fe200078e0a31 */
[----:B------:R-:W-:Y:S01]  /*25c0*/  ISETP.GT.U32.AND P2, PT, R2, R55, PT ;  /* 0x000000370200720c */ /* 0x000fe20003f44070 */
[----:B------:R-:W-:Y:S01]  /*25d0*/  IMAD.MOV R8, RZ, RZ, -R8 ;  /* 0x000000ffff087224 */ /* 0x000fe200078e0a08 */
[----:B----4-:R-:W-:Y:S01]  /*25e0*/  IADD3 R36, R24, 0x39, RZ ;  /* 0x0000003918247810 */ /* 0x010fe20007ffe0ff */
[----:B------:R-:W-:Y:S01]  /*25f0*/  IMAD.MOV R6, RZ, RZ, -R6 ;  /* 0x000000ffff067224 */ /* 0x000fe200078e0a06 */
[----:B------:R-:W-:Y:S01]  /*2600*/  @!P4 IADD3 R69, R69, -R2, RZ ;  /* 0x800000024545c210 */ /* 0x000fe20007ffe0ff */
[----:B------:R-:W-:Y:S01]  /*2610*/  IMAD R119, R2, R8, R119 ;  /* 0x0000000802777224 */ /* 0x000fe200078e0277 */
[----:B------:R-:W-:Y:S01]  /*2620*/  ISETP.GE.AND P4, PT, R32, RZ, PT ;  /* 0x000000ff2000720c */ /* 0x000fe20003f86270 */
[C---:B------:R-:W-:Y:S01]  /*2630*/  IMAD R123, R2.reuse, R6, R123 ;  /* 0x00000006027b7224 */ /* 0x040fe200078e027b */
[----:B------:R-:W-:Y:S01]  /*2640*/  @!P1 IADD3 R59, -R59, RZ, RZ ;  /* 0x000000ff3b3b9210 */ /* 0x000fe20007ffe1ff */
[----:B------:R-:W-:Y:S01]  /*2650*/  @!P6 IMAD.IADD R71, R71, 0x1, -R2 ;  /* 0x000000014747e824 */ /* 0x000fe200078e0a02 */
[C---:B------:R-:W-:Y:S01]  /*2660*/  ISETP.GT.U32.AND P1, PT, R2.reuse, R69, PT ;  /* 0x000000450200720c */ /* 0x040fe20003f24070 */
[----:B------:R-:W-:Y:S01]  /*2670*/  @!P5 IMAD.MOV R51, RZ, RZ, -R51 ;  /* 0x000000ffff33d224 */ /* 0x000fe200078e0a33 */
[----:B------:R-:W-:Y:S01]  /*2680*/  @!P0 IADD3 R43, -R43, RZ, RZ ;  /* 0x000000ff2b2b8210 */ /* 0x000fe20007ffe1ff */
[----:B------:R-:W-:Y:S01]  /*2690*/  STL [R1+0x1f40], R42 ;  /* 0x001f402a01007387 */ /* 0x000fe20000100800 */
[----:B------:R-:W-:-:S02]  /*26a0*/  ISETP.GT.U32.AND P0, PT, R2, R53, PT ;  /* 0x000000350200720c */ /* 0x000fc40003f04070 */
[C---:B------:R-:W-:Y:S01]  /*26b0*/  ISETP.GT.U32.AND P5, PT, R2.reuse, R71, PT ;  /* 0x000000470200720c */ /* 0x040fe20003fa4070 */
[----:B------:R-:W-:Y:S01]  /*26c0*/  STL [R1+0x1ee8], R26 ;  /* 0x001ee81a01007387 */ /* 0x000fe20000100800 */
[-C--:B------:R-:W-:Y:S01]  /*26d0*/  @!P2 IADD3 R55, R55, -R2.reuse, RZ ;  /* 0x800000023737a210 */ /* 0x080fe20007ffe0ff */
[----:B------:R-:W-:Y:S01]  /*26e0*/  @!P4 IMAD.MOV R61, RZ, RZ, -R61 ;  /* 0x000000ffff3dc224 */ /* 0x000fe200078e0a3d */
[C---:B------:R-:W-:Y:S01]  /*26f0*/  ISETP.GT.U32.AND P4, PT, R2.reuse, R65, PT ;  /* 0x000000410200720c */ /* 0x040fe20003f84070 */
[----:B------:R-:W-:Y:S01]  /*2700*/  STL [R1+0x1f38], R40 ;  /* 0x001f382801007387 */ /* 0x000fe20000100800 */
[C---:B------:R-:W-:Y:S01]  /*2710*/  ISETP.GT.U32.AND P2, PT, R2.reuse, R73, PT ;  /* 0x000000490200720c */ /* 0x040fe20003f44070 */
[--C-:B------:R-:W-:Y:S01]  /*2720*/  @!P1 IMAD.IADD R69, R69, 0x1, -R2.reuse ;  /* 0x0000000145459824 */ /* 0x100fe200078e0a02 */
[----:B------:R-:W-:Y:S01]  /*2730*/  ISETP.GT.U32.AND P6, PT, R2, R63, PT ;  /* 0x0000003f0200720c */ /* 0x000fe20003fc4070 */
[----:B------:R1:W-:Y:S01]  /*2740*/  STL [R1+0x1f30], R38 ;  /* 0x001f302601007387 */ /* 0x0003e20000100800 */
[----:B------:R-:W-:Y:S01]  /*2750*/  ISETP.GE.AND P1, PT, R82, RZ, PT ;  /* 0x000000ff5200720c */ /* 0x000fe20003f26270 */
[----:B------:R-:W-:Y:S01]  /*2760*/  @!P0 IMAD.IADD R53, R53, 0x1, -R2 ;  /* 0x0000000135358824 */ /* 0x000fe200078e0a02 */
[----:B------:R-:W-:Y:S01]  /*2770*/  ISETP.GT.U32.AND P0, PT, R2, R67, PT ;  /* 0x000000430200720c */ /* 0x000fe20003f04070 */
[----:B------:R2:W-:Y:S01]  /*2780*/  STL [R1+0x1f2c], R20 ;  /* 0x001f2c1401007387 */ /* 0x0005e20000100800 */
[----:B------:R-:W-:-:S02]  /*2790*/  @!P5 IADD3 R71, R71, -R2, RZ ;  /* 0x800000024747d210 */ /* 0x000fc40007ffe0ff */
[----:B------:R-:W-:Y:S01]  /*27a0*/  ISETP.GT.U32.AND P5, PT, R2, R81, PT ;  /* 0x000000510200720c */ /* 0x000fe20003fa4070 */
[--C-:B------:R-:W-:Y:S01]  /*27b0*/  @!P4 IMAD.IADD R65, R65, 0x1, -R2.reuse ;  /* 0x000000014141c824 */ /* 0x100fe200078e0a02 */
[----:B------:R-:W-:Y:S01]  /*27c0*/  ISETP.GE.AND P4, PT, R80, RZ, PT ;  /* 0x000000ff5000720c */ /* 0x000fe20003f86270 */
[----:B------:R3:W-:Y:S01]  /*27d0*/  STL [R1+0x1f28], R18 ;  /* 0x001f281201007387 */ /* 0x0007e20000100800 */
[----:B------:R-:W-:Y:S01]  /*27e0*/  @!P2 IADD3 R73, R73, -R2, RZ ;  /* 0x800000024949a210 */ /* 0x000fe20007ffe0ff */
[--C-:B------:R-:W-:Y:S01]  /*27f0*/  @!P6 IMAD.IADD R63, R63, 0x1, -R2.reuse ;  /* 0x000000013f3fe824 */ /* 0x100fe200078e0a02 */
[----:B------:R-:W-:Y:S01]  /*2800*/  ISETP.GE.AND P2, PT, R30, RZ, PT ;  /* 0x000000ff1e00720c */ /* 0x000fe20003f46270 */
[----:B------:R-:W-:Y:S01]  /*2810*/  @!P1 IMAD.MOV R53, RZ, RZ, -R53 ;  /* 0x000000ffff359224 */ /* 0x000fe200078e0a35 */
[C---:B------:R-:W-:Y:S01]  /*2820*/  ISETP.GT.U32.AND P6, PT, R2.reuse, R77, PT ;  /* 0x0000004d0200720c */ /* 0x040fe20003fc4070 */
[----:B------:R-:W-:Y:S01]  /*2830*/  @!P0 IMAD.IADD R67, R67, 0x1, -R2 ;  /* 0x0000000143438824 */ /* 0x000fe200078e0a02 */
[----:B------:R-:W-:Y:S01]  /*2840*/  ISETP.GT.U32.AND P1, PT, R2, R65, PT ;  /* 0x000000410200720c */ /* 0x000fe20003f24070 */
[----:B------:R-:W-:Y:S01]  /*2850*/  STL [R1+0x1f1c], R14 ;  /* 0x001f1c0e01007387 */ /* 0x000fe20000100800 */
[----:B------:R-:W-:-:S02]  /*2860*/  ISETP.GE.AND P0, PT, R78, RZ, PT ;  /* 0x000000ff4e00720c */ /* 0x000fc40003f06270 */
[-C--:B------:R-:W-:Y:S01]  /*2870*/  @!P5 IADD3 R81, R81, -R2.reuse, RZ ;  /* 0x800000025151d210 */ /* 0x080fe20007ffe0ff */
[----:B------:R-:W-:Y:S01]  /*2880*/  @!P4 IMAD.MOV R55, RZ, RZ, -R55 ;  /* 0x000000ffff37c224 */ /* 0x000fe200078e0a37 */
[----:B------:R-:W-:Y:S01]  /*2890*/  ISETP.GT.U32.AND P5, PT, R2, R67, PT ;  /* 0x000000430200720c */ /* 0x000fe20003fa4070 */
[----:B------:R-:W-:Y:S01]  /*28a0*/  STL [R1+0x1f18], R10 ;  /* 0x001f180a01007387 */ /* 0x000fe20000100800 */
[----:B------:R-:W-:Y:S01]  /*28b0*/  IADD3 R8, R24, 0x38, RZ ;  /* 0x0000003818087810 */ /* 0x000fe20007ffe0ff */
[----:B------:R-:W-:Y:S01]  /*28c0*/  @!P2 IMAD.MOV R69, RZ, RZ, -R69 ;  /* 0x000000ffff45a224 */ /* 0x000fe200078e0a45 */
[----:B------:R-:W-:Y:S01]  /*28d0*/  ISETP.GT.U32.AND P2, PT, R2, R81, PT ;  /* 0x000000510200720c */ /* 0x000fe20003f44070 */
[----:B------:R-:W-:Y:S01]  /*28e0*/  @!P6 IMAD.IADD R77, R77, 0x1, -R2 ;  /* 0x000000014d4de824 */ /* 0x000fe200078e0a02 */
[----:B------:R-:W-:Y:S01]  /*28f0*/  ISETP.GE.AND P6, PT, R28, RZ, PT ;  /* 0x000000ff1c00720c */ /* 0x000fe20003fc6270 */
[----:B------:R4:W-:Y:S01]  /*2900*/  STL [R1+0x1f14], R8 ;  /* 0x001f140801007387 */ /* 0x0009e20000100800 */
[----:B------:R-:W-:-:S02]  /*2910*/  @!P1 IADD3 R65, R65, -R2, RZ ;  /* 0x8000000241419210 */ /* 0x000fc40007ffe0ff */
[C---:B------:R-:W-:Y:S01]  /*2920*/  ISETP.GT.U32.AND P1, PT, R2.reuse, R79, PT ;  /* 0x0000004f0200720c */ /* 0x040fe20003f24070 */
[----:B------:R-:W-:Y:S01]  /*2930*/  STL [R1+0x1f10], R36 ;  /* 0x001f102401007387 */ /* 0x000fe20000100800 */
[----:B------:R-:W-:Y:S01]  /*2940*/  @!P0 IADD3 R63, -R63, RZ, RZ ;  /* 0x000000ff3f3f8210 */ /* 0x000fe20007ffe1ff */
[--C-:B------:R-:W-:Y:S01]  /*2950*/  @!P5 IMAD.IADD R67, R67, 0x1, -R2.reuse ;  /* 0x000000014343d824 */ /* 0x100fe200078e0a02 */
[C---:B------:R-:W-:Y:S02]  /*2960*/  ISETP.GT.U32.AND P0, PT, R2.reuse, R73, PT ;  /* 0x000000490200720c */ /* 0x040fe40003f04070 */
[C---:B------:R-:W-:Y:S01]  /*2970*/  ISETP.GT.U32.AND P4, PT, R2.reuse, R77, PT ;  /* 0x0000004d0200720c */ /* 0x040fe20003f84070 */
[----:B------:R-:W-:Y:S01]  /*2980*/  @!P2 IMAD.IADD R81, R81, 0x1, -R2 ;  /* 0x000000015151a824 */ /* 0x000fe200078e0a02 */
[----:B------:R-:W-:Y:S01]  /*2990*/  ISETP.GT.U32.AND P5, PT, R2, R83, PT ;  /* 0x000000530200720c */ /* 0x000fe20003fa4070 */
[----:B------:R-:W-:Y:S01]  /*29a0*/  @!P6 IMAD.MOV R71, RZ, RZ, -R71 ;  /* 0x000000ffff47e224 */ /* 0x000fe200078e0a47 */
[----:B------:R-:W-:-:S02]  /*29b0*/  ISETP.GE.AND P2, PT, R74, RZ, PT ;  /* 0x000000ff4a00720c */ /* 0x000fc40003f46270 */
[----:B------:R-:W-:Y:S02]  /*29c0*/  ISETP.GT.U32.AND P6, PT, R2, R75, PT ;  /* 0x0000004b0200720c */ /* 0x000fe40003fc4070 */
[-C--:B------:R-:W-:Y:S02]  /*29d0*/  @!P1 IADD3 R79, R79, -R2.reuse, RZ ;  /* 0x800000024f4f9210 */ /* 0x080fe40007ffe0ff */
[----:B------:R-:W-:Y:S01]  /*29e0*/  ISETP.GE.AND P1, PT, R72, RZ, PT ;  /* 0x000000ff4800720c */ /* 0x000fe20003f26270 */
[--C-:B------:R-:W-:Y:S01]  /*29f0*/  @!P0 IMAD.IADD R73, R73, 0x1, -R2.reuse ;  /* 0x0000000149498824 */ /* 0x100fe200078e0a02 */
[----:B------:R-:W-:Y:S02]  /*2a00*/  ISETP.GE.AND P0, PT, R76, RZ, PT ;  /* 0x000000ff4c00720c */ /* 0x000fe40003f06270 */
[----:B------:R-:W-:Y:S01]  /*2a10*/  @!P4 IADD3 R77, R77, -R2, RZ ;  /* 0x800000024d4dc210 */ /* 0x000fe20007ffe0ff */
[----:B------:R-:W-:Y:S01]  /*2a20*/  @!P5 IMAD.IADD R83, R83, 0x1, -R2 ;  /* 0x000000015353d824 */ /* 0x000fe200078e0a02 */
[----:B------:R-:W-:-:S02]  /*2a30*/  ISETP.GT.U32.AND P4, PT, R2, R89, PT ;  /* 0x000000590200720c */ /* 0x000fc40003f84070 */
[----:B------:R-:W-:Y:S01]  /*2a40*/  @!P2 IADD3 R67, -R67, RZ, RZ ;  /* 0x000000ff4343a210 */ /* 0x000fe20007ffe1ff */
[--C-:B------:R-:W-:Y:S01]  /*2a50*/  @!P6 IMAD.IADD R75, R75, 0x1, -R2.reuse ;  /* 0x000000014b4be824 */ /* 0x100fe200078e0a02 */
[----:B------:R-:W-:Y:S02]  /*2a60*/  ISETP.GE.AND P5, PT, R70, RZ, PT ;  /* 0x000000ff4600720c */ /* 0x000fe40003fa6270 */
[C---:B------:R-:W-:Y:S01]  /*2a70*/  ISETP.GT.U32.AND P2, PT, R2.reuse, R79, PT ;  /* 0x0000004f0200720c */ /* 0x040fe20003f44070 */
[----:B------:R-:W-:Y:S01]  /*2a80*/  @!P1 IMAD.MOV R73, RZ, RZ, -R73 ;  /* 0x000000ffff499224 */ /* 0x000fe200078e0a49 */
[C---:B------:R-:W-:Y:S01]  /*2a90*/  ISETP.GT.U32.AND P1, PT, R2.reuse, R83, PT ;  /* 0x000000530200720c */ /* 0x040fe20003f24070 */
[----:B------:R-:W-:Y:S01]  /*2aa0*/  @!P0 IMAD.MOV R65, RZ, RZ, -R65 ;  /* 0x000000ffff418224 */ /* 0x000fe200078e0a41 */
[C---:B------:R-:W-:Y:S02]  /*2ab0*/  ISETP.GT.U32.AND P6, PT, R2.reuse, R91, PT ;  /* 0x0000005b0200720c */ /* 0x040fe40003fc4070 */
[----:B------:R-:W-:Y:S01]  /*2ac0*/  ISETP.GT.U32.AND P0, PT, R2, R75, PT ;  /* 0x0000004b0200720c */ /* 0x000fe20003f04070 */
[----:B------:R-:W-:Y:S01]  /*2ad0*/  @!P4 IMAD.IADD R89, R89, 0x1, -R2 ;  /* 0x000000015959c824 */ /* 0x000fe200078e0a02 */
[----:B------:R-:W-:-:S02]  /*2ae0*/  ISETP.GE.AND P4, PT, R68, RZ, PT ;  /* 0x000000ff4400720c */ /* 0x000fc40003f86270 */
[----:B------:R-:W-:Y:S01]  /*2af0*/  IABS R125, R8 ;  /* 0x00000008007d7213 */ /* 0x000fe20000000000 */
[----:B------:R-:W-:Y:S01]  /*2b00*/  @!P5 IMAD.MOV R77, RZ, RZ, -R77 ;  /* 0x000000ffff4dd224 */ /* 0x000fe200078e0a4d */
[C---:B------:R-:W-:Y:S01]  /*2b10*/  ISETP.GT.U32.AND P5, PT, R2.reuse, R89, PT ;  /* 0x000000590200720c */ /* 0x040fe20003fa4070 */
[--C-:B------:R-:W-:Y:S01]  /*2b20*/  @!P2 IMAD.IADD R79, R79, 0x1, -R2.reuse ;  /* 0x000000014f4fa824 */ /* 0x100fe200078e0a02 */
[C---:B------:R-:W-:Y:S01]  /*2b30*/  ISETP.GT.U32.AND P2, PT, R2.reuse, R93, PT ;  /* 0x0000005d0200720c */ /* 0x040fe20003f44070 */
[----:B------:R-:W-:Y:S01]  /*2b40*/  IMAD.HI.U32 R6, R5, R125, RZ ;  /* 0x0000007d05067227 */ /* 0x000fe200078e00ff */
[----:B------:R-:W-:Y:S02]  /*2b50*/  @!P1 IADD3 R83, R83, -R2, RZ ;  /* 0x8000000253539210 */ /* 0x000fe40007ffe0ff */
[----:B------:R-:W-:Y:S01]  /*2b60*/  ISETP.GT.U32.AND P1, PT, R2, R103, PT ;  /* 0x000000670200720c */ /* 0x000fe20003f24070 */
[--C-:B------:R-:W-:Y:S01]  /*2b70*/  @!P6 IMAD.IADD R91, R91, 0x1, -R2.reuse ;  /* 0x000000015b5be824 */ /* 0x100fe200078e0a02 */
[----:B------:R-:W-:Y:S01]  /*2b80*/  IADD3 R6, -R6, RZ, RZ ;  /* 0x000000ff06067210 */ /* 0x000fe20007ffe1ff */
[----:B------:R-:W-:Y:S01]  /*2b90*/  @!P0 IMAD.IADD R75, R75, 0x1, -R2 ;  /* 0x000000014b4b8824 */ /* 0x000fe200078e0a02 */
[----:B------:R-:W-:-:S02]  /*2ba0*/  ISETP.GT.U32.AND P0, PT, R2, R87, PT ;  /* 0x000000570200720c */ /* 0x000fc40003f04070 */
[----:B------:R-:W-:Y:S01]  /*2bb0*/  @!P4 IADD3 R81, -R81, RZ, RZ ;  /* 0x000000ff5151c210 */ /* 0x000fe20007ffe1ff */
[--C-:B------:R-:W-:Y:S01]  /*2bc0*/  @!P5 IMAD.IADD R89, R89, 0x1, -R2.reuse ;  /* 0x000000015959d824 */ /* 0x100fe200078e0a02 */
[C---:B------:R-:W-:Y:S01]  /*2bd0*/  ISETP.GT.U32.AND P6, PT, R2.reuse, R91, PT ;  /* 0x0000005b0200720c */ /* 0x040fe20003fc4070 */
[C---:B------:R-:W-:Y:S01]  /*2be0*/  IMAD R125, R2.reuse, R6, R125 ;  /* 0x00000006027d7224 */ /* 0x040fe200078e027d */
[C---:B------:R-:W-:Y:S02]  /*2bf0*/  ISETP.GT.U32.AND P4, PT, R2.reuse, R85, PT ;  /* 0x000000550200720c */ /* 0x040fe40003f84070 */
[----:B------:R-:W-:Y:S01]  /*2c00*/  @!P2 IADD3 R93, R93, -R2, RZ ;  /* 0x800000025d5da210 */ /* 0x000fe20007ffe0ff */
[--C-:B------:R-:W-:Y:S01]  /*2c10*/  @!P1 IMAD.IADD R103, R103, 0x1, -R2.reuse ;  /* 0x0000000167679824 */ /* 0x100fe200078e0a02 */
[----:B------:R-:W-:Y:S02]  /*2c20*/  ISETP.GT.U32.AND P5, PT, R2, R105, PT ;  /* 0x000000690200720c */ /* 0x000fe40003fa4070 */
[----:B------:R-:W-:Y:S01]  /*2c30*/  ISETP.GE.AND P2, PT, R60, RZ, PT ;  /* 0x000000ff3c00720c */ /* 0x000fe20003f46270 */
[----:B------:R-:W-:Y:S01]  /*2c40*/  @!P0 IMAD.IADD R87, R87, 0x1, -R2 ;  /* 0x0000000157578824 */ /* 0x000fe200078e0a02 */
[----:B------:R-:W-:-:S02]  /*2c50*/  ISETP.GE.AND P1, PT, R58, RZ, PT ;  /* 0x000000ff3a00720c */ /* 0x000fc40003f26270 */
[----:B------:R-:W-:Y:S02]  /*2c60*/  ISETP.GE.AND P0, PT, R62, RZ, PT ;  /* 0x000000ff3e00720c */ /* 0x000fe40003f06270 */
[----:B------:R-:W-:Y:S01]  /*2c70*/  @!P6 IADD3 R91, R91, -R2, RZ ;  /* 0x800000025b5be210 */ /* 0x000fe20007ffe0ff */
[--C-:B------:R-:W-:Y:S01]  /*2c80*/  @!P4 IMAD.IADD R85, R85, 0x1, -R2.reuse ;  /* 0x000000015555c824 */ /* 0x100fe200078e0a02 */
[----:B------:R-:W-:Y:S02]  /*2c90*/  ISETP.GE.AND P6, PT, R66, RZ, PT ;  /* 0x000000ff4200720c */ /* 0x000fe40003fc6270 */
[----:B------:R-:W-:Y:S01]  /*2ca0*/  ISETP.GE.AND P4, PT, R64, RZ, PT ;  /* 0x000000ff4000720c */ /* 0x000fe20003f86270 */
[----:B------:R-:W-:Y:S01]  /*2cb0*/  @!P5 IMAD.IADD R105, R105, 0x1, -R2 ;  /* 0x000000016969d824 */ /* 0x000fe200078e0a02 */
[C---:B------:R-:W-:Y:S02]  /*2cc0*/  ISETP.GT.U32.AND P5, PT, R2.reuse, R85, PT ;  /* 0x000000550200720c */ /* 0x040fe40003fa4070 */
[----:B------:R-:W-:Y:S01]  /*2cd0*/  @!P2 IADD3 R89, -R89, RZ, RZ ;  /* 0x000000ff5959a210 */ /* 0x000fe20007ffe1ff */
[----:B------:R-:W-:Y:S01]  /*2ce0*/  @!P1 IMAD.MOV R91, RZ, RZ, -R91 ;  /* 0x000000ffff5b9224 */ /* 0x000fe200078e0a5b */
[C---:B------:R-:W-:Y:S01]  /*2cf0*/  ISETP.GT.U32.AND P2, PT, R2.reuse, R103, PT ;  /* 0x000000670200720c */ /* 0x040fe20003f44070 */
[----:B------:R-:W-:Y:S01]  /*2d00*/  @!P0 IMAD.MOV R83, RZ, RZ, -R83 ;  /* 0x000000ffff538224 */ /* 0x000fe200078e0a53 */
[----:B------:R-:W-:-:S02]  /*2d10*/  ISETP.GT.U32.AND P1, PT, R2, R95, PT ;  /* 0x0000005f0200720c */ /* 0x000fc40003f24070 */
[C---:B------:R-:W-:Y:S02]  /*2d20*/  ISETP.GT.U32.AND P0, PT, R2.reuse, R93, PT ;  /* 0x0000005d0200720c */ /* 0x040fe40003f04070 */
[----:B------:R-:W-:Y:S01]  /*2d30*/  @!P6 IADD3 R75, -R75, RZ, RZ ;  /* 0x000000ff4b4be210 */ /* 0x000fe20007ffe1ff */
[----:B------:R-:W-:Y:S01]  /*2d40*/  @!P4 IMAD.MOV R79, RZ, RZ, -R79 ;  /* 0x000000ffff4fc224 */ /* 0x000fe200078e0a4f */
[C---:B------:R-:W-:Y:S01]  /*2d50*/  ISETP.GT.U32.AND P6, PT, R2.reuse, R105, PT ;  /* 0x000000690200720c */ /* 0x040fe20003fc4070 */
[--C-:B------:R-:W-:Y:S01]  /*2d60*/  @!P5 IMAD.IADD R85, R85, 0x1, -R2.reuse ;  /* 0x000000015555d824 */ /* 0x100fe200078e0a02 */
[C---:B------:R-:W-:Y:S02]  /*2d70*/  ISETP.GT.U32.AND P4, PT, R2.reuse, R87, PT ;  /* 0x000000570200720c */ /* 0x040fe40003f84070 */
[----:B------:R-:W-:Y:S01]  /*2d80*/  ISETP.GT.U32.AND P5, PT, R2, R97, PT ;  /* 0x000000610200720c */ /* 0x000fe20003fa4070 */
[--C-:B------:R-:W-:Y:S01]  /*2d90*/  @!P2 IMAD.IADD R103, R103, 0x1, -R2.reuse ;  /* 0x000000016767a824 */ /* 0x100fe200078e0a02 */
[----:B------:R-:W-:Y:S01]  /*2da0*/  ISETP.GE.AND P2, PT, R56, RZ, PT ;  /* 0x000000ff3800720c */ /* 0x000fe20003f46270 */
[--C-:B------:R-:W-:Y:S01]  /*2db0*/  @!P1 IMAD.IADD R95, R95, 0x1, -R2.reuse ;  /* 0x000000015f5f9824 */ /* 0x100fe200078e0a02 */
[----:B------:R-:W-:Y:S01]  /*2dc0*/  ISETP.GE.AND P1, PT, R54, RZ, PT ;  /* 0x000000ff3600720c */ /* 0x000fe20003f26270 */
[----:B------:R-:W-:Y:S01]  /*2dd0*/  @!P0 IMAD.IADD R93, R93, 0x1, -R2 ;  /* 0x000000015d5d8824 */ /* 0x000fe200078e0a02 */
[----:B------:R-:W-:-:S02]  /*2de0*/  ISETP.GT.U32.AND P0, PT, R2, R109, PT ;  /* 0x0000006d0200720c */ /* 0x000fc40003f04070 */
[----:B------:R-:W-:Y:S02]  /*2df0*/  IABS R127, R36 ;  /* 0x00000024007f7213 */ /* 0x000fe40000000000 */
[-C--:B------:R-:W-:Y:S02]  /*2e00*/  @!P6 IADD3 R105, R105, -R2.reuse, RZ ;  /* 0x800000026969e210 */ /* 0x080fe40007ffe0ff */
[----:B------:R-:W-:Y:S01]  /*2e10*/  @!P4 IADD3 R87, R87, -R2, RZ ;  /* 0x800000025757c210 */ /* 0x000fe20007ffe0ff */
[--C-:B------:R-:W-:Y:S01]  /*2e20*/  @!P5 IMAD.IADD R97, R97, 0x1, -R2.reuse ;  /* 0x000000016161d824 */ /* 0x100fe200078e0a02 */
[C---:B------:R-:W-:Y:S01]  /*2e30*/  ISETP.GT.U32.AND P6, PT, R2.reuse, R111, PT ;  /* 0x0000006f0200720c */ /* 0x040fe20003fc4070 */
[----:B------:R-:W-:Y:S01]  /*2e40*/  @!P2 IMAD.MOV R85, RZ, RZ, -R85 ;  /* 0x000000ffff55a224 */ /* 0x000fe200078e0a55 */
[----:B------:R-:W-:Y:S01]  /*2e50*/  ISETP.GT.U32.AND P4, PT, R2, R107, PT ;  /* 0x0000006b0200720c */ /* 0x000fe20003f84070 */
[----:B------:R-:W-:Y:S01]  /*2e60*/  @!P1 IMAD.MOV R87, RZ, RZ, -R87 ;  /* 0x000000ffff579224 */ /* 0x000fe200078e0a57 */
[----:B------:R-:W-:Y:S01]  /*2e70*/  ISETP.GE.AND P5, PT, R52, RZ, PT ;  /* 0x000000ff3400720c */ /* 0x000fe20003fa6270 */
[----:B------:R-:W-:Y:S01]  /*2e80*/  @!P0 IMAD.IADD R109, R109, 0x1, -R2 ;  /* 0x000000016d6d8824 */ /* 0x000fe200078e0a02 */
[C---:B------:R-:W-:Y:S01]  /*2e90*/  ISETP.GT.U32.AND P2, PT, R2.reuse, R95, PT ;  /* 0x0000005f0200720c */ /* 0x040fe20003f44070 */
[----:B------:R-:W-:Y:S01]  /*2ea0*/  IMAD.HI.U32 R6, R5, R127, RZ ;  /* 0x0000007f05067227 */ /* 0x000fe200078e00ff */
[----:B------:R-:W-:-:S02]  /*2eb0*/  ISETP.GT.U32.AND P1, PT, R2, R97, PT ;  /* 0x000000610200720c */ /* 0x000fc40003f24070 */
[----:B------:R-:W-:Y:S02]  /*2ec0*/  ISETP.GE.AND P0, PT, R16, RZ, PT ;  /* 0x000000ff1000720c */ /* 0x000fe40003f06270 */
[----:B------:R-:W-:Y:S02]  /*2ed0*/  IADD3 R34, R24, 0x3a, RZ ;  /* 0x0000003a18227810 */ /* 0x000fe40007ffe0ff */
[-C--:B------:R-:W-:Y:S02]  /*2ee0*/  @!P6 IADD3 R111, R111, -R2.reuse, RZ ;  /* 0x800000026f6fe210 */ /* 0x080fe40007ffe0ff */
[-C--:B------:R-:W-:Y:S01]  /*2ef0*/  @!P4 IADD3 R107, R107, -R2.reuse, RZ ;  /* 0x800000026b6bc210 */ /* 0x080fe20007ffe0ff */
[----:B------:R-:W-:Y:S01]  /*2f00*/  STL [R1+0x1f08], R34 ;  /* 0x001f082201007387 */ /* 0x000fe20000100800 */
[----:B------:R-:W-:Y:S02]  /*2f10*/  ISETP.GT.U32.AND P6, PT, R2, R109, PT ;  /* 0x0000006d0200720c */ /* 0x000fe40003fc4070 */
[----:B------:R-:W-:Y:S01]  /*2f20*/  @!P5 IADD3 R93, -R93, RZ, RZ ;  /* 0x000000ff5d5dd210 */ /* 0x000fe20007ffe1ff */
[----:B------:R-:W-:Y:S01]  /*2f30*/  @!P1 IMAD.IADD R97, R97, 0x1, -R2 ;  /* 0x0000000161619824 */ /* 0x000fe200078e0a02 */
[----:B------:R-:W-:Y:S01]  /*2f40*/  @!P2 IADD3 R95, R95, -R2, RZ ;  /* 0x800000025f5fa210 */ /* 0x000fe20007ffe0ff */
[----:B------:R-:W-:Y:S01]  /*2f50*/  @!P0 IMAD.MOV R105, RZ, RZ, -R105 ;  /* 0x000000ffff698224 */ /* 0x000fe200078e0a69 */
[----:B------:R-:W-:-:S02]  /*2f60*/  ISETP.GE.AND P4, PT, R22, RZ, PT ;  /* 0x000000ff1600720c */ /* 0x000fc40003f86270 */
[C---:B------:R-:W-:Y:S02]  /*2f70*/  ISETP.GT.U32.AND P5, PT, R2.reuse, R107, PT ;  /* 0x0000006b0200720c */ /* 0x040fe40003fa4070 */
[C---:B------:R-:W-:Y:S02]  /*2f80*/  ISETP.GT.U32.AND P2, PT, R2.reuse, R115, PT ;  /* 0x000000730200720c */ /* 0x040fe40003f44070 */
[C---:B------:R-:W-:Y:S02]  /*2f90*/  ISETP.GT.U32.AND P1, PT, R2.reuse, R117, PT ;  /* 0x000000750200720c */ /* 0x040fe40003f24070 */
[----:B------:R-:W-:Y:S02]  /*2fa0*/  @!P6 IADD3 R109, R109, -R2, RZ ;  /* 0x800000026d6de210 */ /* 0x000fe40007ffe0ff */
[C---:B------:R-:W-:Y:S02]  /*2fb0*/  ISETP.GT.U32.AND P6, PT, R2.reuse, R119, PT ;  /* 0x000000770200720c */ /* 0x040fe40003fc4070 */
[C---:B------:R-:W-:Y:S01]  /*2fc0*/  ISETP.GT.U32.AND P0, PT, R2.reuse, R113, PT ;  /* 0x000000710200720c */ /* 0x040fe20003f04070 */
[----:B------:R-:W-:Y:S01]  /*2fd0*/  @!P4 IMAD.MOV R103, RZ, RZ, -R103 ;  /* 0x000000ffff67c224 */ /* 0x000fe200078e0a67 */
[----:B------:R-:W-:Y:S01]  /*2fe0*/  ISETP.GT.U32.AND P4, PT, R2, R111, PT ;  /* 0x0000006f0200720c */ /* 0x000fe20003f84070 */
[----:B------:R-:W-:Y:S01]  /*2ff0*/  @!P5 IMAD.IADD R107, R107, 0x1, -R2 ;  /* 0x000000016b6bd824 */ /* 0x000fe200078e0a02 */
[----:B------:R-:W-:-:S02]  /*3000*/  ISETP.GE.AND P5, PT, R50, RZ, PT ;  /* 0x000000ff3200720c */ /* 0x000fc40003fa6270 */
[----:B------:R-:W-:Y:S01]  /*3010*/  @!P2 IADD3 R115, R115, -R2, RZ ;  /* 0x800000027373a210 */ /* 0x000fe20007ffe0ff */
[--C-:B------:R-:W-:Y:S01]  /*3020*/  @!P1 IMAD.IADD R117, R117, 0x1, -R2.reuse ;  /* 0x0000000175759824 */ /* 0x100fe200078e0a02 */
[----:B------:R-:W-:Y:S02]  /*3030*/  ISETP.GE.AND P2, PT, R44, RZ, PT ;  /* 0x000000ff2c00720c */ /* 0x000fe40003f46270 */
[----:B------:R-:W-:Y:S01]  /*3040*/  IADD3 R6, -R6, RZ, RZ ;  /* 0x000000ff06067210 */ /* 0x000fe20007ffe1ff */
[--C-:B------:R-:W-:Y:S01]  /*3050*/  @!P6 IMAD.IADD R119, R119, 0x1, -R2.reuse ;  /* 0x000000017777e824 */ /* 0x100fe200078e0a02 */
[----:B------:R-:W-:Y:S01]  /*3060*/  IABS R129, R34 ;  /* 0x0000002200817213 */ /* 0x000fe20000000000 */
[----:B------:R-:W-:Y:S01]  /*3070*/  @!P0 IMAD.IADD R113, R113, 0x1, -R2 ;  /* 0x0000000171718824 */ /* 0x000fe200078e0a02 */
[----:B------:R-:W-:Y:S01]  /*3080*/  ISETP.GE.AND P1, PT, R42, RZ, PT ;  /* 0x000000ff2a00720c */ /* 0x000fe20003f26270 */
[----:B------:R-:W-:Y:S01]  /*3090*/  IMAD R127, R2, R6, R127 ;  /* 0x00000006027f7224 */ /* 0x000fe200078e027f */
[----:B------:R-:W-:Y:S01]  /*30a0*/  IADD3 R32, R24, 0x3b, RZ ;  /* 0x0000003b18207810 */ /* 0x000fe20007ffe0ff */
[----:B------:R-:W-:Y:S01]  /*30b0*/  IMAD.HI.U32 R6, R5, R129, RZ ;  /* 0x0000008105067227 */ /* 0x000fe200078e00ff */
[----:B------:R-:W-:-:S02]  /*30c0*/  @!P5 IADD3 R95, -R95, RZ, RZ ;  /* 0x000000ff5f5fd210 */ /* 0x000fc40007ffe1ff */
[----:B------:R-:W-:Y:S01]  /*30d0*/  IABS R131, R32 ;  /* 0x0000002000837213 */ /* 0x000fe20000000000 */
[----:B------:R-:W-:Y:S01]  /*30e0*/  IMAD.MOV R6, RZ, RZ, -R6 ;  /* 0x000000ffff067224 */ /* 0x000fe200078e0a06 */
[----:B------:R-:W-:Y:S01]  /*30f0*/  @!P2 IADD3 R109, -R109, RZ, RZ ;  /* 0x000000ff6d6da210 */ /* 0x000fe20007ffe1ff */
[----:B------:R-:W-:Y:S01]  /*3100*/  @!P4 IMAD.IADD R111, R111, 0x1, -R2 ;  /* 0x000000016f6fc824 */ /* 0x000fe200078e0a02 */
[C---:B------:R-:W-:Y:S01]  /*3110*/  ISETP.GT.U32.AND P5, PT, R2.reuse, R119, PT ;  /* 0x000000770200720c */ /* 0x040fe20003fa4070 */
[C---:B------:R-:W-:Y:S01]  /*3120*/  IMAD R129, R2.reuse, R6, R129 ;  /* 0x0000000602817224 */ /* 0x040fe200078e0281 */
[C---:B------:R-:W-:Y:S01]  /*3130*/  ISETP.GT.U32.AND P2, PT, R2.reuse, R121, PT ;  /* 0x000000790200720c */ /* 0x040fe20003f44070 */
[----:B------:R-:W-:Y:S01]  /*3140*/  @!P1 IMAD.MOV R111, RZ, RZ, -R111 ;  /* 0x000000ffff6f9224 */ /* 0x000fe200078e0a6f */
[----:B------:R-:W-:Y:S01]  /*3150*/  ISETP.GT.U32.AND P6, PT, R2, R113, PT ;  /* 0x000000710200720c */ /* 0x000fe20003fc4070 */
[----:B------:R-:W-:Y:S01]  /*3160*/  IMAD.HI.U32 R6, R5, R131, RZ ;  /* 0x0000008305067227 */ /* 0x000fe200078e00ff */
[----:B------:R-:W-:Y:S01]  /*3170*/  IADD3 R30, R24, 0x3c, RZ ;  /* 0x0000003c181e7810 */ /* 0x000fe20007ffe0ff */
[----:B------:R-:W-:Y:S01]  /*3180*/  STL [R1+0x1f04], R32 ;  /* 0x001f042001007387 */ /* 0x000fe20000100800 */
[----:B------:R-:W-:Y:S01]  /*3190*/  ISETP.GT.U32.AND P1, PT, R2, R123, PT ;  /* 0x0000007b0200720c */ /* 0x000fe20003f24070 */
[----:B------:R-:W-:Y:S01]  /*31a0*/  IMAD.MOV R6, RZ, RZ, -R6 ;  /* 0x000000ffff067224 */ /* 0x000fe200078e0a06 */
[----:B------:R-:W-:Y:S01]  /*31b0*/  ISETP.GE.AND P4, PT, R48, RZ, PT ;  /* 0x000000ff3000720c */ /* 0x000fe20003f86270 */
[----:B------:R-:W-:Y:S01]  /*31c0*/  STL [R1+0x1efc], R30 ;  /* 0x001efc1e01007387 */ /* 0x000fe20000100800 */
[----:B------:R-:W-:Y:S01]  /*31d0*/  IABS R133, R30 ;  /* 0x0000001e00857213 */ /* 0x000fe20000000000 */
[----:B------:R-:W-:Y:S01]  /*31e0*/  IMAD R131, R2, R6, R131 ;  /* 0x0000000602837224 */ /* 0x000fe200078e0283 */
[-C--:B------:R-:W-:Y:S01]  /*31f0*/  @!P5 IADD3 R119, R119, -R2.reuse, RZ ;  /* 0x800000027777d210 */ /* 0x080fe20007ffe0ff */
[----:B------:R-:W-:Y:S01]  /*3200*/  @!P2 IMAD.IADD R121, R121, 0x1, -R2 ;  /* 0x000000017979a824 */ /* 0x000fe200078e0a02 */
[----:B------:R-:W-:Y:S01]  /*3210*/  ISETP.GE.AND P5, PT, R18, RZ, PT ;  /* 0x000000ff1200720c */ /* 0x000fe20003fa6270 */
[----:B------:R-:W-:Y:S01]  /*3220*/  IMAD.HI.U32 R6, R5, R133, RZ ;  /* 0x0000008505067227 */ /* 0x000fe200078e00ff */
[----:B------:R-:W-:-:S02]  /*3230*/  @!P6 IADD3 R113, R113, -R2, RZ ;  /* 0x800000027171e210 */ /* 0x000fc40007ffe0ff */
[----:B------:R-:W-:Y:S01]  /*3240*/  IADD3 R28, R24, 0x3d, RZ ;  /* 0x0000003d181c7810 */ /* 0x000fe20007ffe0ff */
[----:B------:R-:W-:Y:S01]  /*3250*/  @!P1 IMAD.IADD R123, R123, 0x1, -R2 ;  /* 0x000000017b7b9824 */ /* 0x000fe200078e0a02 */
[----:B------:R-:W-:Y:S01]  /*3260*/  ISETP.GE.AND P6, PT, R40, RZ, PT ;  /* 0x000000ff2800720c */ /* 0x000fe20003fc6270 */
[----:B------:R-:W-:Y:S01]  /*3270*/  @!P4 IMAD.MOV R97, RZ, RZ, -R97 ;  /* 0x000000ffff61c224 */ /* 0x000fe200078e0a61 */
[----:B------:R-:W-:Y:S01]  /*3280*/  IADD3 R6, -R6, RZ, RZ ;  /* 0x000000ff06067210 */ /* 0x000fe20007ffe1ff */
[----:B------:R-:W-:Y:S01]  /*3290*/  STL [R1+0x1ef8], R28 ;  /* 0x001ef81c01007387 */ /* 0x000fe20000100800 */
[C---:B------:R-:W-:Y:S02]  /*32a0*/  ISETP.GT.U32.AND P1, PT, R2.reuse, R121, PT ;  /* 0x000000790200720c */ /* 0x040fe40003f24070 */
[----:B------:R-:W-:Y:S01]  /*32b0*/  IABS R135, R28 ;  /* 0x0000001c00877213 */ /* 0x000fe20000000000 */
[C---:B------:R-:W-:Y:S01]  /*32c0*/  IMAD R133, R2.reuse, R6, R133 ;  /* 0x0000000602857224 */ /* 0x040fe200078e0285 */
[----:B------:R-:W-:Y:S01]  /*32d0*/  ISETP.GT.U32.AND P4, PT, R2, R115, PT ;  /* 0x000000730200720c */ /* 0x000fe20003f84070 */
[----:B------:R-:W-:Y:S01]  /*32e0*/  @!P5 IMAD.MOV R119, RZ, RZ, -R119 ;  /* 0x000000ffff77d224 */ /* 0x000fe200078e0a77 */
[----:B------:R-:W-:Y:S01]  /*32f0*/  ISETP.GE.AND P0, PT, R46, RZ, PT ;  /* 0x000000ff2e00720c */ /* 0x000fe20003f06270 */
[----:B------:R-:W-:Y:S01]  /*3300*/  IMAD.HI.U32 R6, R5, R135, RZ ;  /* 0x0000008705067227 */ /* 0x000fe200078e00ff */
[----:B------:R-:W-:-:S02]  /*3310*/  ISETP.GT.U32.AND P5, PT, R2, R125, PT ;  /* 0x0000007d0200720c */ /* 0x000fc40003fa4070 */
[----:B------:R-:W-:Y:S01]  /*3320*/  @!P6 IADD3 R113, -R113, RZ, RZ ;  /* 0x000000ff7171e210 */ /* 0x000fe20007ffe1ff */
[----:B------:R-:W-:Y:S01]  /*3330*/  IMAD.MOV R6, RZ, RZ, -R6 ;  /* 0x000000ffff067224 */ /* 0x000fe200078e0a06 */
[C---:B------:R-:W-:Y:S01]  /*3340*/  ISETP.GT.U32.AND P6, PT, R2.reuse, R123, PT ;  /* 0x0000007b0200720c */ /* 0x040fe20003fc4070 */
[--C-:B------:R-:W-:Y:S01]  /*3350*/  @!P1 IMAD.IADD R121, R121, 0x1, -R2.reuse ;  /* 0x0000000179799824 */ /* 0x100fe200078e0a02 */
[C---:B------:R-:W-:Y:S01]  /*3360*/  ISETP.GT.U32.AND P1, PT, R2.reuse, R127, PT ;  /* 0x0000007f0200720c */ /* 0x040fe20003f24070 */
[----:B------:R-:W-:Y:S01]  /*3370*/  IMAD R135, R2, R6, R135 ;  /* 0x0000000602877224 */ /* 0x000fe200078e0287 */
[----:B------:R-:W-:Y:S01]  /*3380*/  IADD3 R24, R24, 0x3e, RZ ;  /* 0x0000003e18187810 */ /* 0x000fe20007ffe0ff */
[----:B------:R-:W2:Y:S01]  /*3390*/  S2R R6, SR_TID.X ;  /* 0x0000000000067919 */ /* 0x000ea20000002100 */
[--C-:B------:R-:W-:Y:S01]  /*33a0*/  @!P4 IMAD.IADD R115, R115, 0x1, -R2.reuse ;  /* 0x000000017373c824 */ /* 0x100fe200078e0a02 */
[----:B------:R-:W-:Y:S01]  /*33b0*/  ISETP.GE.AND P4, PT, R38, RZ, PT ;  /* 0x000000ff2600720c */ /* 0x000fe20003f86270 */
[----:B------:R-:W-:Y:S01]  /*33c0*/  @!P0 IMAD.MOV R107, RZ, RZ, -R107 ;  /* 0x000000ffff6b8224 */ /* 0x000fe200078e0a6b */
[----:B------:R-:W-:Y:S01]  /*33d0*/  ISETP.GT.U32.AND P0, PT, R2, R117, PT ;  /* 0x000000750200720c */ /* 0x000fe20003f04070 */
[----:B------:R-:W-:Y:S01]  /*33e0*/  @!P5 IMAD.IADD R125, R125, 0x1, -R2 ;  /* 0x000000017d7dd824 */ /* 0x000fe200078e0a02 */
[----:B------:R-:W-:Y:S01]  /*33f0*/  IABS R137, R24 ;  /* 0x0000001800897213 */ /* 0x000fe20000000000 */
[----:B------:R-:W-:Y:S01]  /*3400*/  STL [R1+0x1eec], R24 ;  /* 0x001eec1801007387 */ /* 0x000fe20000100800 */
[----:B------:R-:W-:-:S02]  /*3410*/  @!P6 IADD3 R123, R123, -R2, RZ ;  /* 0x800000027b7be210 */ /* 0x000fc40007ffe0ff */
[C---:B------:R-:W-:Y:S01]  /*3420*/  ISETP.GT.U32.AND P6, PT, R2.reuse, R129, PT ;  /* 0x000000810200720c */ /* 0x040fe20003fc4070 */
[--C-:B------:R-:W-:Y:S01]  /*3430*/  @!P1 IMAD.IADD R127, R127, 0x1, -R2.reuse ;  /* 0x000000017f7f9824 */ /* 0x100fe200078e0a02 */
[----:B------:R-:W-:Y:S01]  /*3440*/  ISETP.GT.U32.AND P1, PT, R2, R125, PT ;  /* 0x0000007d0200720c */ /* 0x000fe20003f24070 */
[----:B------:R-:W-:Y:S01]  /*3450*/  IMAD.HI.U32 R5, R5, R137, RZ ;  /* 0x0000008905057227 */ /* 0x000fe200078e00ff */
[----:B------:R-:W-:Y:S02]  /*3460*/  ISETP.GE.AND P2, PT, R14, RZ, PT ;  /* 0x000000ff0e00720c */ /* 0x000fe40003f46270 */
[----:B------:R-:W-:Y:S01]  /*3470*/  ISETP.GT.U32.AND P5, PT, R2, R131, PT ;  /* 0x000000830200720c */ /* 0x000fe20003fa4070 */
[----:B------:R-:W-:Y:S01]  /*3480*/  @!P4 IMAD.MOV R115, RZ, RZ, -R115 ;  /* 0x000000ffff73c224 */ /* 0x000fe200078e0a73 */
[----:B------:R-:W-:Y:S01]  /*3490*/  ISETP.GE.AND P4, PT, R10, RZ, PT ;  /* 0x000000ff0a00720c */ /* 0x000fe20003f86270 */
[----:B------:R-:W-:Y:S01]  /*34a0*/  @!P0 IMAD.IADD R117, R117, 0x1, -R2 ;  /* 0x0000000175758824 */ /* 0x000fe200078e0a02 */
[----:B------:R-:W-:Y:S01]  /*34b0*/  ISETP.GE.AND P0, PT, R20, RZ, PT ;  /* 0x000000ff1400720c */ /* 0x000fe20003f06270 */
[----:B------:R-:W-:Y:S01]  /*34c0*/  IMAD.MOV R5, RZ, RZ, -R5 ;  /* 0x000000ffff057224 */ /* 0x000fe200078e0a05 */
[----:B-1----:R-:W-:-:S02]  /*34d0*/  IADD3 R38, R252, -0x4d, RZ ;  /* 0xffffffb3fc267810 */ /* 0x002fc40007ffe0ff */
[-C--:B------:R-:W-:Y:S01]  /*34e0*/  @!P6 IADD3 R129, R129, -R2.reuse, RZ ;  /* 0x800000028181e210 */ /* 0x080fe20007ffe0ff */
[----:B------:R-:W-:Y:S01]  /*34f0*/  IMAD R137, R2, R5, R137 ;  /* 0x0000000502897224 */ /* 0x000fe200078e0289 */
[----:B--2---:R-:W-:Y:S01]  /*3500*/  LOP3.LUT R16, R6, 0x3f, RZ, 0xc0, !PT ;  /* 0x0000003f06107812 */ /* 0x004fe200078ec0ff */
[----:B------:R-:W-:Y:S01]  /*3510*/  @!P2 IMAD.MOV R121, RZ, RZ, -R121 ;  /* 0x000000ffff79a224 */ /* 0x000fe200078e0a79 */
[----:B------:R-:W-:Y:S01]  /*3520*/  @!P1 IADD3 R125, R125, -R2, RZ ;  /* 0x800000027d7d9210 */ /* 0x000fe20007ffe0ff */
[----:B------:R-:W-:Y:S01]  /*3530*/  @!P5 IMAD.IADD R131, R131, 0x1, -R2 ;  /* 0x000000018383d824 */ /* 0x000fe200078e0a02 */
[C---:B------:R-:W-:Y:S01]  /*3540*/  ISETP.GT.U32.AND P6, PT, R2.reuse, R129, PT ;  /* 0x000000810200720c */ /* 0x040fe20003fc4070 */
[----:B------:R-:W-:Y:S01]  /*3550*/  @!P4 IMAD.MOV R123, RZ, RZ, -R123 ;  /* 0x000000ffff7bc224 */ /* 0x000fe200078e0a7b */
[----:B------:R-:W-:Y:S02]  /*3560*/  ISETP.GT.U32.AND P1, PT, R2, R135, PT ;  /* 0x000000870200720c */ /* 0x000fe40003f24070 */
[----:B------:R-:W-:Y:S01]  /*3570*/  PRMT R22, R16, 0x6540, R4 ;  /* 0x0000654010167816 */ /* 0x000fe20000000004 */
[----:B------:R-:W-:Y:S01]  /*3580*/  IMAD.SHL.U32 R4, R4, 0x100, RZ ;  /* 0x0000010004047824 */ /* 0x000fe200078e00ff */
[----:B------:R-:W-:-:S02]  /*3590*/  @!P0 IADD3 R117, -R117, RZ, RZ ;  /* 0x000000ff75758210 */ /* 0x000fc40007ffe1ff */
[----:B------:R-:W-:Y:S01]  /*35a0*/  ISETP.GT.U32.AND P4, PT, R2, R133, PT ;  /* 0x000000850200720c */ /* 0x000fe20003f84070 */
[----:B------:R-:W-:Y:S01]  /*35b0*/  STL [R1+0x39c], R22 ;  /* 0x00039c1601007387 */ /* 0x000fe20000100800 */
[----:B------:R-:W-:Y:S02]  /*35c0*/  ISETP.GE.AND P0, PT, R8, RZ, PT ;  /* 0x000000ff0800720c */ /* 0x000fe40003f06270 */
[----:B------:R-:W-:Y:S02]  /*35d0*/  IABS R6, R22 ;  /* 0x0000001600067213 */ /* 0x000fe40000000000 */
[----:B------:R-:W-:Y:S01]  /*35e0*/  LOP3.LUT R20, R4, 0x40, R16, 0xfe, !PT ;  /* 0x0000004004147812 */ /* 0x000fe200078efe10 */
[--C-:B------:R-:W-:Y:S01]  /*35f0*/  @!P1 IMAD.IADD R135, R135, 0x1, -R2.reuse ;  /* 0x0000000187879824 */ /* 0x100fe200078e0a02 */
[C---:B---3--:R-:W-:Y:S01]  /*3600*/  LOP3.LUT R18, R22.reuse, 0x80, RZ, 0xfc, !PT ;  /* 0x0000008016127812 */ /* 0x048fe200078efcff */
[----:B------:R-:W-:Y:S01]  /*3610*/  IMAD.HI.U32 R5, R3, R6, RZ ;  /* 0x0000000603057227 */ /* 0x000fe200078e00ff */
[----:B----4-:R-:W-:Y:S01]  /*3620*/  IABS R8, R20 ;  /* 0x0000001400087213 */ /* 0x010fe20000000000 */
[----:B------:R-:W-:Y:S01]  /*3630*/  STL [R1+0x584], R20 ;  /* 0x0005841401007387 */ /* 0x000fe20000100800 */
[----:B------:R-:W-:Y:S01]  /*3640*/  LOP3.LUT R14, R22, 0xc0, RZ, 0xfc, !PT ;  /* 0x000000c0160e7812 */ /* 0x000fe200078efcff */
[----:B------:R-:W-:Y:S01]  /*3650*/  IMAD.MOV R5, RZ, RZ, -R5 ;  /* 0x000000ffff057224 */ /* 0x000fe200078e0a05 */
[----:B------:R-:W-:Y:S01]  /*3660*/  @!P6 IADD3 R129, R129, -R2, RZ ;  /* 0x800000028181e210 */ /* 0x000fe20007ffe0ff */
[----:B------:R-:W-:Y:S01]  /*3670*/  @!P4 IMAD.IADD R133, R133, 0x1, -R2 ;  /* 0x000000018585c824 */ /* 0x000fe200078e0a02 */
[----:B------:R-:W-:Y:S01]  /*3680*/  ISETP.GT.U32.AND P6, PT, R2, R137, PT ;  /* 0x000000890200720c */ /* 0x000fe20003fc4070 */
[----:B------:R-:W-:Y:S01]  /*3690*/  IMAD.HI.U32 R4, R3, R8, RZ ;  /* 0x0000000803047227 */ /* 0x000fe200078e00ff */
[----:B------:R-:W-:Y:S01]  /*36a0*/  IABS R10, R18 ;  /* 0x00000012000a7213 */ /* 0x000fe20000000000 */
[----:B------:R-:W-:Y:S01]  /*36b0*/  STL [R1+0x5c0], R18 ;  /* 0x0005c01201007387 */ /* 0x000fe20000100800 */
[----:B------:R-:W-:Y:S01]  /*36c0*/  IABS R12, R14 ;  /* 0x0000000e000c7213 */ /* 0x000fe20000000000 */
[----:B------:R-:W-:Y:S01]  /*36d0*/  IMAD R5, R0, R5, R6 ;  /* 0x0000000500057224 */ /* 0x000fe200078e0206 */
[----:B------:R-:W-:Y:S01]  /*36e0*/  @!P0 IADD3 R125, -R125, RZ, RZ ;  /* 0x000000ff7d7d8210 */ /* 0x000fe20007ffe1ff */
[C---:B------:R-:W-:Y:S01]  /*36f0*/  IMAD.HI.U32 R6, R3.reuse, R10, RZ ;  /* 0x0000000a03067227 */ /* 0x040fe200078e00ff */
[C---:B------:R-:W-:Y:S01]  /*3700*/  ISETP.GT.U32.AND P0, PT, R2.reuse, R135, PT ;  /* 0x000000870200720c */ /* 0x040fe20003f04070 */
[----:B------:R-:W-:Y:S01]  /*3710*/  STL [R1+0x5c4], R14 ;  /* 0x0005c40e01007387 */ /* 0x000fe20000100800 */
[----:B------:R-:W-:Y:S01]  /*3720*/  ISETP.GT.U32.AND P1, PT, R2, R133, PT ;  /* 0x000000850200720c */ /* 0x000fe20003f24070 */
[----:B------:R-:W-:Y:S01]  /*3730*/  IMAD.HI.U32 R3, R3, R12, RZ ;  /* 0x0000000c03037227 */ /* 0x000fe200078e00ff */
[----:B------:R-:W-:-:S02]  /*3740*/  IADD3 R29, -R4, RZ, RZ ;  /* 0x000000ff041d7210 */ /* 0x000fc40007ffe1ff */
[C---:B------:R-:W-:Y:S01]  /*3750*/  ISETP.GT.U32.AND P2, PT, R2.reuse, R127, PT ;  /* 0x0000007f0200720c */ /* 0x040fe20003f44070 */
[----:B------:R-:W-:Y:S01]  /*3760*/  IMAD.MOV R139, RZ, RZ, -R3 ;  /* 0x000000ffff8b7224 */ /* 0x000fe200078e0a03 */
[----:B------:R-:W-:Y:S01]  /*3770*/  ISETP.GT.U32.AND P5, PT, R2, R131, PT ;  /* 0x000000830200720c */ /* 0x000fe20003fa4070 */
[----:B------:R-:W-:Y:S01]  /*3780*/  IMAD R3, R0, R29, R8 ;  /* 0x0000001d00037224 */ /* 0x000fe200078e0208 */
[----:B------:R-:W-:Y:S01]  /*3790*/  IADD3 R4, R252, -0x5, RZ ;  /* 0xfffffffbfc047810 */ /* 0x000fe20007ffe0ff */
[----:B------:R-:W-:Y:S01]  /*37a0*/  @!P6 IMAD.IADD R137, R137, 0x1, -R2 ;  /* 0x000000018989e824 */ /* 0x000fe200078e0a02 */
[----:B------:R-:W-:Y:S01]  /*37b0*/  ISETP.GE.AND P4, PT, R34, RZ, PT ;  /* 0x000000ff2200720c */ /* 0x000fe20003f86270 */
[----:B------:R-:W-:Y:S01]  /*37c0*/  IMAD.MOV R31, RZ, RZ, -R6 ;  /* 0x000000ffff1f7224 */ /* 0x000fe200078e0a06 */
[----:B------:R-:W-:Y:S01]  /*37d0*/  @!P0 IADD3 R135, R135, -R2, RZ ;  /* 0x8000000287878210 */ /* 0x000fe20007ffe0ff */
[----:B------:R-:W-:Y:S01]  /*37e0*/  @!P1 IMAD.IADD R133, R133, 0x1, -R2 ;  /* 0x0000000185859824 */ /* 0x000fe200078e0a02 */
[----:B------:R-:W-:Y:S01]  /*37f0*/  ISETP.GT.U32.AND P6, PT, R2, R137, PT ;  /* 0x000000890200720c */ /* 0x000fe20003fc4070 */
[C---:B------:R-:W-:Y:S01]  /*3800*/  IMAD R29, R0.reuse, R31, R10 ;  /* 0x0000001f001d7224 */ /* 0x040fe200078e020a */
[C---:B------:R-:W-:Y:S01]  /*3810*/  ISETP.GT.U32.AND P0, PT, R0.reuse, R3, PT ;  /* 0x000000030000720c */ /* 0x040fe20003f04070 */
[--C-:B------:R-:W-:Y:S01]  /*3820*/  @!P2 IMAD.IADD R127, R127, 0x1, -R2.reuse ;  /* 0x000000017f7fa824 */ /* 0x100fe200078e0a02 */
[----:B------:R-:W-:Y:S01]  /*3830*/  ISETP.GT.U32.AND P1, PT, R0, R5, PT ;  /* 0x000000050000720c */ /* 0x000fe20003f24070 */
[----:B------:R-:W-:Y:S01]  /*3840*/  @!P5 IMAD.IADD R131, R131, 0x1, -R2 ;  /* 0x000000018383d824 */ /* 0x000fe200078e0a02 */
[----:B------:R-:W-:Y:S01]  /*3850*/  ISETP.GE.AND P2, PT, R36, RZ, PT ;  /* 0x000000ff2400720c */ /* 0x000fe20003f46270 */
[----:B------:R-:W-:Y:S01]  /*3860*/  IMAD R31, R0, R139, R12 ;  /* 0x0000008b001f7224 */ /* 0x000fe200078e020c */
[----:B------:R-:W-:Y:S01]  /*3870*/  ISETP.GE.AND P5, PT, R32, RZ, PT ;  /* 0x000000ff2000720c */ /* 0x000fe20003fa6270 */
[----:B------:R-:W-:Y:S01]  /*3880*/  @!P4 IMAD.MOV R129, RZ, RZ, -R129 ;  /* 0x000000ffff81c224 */ /* 0x000fe200078e0a81 */
[----:B------:R-:W-:Y:S01]  /*3890*/  ISETP.GE.AND P4, PT, R28, RZ, PT ;  /* 0x000000ff1c00720c */ /* 0x000fe20003f86270 */
[----:B------:R-:W-:Y:S01]  /*38a0*/  IMAD R10, R16, c[0x0][0x18c], RZ ;  /* 0x00006300100a7a24 */ /* 0x000fe200078e02ff */
[----:B------:R-:W-:Y:S01]  /*38b0*/  IADD3 R12, R252, -0x15, RZ ;  /* 0xffffffebfc0c7810 */ /* 0x000fe20007ffe0ff */
[----:B------:R-:W-:Y:S01]  /*38c0*/  @!P6 IMAD.IADD R137, R137, 0x1, -R2 ;  /* 0x000000018989e824 */ /* 0x000fe200078e0a02 */
[----:B------:R-:W-:-:S02]  /*38d0*/  LOP3.LUT R2, RZ, c[0x0][0x17c], RZ, 0x33, !PT ;  /* 0x00005f00ff027a12 */ /* 0x000fc400078e33ff */
[----:B------:R-:W-:Y:S01]  /*38e0*/  @!P0 IADD3 R3, R3, -R0, RZ ;  /* 0x8000000003038210 */ /* 0x000fe20007ffe0ff */
[----:B------:R-:W-:Y:S01]  /*38f0*/  @!P1 IMAD.IADD R5, R5, 0x1, -R0 ;  /* 0x0000000105059824 */ /* 0x000fe200078e0a00 */
[----:B------:R-:W-:Y:S02]  /*3900*/  ISETP.NE.AND P0, PT, RZ, c[0x0][0x17c], PT ;  /* 0x00005f00ff007a0c */ /* 0x000fe40003f05270 */
[----:B------:R-:W-:Y:S01]  /*3910*/  ISETP.GE.U32.AND P1, PT, R4, 0x7fffff7c, PT ;  /* 0x7fffff7c0400780c */ /* 0x000fe20003f26070 */
[----:B------:R-:W-:Y:S01]  /*3920*/  @!P5 IMAD.MOV R131, RZ, RZ, -R131 ;  /* 0x000000ffff83d224 */ /* 0x000fe200078e0a83 */
[C---:B------:R-:W-:Y:S02]  /*3930*/  SEL R4, R2.reuse, R7, !P0 ;  /* 0x0000000702047207 */ /* 0x040fe40004000000 */
[C---:B------:R-:W-:Y:S02]  /*3940*/  SEL R6, R2.reuse, R9, !P0 ;  /* 0x0000000902067207 */ /* 0x040fe40004000000 */
[----:B------:R-:W-:Y:S01]  /*3950*/  SEL R7, R2, R15, !P0 ;  /* 0x0000000f02077207 */ /* 0x000fe20004000000 */
[----:B------:R1:W-:Y:S01]  /*3960*/  STL [R1+0xb38], R4 ;  /* 0x000b380401007387 */ /* 0x0003e20000100800 */
[----:B------:R-:W-:-:S02]  /*3970*/  @!P2 IADD3 R127, -R127, RZ, RZ ;  /* 0x000000ff7f7fa210 */ /* 0x000fc40007ffe1ff */
[----:B------:R-:W-:Y:S01]  /*3980*/  ISETP.GE.AND P2, PT, R30, RZ, PT ;  /* 0x000000ff1e00720c */ /* 0x000fe20003f46270 */
[----:B------:R2:W-:Y:S01]  /*3990*/  STL [R1+0xad4], R6 ;  /* 0x000ad40601007387 */ /* 0x0005e20000100800 */
[----:B------:R-:W-:Y:S02]  /*39a0*/  ISETP.GT.U32.AND P5, PT, R0, R29, PT ;  /* 0x0000001d0000720c */ /* 0x000fe40003fa4070 */
[----:B------:R-:W-:Y:S02]  /*39b0*/  ISETP.GE.AND P6, PT, R24, RZ, PT ;  /* 0x000000ff1800720c */ /* 0x000fe40003fc6270 */
[----:B------:R-:W-:Y:S02]  /*39c0*/  @!P4 IADD3 R135, -R135, RZ, RZ ;  /* 0x000000ff8787c210 */ /* 0x000fe40007ffe1ff */
[----:B-1----:R-:W-:Y:S01]  /*39d0*/  SEL R4, R2, R11, !P0 ;  /* 0x0000000b02047207 */ /* 0x002fe20004000000 */
[----:B------:R-:W-:Y:S01]  /*39e0*/  IMAD.MOV.U32 R11, RZ, RZ, c[0x0][0x18c] ;  /* 0x00006300ff0b7624 */ /* 0x000fe200078e00ff */
[----:B------:R-:W-:-:S02]  /*39f0*/  ISETP.GE.AND P4, PT, R26, RZ, PT ;  /* 0x000000ff1a00720c */ /* 0x000fc40003f86270 */
[----:B--2---:R-:W-:Y:S01]  /*3a00*/  SEL R6, R2, R19, !P0 ;  /* 0x0000001302067207 */ /* 0x004fe20004000000 */
[----:B------:R1:W-:Y:S01]  /*3a10*/  STL [R1+0xad0], R4 ;  /* 0x000ad00401007387 */ /* 0x0003e20000100800 */
[----:B------:R-:W-:Y:S01]  /*3a20*/  @!P2 IMAD.MOV R133, RZ, RZ, -R133 ;  /* 0x000000ffff85a224 */ /* 0x000fe200078e0a85 */
[C---:B------:R-:W-:Y:S01]  /*3a30*/  ISETP.GT.U32.AND P2, PT, R0.reuse, R31, PT ;  /* 0x0000001f0000720c */ /* 0x040fe20003f44070 */
[----:B------:R-:W-:Y:S01]  /*3a40*/  @!P5 IMAD.IADD R29, R29, 0x1, -R0 ;  /* 0x000000011d1dd824 */ /* 0x000fe200078e0a00 */
[----:B------:R2:W-:Y:S01]  /*3a50*/  STL [R1+0xacc], R7 ;  /* 0x000acc0701007387 */ /* 0x0005e20000100800 */
[----:B------:R-:W-:Y:S01]  /*3a60*/  ISETP.GT.U32.AND P5, PT, R0, R5, PT ;  /* 0x000000050000720c */ /* 0x000fe20003fa4070 */
[----:B------:R-:W-:Y:S01]  /*3a70*/  @!P6 IMAD.MOV R137, RZ, RZ, -R137 ;  /* 0x000000ffff89e224 */ /* 0x000fe200078e0a89 */
[----:B------:R-:W-:Y:S01]  /*3a80*/  IADD3 R30, R252, -0x49, RZ ;  /* 0xffffffb7fc1e7810 */ /* 0x000fe20007ffe0ff */
[----:B------:R3:W-:Y:S01]  /*3a90*/  STL [R1+0xac8], R6 ;  /* 0x000ac80601007387 */ /* 0x0007e20000100800 */
[----:B------:R-:W-:Y:S01]  /*3aa0*/  IMAD R11, R11, 0x40, R10 ;  /* 0x000000400b0b7824 */ /* 0x000fe200078e020a */
[----:B-1----:R-:W-:-:S02]  /*3ab0*/  SEL R4, R2, R13, !P0 ;  /* 0x0000000d02047207 */ /* 0x002fc40004000000 */
[----:B------:R-:W-:Y:S02]  /*3ac0*/  @!P4 IADD3 R57, -R57, RZ, RZ ;  /* 0x000000ff3939c210 */ /* 0x000fe40007ffe1ff */
[----:B--2---:R-:W-:Y:S01]  /*3ad0*/  SEL R7, R2, R17, !P0 ;  /* 0x0000001102077207 */ /* 0x004fe20004000000 */
[----:B------:R1:W-:Y:S01]  /*3ae0*/  STL [R1+0xabc], R4 ;  /* 0x000abc0401007387 */ /* 0x0003e20000100800 */
[--C-:B------:R-:W-:Y:S01]  /*3af0*/  @!P2 IMAD.IADD R31, R31, 0x1, -R0.reuse ;  /* 0x000000011f1fa824 */ /* 0x100fe200078e0a00 */
[----:B------:R-:W-:Y:S01]  /*3b00*/  ISETP.GT.U32.AND P2, PT, R0, R3, PT ;  /* 0x000000030000720c */ /* 0x000fe20003f44070 */
[----:B------:R-:W-:Y:S01]  /*3b10*/  @!P5 IMAD.IADD R5, R5, 0x1, -R0 ;  /* 0x000000010505d824 */ /* 0x000fe200078e0a00 */
[----:B---3--:R-:W-:Y:S01]  /*3b20*/  SEL R6, R2, R21, !P0 ;  /* 0x0000001502067207 */ /* 0x008fe20004000000 */
[----:B------:R2:W-:Y:S01]  /*3b30*/  STL [R1+0xab8], R7 ;  /* 0x000ab80701007387 */ /* 0x0005e20000100800 */
[----:B------:R-:W-:Y:S01]  /*3b40*/  ISETP.GT.U32.AND P6, PT, R0, R31, PT ;  /* 0x0000001f0000720c */ /* 0x000fe20003fc4070 */
[----:B------:R-:W-:Y:S01]  /*3b50*/  IMAD.SHL.U32 R17, R16, 0x4, RZ ;  /* 0x0000000410117824 */ /* 0x000fe200078e00ff */
[----:B------:R-:W-:Y:S01]  /*3b60*/  ISETP.GT.U32.AND P4, PT, R0, R29, PT ;  /* 0x0000001d0000720c */ /* 0x000fe20003f84070 */
[----:B------:R3:W-:Y:S01]  /*3b70*/  STL [R1+0xab4], R6 ;  /* 0x000ab40601007387 */ /* 0x0007e20000100800 */
[----:B-1----:R-:W-:-:S02]  /*3b80*/  SEL R4, R2, R25, !P0 ;  /* 0x0000001902047207 */ /* 0x002fc40004000000 */
[----:B------:R-:W-:Y:S02]  /*3b90*/  ISETP.GE.AND P5, PT, R20, RZ, PT ;  /* 0x000000ff1400720c */ /* 0x000fe40003fa6270 */
[----:B------:R-:W-:Y:S01]  /*3ba0*/  IADD3 R13, R252, -0x19, RZ ;  /* 0xffffffe7fc0d7810 */ /* 0x000fe20007ffe0ff */
[----:B------:R1:W-:Y:S01]  /*3bb0*/  STL [R1+0xab0], R4 ;  /* 0x000ab00401007387 */ /* 0x0003e20000100800 */
[C---:B--2---:R-:W-:Y:S02]  /*3bc0*/  SEL R7, R2.reuse, R27, !P0 ;  /* 0x0000001b02077207 */ /* 0x044fe40004000000 */
[----:B------:R-:W-:Y:S01]  /*3bd0*/  @!P2 IADD3 R3, R3, -R0, RZ ;  /* 0x800000000303a210 */ /* 0x000fe20007ffe0ff */
[--C-:B------:R-:W-:Y:S01]  /*3be0*/  @!P6 IMAD.IADD R31, R31, 0x1, -R0.reuse ;  /* 0x000000011f1fe824 */ /* 0x100fe200078e0a00 */
[----:B---3--:R-:W-:Y:S01]  /*3bf0*/  SEL R6, R2, R23, !P0 ;  /* 0x0000001702067207 */ /* 0x008fe20004000000 */
[----:B------:R2:W-:Y:S01]  /*3c00*/  STL [R1+0xa94], R7 ;  /* 0x000a940701007387 */ /* 0x0005e20000100800 */
[----:B------:R-:W-:Y:S01]  /*3c10*/  ISETP.GE.AND P6, PT, R14, RZ, PT ;  /* 0x000000ff0e00720c */ /* 0x000fe20003fc6270 */
[----:B------:R-:W-:Y:S01]  /*3c20*/  @!P4 IMAD.IADD R29, R29, 0x1, -R0 ;  /* 0x000000011d1dc824 */ /* 0x000fe200078e0a00 */
[----:B------:R-:W-:Y:S01]  /*3c30*/  IADD3 R0, R252, -0x9, RZ ;  /* 0xfffffff7fc007810 */ /* 0x000fe20007ffe0ff */
[----:B------:R3:W-:Y:S01]  /*3c40*/  STL [R1+0xa90], R6 ;  /* 0x000a900601007387 */ /* 0x0007e20000100800 */
[----:B-1----:R-:W-:Y:S01]  /*3c50*/  SEL R4, R2, R99, !P0 ;  /* 0x0000006302047207 */ /* 0x002fe20004000000 */
[----:B------:R-:W-:Y:S01]  /*3c60*/  @!P5 IMAD.MOV R3, RZ, RZ, -R3 ;  /* 0x000000ffff03d224 */ /* 0x000fe200078e0a03 */
[----:B------:R-:W-:-:S02]  /*3c70*/  ISETP.GE.AND P4, PT, R18, RZ, PT ;  /* 0x000000ff1200720c */ /* 0x000fc40003f86270 */
[----:B------:R-:W-:Y:S01]  /*3c80*/  ISETP.GE.U32.AND P2, PT, R0, 0x7fffff78, PT ;  /* 0x7fffff780000780c */ /* 0x000fe20003f46070 */
[----:B------:R1:W-:Y:S01]  /*3c90*/  STL [R1+0xa8c], R4 ;  /* 0x000a8c0401007387 */ /* 0x0003e20000100800 */
[C---:B--2---:R-:W-:Y:S02]  /*3ca0*/  SEL R7, R2.reuse, R101, !P0 ;  /* 0x0000006502077207 */ /* 0x044fe40004000000 */
[----:B------:R-:W-:Y:S02]  /*3cb0*/  ISETP.NE.AND P5, PT, RZ, c[0x0][0x178], PT ;  /* 0x00005e00ff007a0c */ /* 0x000fe40003fa5270 */
[C---:B---3--:R-:W-:Y:S01]  /*3cc0*/  SEL R6, R2.reuse, R33, !P0 ;  /* 0x0000002102067207 */ /* 0x048fe20004000000 */
[----:B------:R2:W-:Y:S01]  /*3cd0*/  STL [R1+0xa88], R7 ;  /* 0x000a880701007387 */ /* 0x0005e20000100800 */
[----:B------:R-:W-:Y:S02]  /*3ce0*/  LOP3.LUT R0, RZ, c[0x0][0x178], RZ, 0x33, !PT ;  /* 0x00005e00ff007a12 */ /* 0x000fe400078e33ff */
[----:B------:R-:W-:Y:S01]  /*3cf0*/  @!P6 IADD3 R31, -R31, RZ, RZ ;  /* 0x000000ff1f1fe210 */ /* 0x000fe20007ffe1ff */
[----:B------:R3:W-:Y:S01]  /*3d00*/  STL [R1+0xa7c], R6 ;  /* 0x000a7c0601007387 */ /* 0x0007e20000100800 */
[----:B-1----:R-:W-:Y:S01]  /*3d10*/  SEL R4, R2, R37, !P0 ;  /* 0x0000002502047207 */ /* 0x002fe20004000000 */
[----:B------:R-:W-:Y:S01]  /*3d20*/  @!P4 IMAD.MOV R29, RZ, RZ, -R29 ;  /* 0x000000ffff1dc224 */ /* 0x000fe200078e0a1d */
[----:B------:R-:W-:-:S02]  /*3d30*/  SEL R3, R0, R3, !P5 ;  /* 0x0000000300037207 */ /* 0x000fc40006800000 */
[----:B------:R-:W-:Y:S01]  /*3d40*/  IADD3 R46, R252, -0x51, RZ ;  /* 0xffffffaffc2e7810 */ /* 0x000fe20007ffe0ff */
[----:B------:R1:W-:Y:S01]  /*3d50*/  STL [R1+0xa78], R4 ;  /* 0x000a780401007387 */ /* 0x0003e20000100800 */
[----:B--2---:R-:W-:Y:S01]  /*3d60*/  SEL R7, R2, R35, !P0 ;  /* 0x0000002302077207 */ /* 0x004fe20004000000 */
[----:B------:R-:W-:Y:S01]  /*3d70*/  IMAD R3, R3, c[0x0][0x184], RZ ;  /* 0x0000610003037a24 */ /* 0x000fe200078e02ff */
[----:B------:R-:W-:Y:S02]  /*3d80*/  SEL R29, R0, R29, !P5 ;  /* 0x0000001d001d7207 */ /* 0x000fe40006800000 */
[----:B---3--:R-:W-:Y:S01]  /*3d90*/  SEL R6, R2, R39, !P0 ;  /* 0x0000002702067207 */ /* 0x008fe20004000000 */
[----:B------:R2:W-:Y:S01]  /*3da0*/  STL [R1+0xa14], R7 ;  /* 0x000a140701007387 */ /* 0x0005e20000100800 */
[C---:B------:R-:W-:Y:S02]  /*3db0*/  IADD3 R54, R252.reuse, -0x55, RZ ;  /* 0xffffffabfc367810 */ /* 0x040fe40007ffe0ff */
[----:B------:R-:W-:Y:S01]  /*3dc0*/  IADD3 R62, R252, -0x59, RZ ;  /* 0xffffffa7fc3e7810 */ /* 0x000fe20007ffe0ff */
[----:B------:R3:W-:Y:S01]  /*3dd0*/  STL [R1+0xa10], R6 ;  /* 0x000a100601007387 */ /* 0x0007e20000100800 */
[----:B-1----:R-:W-:-:S02]  /*3de0*/  SEL R4, R2, R41, !P0 ;  /* 0x0000002902047207 */ /* 0x002fc40004000000 */
[C---:B------:R-:W-:Y:S02]  /*3df0*/  IADD3 R70, R252.reuse, -0x5d, RZ ;  /* 0xffffffa3fc467810 */ /* 0x040fe40007ffe0ff */
[----:B------:R-:W-:Y:S01]  /*3e00*/  IADD3 R78, R252, -0x61, RZ ;  /* 0xffffff9ffc4e7810 */ /* 0x000fe20007ffe0ff */
[----:B------:R1:W-:Y:S01]  /*3e10*/  STL [R1+0xa0c], R4 ;  /* 0x000a0c0401007387 */ /* 0x0003e20000100800 */
[----:B--2---:R-:W-:Y:S02]  /*3e20*/  SEL R7, R2, R45, !P0 ;  /* 0x0000002d02077207 */ /* 0x004fe40004000000 */
[----:B------:R-:W-:Y:S02]  /*3e30*/  IADD3 R86, R252, -0x65, RZ ;  /* 0xffffff9bfc567810 */ /* 0x000fe40007ffe0ff */
[----:B---3--:R-:W-:Y:S01]  /*3e40*/  SEL R6, R2, R47, !P0 ;  /* 0x0000002f02067207 */ /* 0x008fe20004000000 */
[----:B------:R2:W-:Y:S01]  /*3e50*/  STL [R1+0xa08], R7 ;  /* 0x000a080701007387 */ /* 0x0005e20000100800 */
[----:B------:R-:W-:-:S02]  /*3e60*/  IADD3 R94, R252, -0x69, RZ ;  /* 0xffffff97fc5e7810 */ /* 0x000fc40007ffe0ff */
[----:B------:R-:W-:Y:S01]  /*3e70*/  IADD3 R102, R252, -0x6d, RZ ;  /* 0xffffff93fc667810 */ /* 0x000fe20007ffe0ff */
[----:B------:R3:W-:Y:S01]  /*3e80*/  STL [R1+0xa04], R6 ;  /* 0x000a040601007387 */ /* 0x0007e20000100800 */
[----:B-1----:R-:W-:Y:S02]  /*3e90*/  SEL R4, R2, R43, !P0 ;  /* 0x0000002b02047207 */ /* 0x002fe40004000000 */
[----:B------:R-:W-:Y:S02]  /*3ea0*/  IADD3 R110, R252, -0x71, RZ ;  /* 0xffffff8ffc6e7810 */ /* 0x000fe40007ffe0ff */
[C---:B--2---:R-:W-:Y:S01]  /*3eb0*/  SEL R7, R2.reuse, R49, !P0 ;  /* 0x0000003102077207 */ /* 0x044fe20004000000 */
[----:B------:R1:W-:Y:S01]  /*3ec0*/  STL [R1+0xa00], R4 ;  /* 0x000a000401007387 */ /* 0x0003e20000100800 */
[----:B---3--:R-:W-:-:S03]  /*3ed0*/  SEL R6, R2, R51, !P0 ;  /* 0x0000003302067207 */ /* 0x008fc60004000000 */
[----:B------:R2:W-:Y:S04]  /*3ee0*/  STL [R1+0x9fc], R7 ;  /* 0x0009fc0701007387 */ /* 0x0005e80000100800 */
[----:B------:R3:W-:Y:S01]  /*3ef0*/  STL [R1+0x9f8], R6 ;  /* 0x0009f80601007387 */ /* 0x0007e20000100800 */
[C---:B-1----:R-:W-:Y:S02]  /*3f00*/  SEL R4, R2.reuse, R59, !P0 ;  /* 0x0000003b02047207 */ /* 0x042fe40004000000 */
[----:B--2---:R-:W-:-:S03]  /*3f10*/  SEL R7, R2, R61, !P0 ;  /* 0x0000003d02077207 */ /* 0x004fc60004000000 */
        /* <DEDUP_REMOVED lines=75> */
[----:B------:R-:W-:Y:S01]  /*43d0*/  STL [R1+0x2c0], R6 ;  /* 0x0002c00601007387 */ /* 0x000fe20000100800 */
[C---:B-1----:R-:W-:Y:S02]  /*43e0*/  SEL R4, R2.reuse, R137, !P0 ;  /* 0x0000008902047207 */ /* 0x042fe40004000000 */
[----:B------:R-:W-:Y:S02]  /*43f0*/  SEL R2, R2, R57, !P0 ;  /* 0x0000003902027207 */ /* 0x000fe40004000000 */
[----:B------:R-:W-:Y:S01]  /*4400*/  ISETP.GE.AND P0, PT, R22, RZ, PT ;  /* 0x000000ff1600720c */ /* 0x000fe20003f06270 */
[----:B------:R-:W-:Y:S01]  /*4410*/  STL [R1+0x2bc], R4 ;  /* 0x0002bc0401007387 */ /* 0x000fe20000100800 */
[----:B--2---:R-:W-:-:S03]  /*4420*/  SEL R7, R0, R31, !P5 ;  /* 0x0000001f00077207 */ /* 0x004fc60006800000 */
[----:B------:R1:W-:Y:S02]  /*4430*/  STL [R1+0xbd8], R2 ;  /* 0x000bd80201007387 */ /* 0x0003e40000100800 */
[----:B------:R-:W-:-:S06]  /*4440*/  IMAD R7, R7, c[0x0][0x184], RZ ;  /* 0x0000610007077a24 */ /* 0x000fcc00078e02ff */
[----:B------:R-:W-:Y:S02]  /*4450*/  @!P0 IADD3 R5, -R5, RZ, RZ ;  /* 0x000000ff05058210 */ /* 0x000fe40007ffe1ff */
[----:B-1----:R-:W-:Y:S02]  /*4460*/  IADD3 R2, R252, -0xd, RZ ;  /* 0xfffffff3fc027810 */ /* 0x002fe40007ffe0ff */
[----:B------:R-:W-:Y:S02]  /*4470*/  SEL R5, R0, R5, !P5 ;  /* 0x0000000500057207 */ /* 0x000fe40006800000 */
[----:B------:R-:W-:Y:S02]  /*4480*/  ISETP.GE.U32.AND P0, PT, R2, 0x7fffff74, PT ;  /* 0x7fffff740200780c */ /* 0x000fe40003f06070 */
[----:B------:R-:W-:Y:S01]  /*4490*/  IADD3 R2, R252, -0x11, RZ ;  /* 0xffffffeffc027810 */ /* 0x000fe20007ffe0ff */
[----:B------:R-:W-:Y:S02]  /*44a0*/  IMAD R0, R5, c[0x0][0x184], RZ ;  /* 0x0000610005007a24 */ /* 0x000fe400078e02ff */
[----:B------:R-:W-:Y:S01]  /*44b0*/  IMAD R5, R29, c[0x0][0x184], RZ ;  /* 0x000061001d057a24 */ /* 0x000fe200078e02ff */
[----:B------:R-:W-:-:S02]  /*44c0*/  ISETP.GE.U32.AND P4, PT, R2, 0x7fffff70, PT ;  /* 0x7fffff700200780c */ /* 0x000fc40003f86070 */
[C---:B------:R-:W-:Y:S02]  /*44d0*/  LEA R2, P5, R3.reuse, c[0x0][0x160], 0x2 ;  /* 0x0000580003027a11 */ /* 0x040fe400078a10ff */
[C---:B------:R-:W-:Y:S02]  /*44e0*/  LEA R8, P6, R0.reuse, c[0x0][0x160], 0x2 ;  /* 0x0000580000087a11 */ /* 0x040fe400078c10ff */
[----:B------:R-:W-:Y:S02]  /*44f0*/  LEA.HI.X.SX32 R3, R3, c[0x0][0x164], 0x2, P5 ;  /* 0x0000590003037a11 */ /* 0x000fe400028f16ff */
[C---:B------:R-:W-:Y:S02]  /*4500*/  LEA R6, P5, R7.reuse, c[0x0][0x160], 0x2 ;  /* 0x0000580007067a11 */ /* 0x040fe400078a10ff */
[----:B------:R-:W-:Y:S02]  /*4510*/  LEA.HI.X.SX32 R9, R0, c[0x0][0x164], 0x2, P6 ;  /* 0x0000590000097a11 */ /* 0x000fe400030f16ff */
[----:B------:R-:W-:-:S02]  /*4520*/  LEA.HI.X.SX32 R7, R7, c[0x0][0x164], 0x2, P5 ;  /* 0x0000590007077a11 */ /* 0x000fc400028f16ff */
[----:B------:R-:W-:Y:S01]  /*4530*/  LEA R248, P5, R11, c[0x0][0x168], 0x2 ;  /* 0x00005a000bf87a11 */ /* 0x000fe200078a10ff */
[----:B------:R1:W-:Y:S01]  /*4540*/  LDGSTS.E [R17], [R8.64], !P3 ;  /* 0x0000000008117fae */ /* 0x0003e2000d921848 */
[----:B------:R-:W-:Y:S02]  /*4550*/  MOV R0, c[0x0][0x188] ;  /* 0x0000620000007a02 */ /* 0x000fe40000000f00 */
[----:B------:R-:W-:Y:S01]  /*4560*/  LEA R4, P6, R5, c[0x0][0x160], 0x2 ;  /* 0x0000580005047a11 */ /* 0x000fe200078c10ff */
[----:B------:R1:W-:Y:S01]  /*4570*/  LDGSTS.E [R17+0x100], [R2.64], !P3 ;  /* 0x0010000002117fae */ /* 0x0003e2000d921848 */
[----:B------:R-:W-:Y:S01]  /*4580*/  LEA.HI.X.SX32 R249, R11, c[0x0][0x16c], 0x2, P5 ;  /* 0x00005b000bf97a11 */ /* 0x000fe200028f16ff */
[C---:B------:R-:W-:Y:S01]  /*4590*/  IMAD.SHL.U32 R11, R0.reuse, 0x4, RZ ;  /* 0x00000004000b7824 */ /* 0x040fe200078e00ff */
[----:B------:R-:W-:Y:S01]  /*45a0*/  LEA.HI.X.SX32 R5, R5, c[0x0][0x164], 0x2, P6 ;  /* 0x0000590005057a11 */ /* 0x000fe200030f16ff */
[----:B------:R-:W-:Y:S01]  /*45b0*/  IMAD R29, R0, 0x2c, RZ ;  /* 0x0000002c001d7824 */ /* 0x000fe200078e02ff */
[----:B------:R-:W-:Y:S01]  /*45c0*/  ISETP.GE.U32.AND P5, PT, R13, 0x7fffff68, PT ;  /* 0x7fffff680d00780c */ /* 0x000fe20003fa6070 */
[C---:B------:R-:W-:Y:S01]  /*45d0*/  IMAD.WIDE R22, R11.reuse, 0x4, R8 ;  /* 0x000000040b167825 */ /* 0x040fe200078e0208 */
[----:B------:R-:W-:Y:S01]  /*45e0*/  LEA R250, P6, R10, c[0x0][0x168], 0x2 ;  /* 0x00005a000afa7a11 */ /* 0x000fe200078c10ff */
[----:B------:R1:W-:Y:S01]  /*45f0*/  LDGSTS.E [R17+0x200], [R4.64], !P3 ;  /* 0x0020000004117fae */ /* 0x0003e2000d921848 */
[----:B------:R-:W-:Y:S01]  /*4600*/  SHF.L.U32 R13, R0, 0x3, RZ ;  /* 0x00000003000d7819 */ /* 0x000fe200000006ff */
[C---:B------:R-:W-:Y:S01]  /*4610*/  IMAD.WIDE R20, R11.reuse, 0x4, R2 ;  /* 0x000000040b147825 */ /* 0x040fe200078e0202 */
[----:B------:R-:W-:Y:S01]  /*4620*/  LEA.HI.X.SX32 R251, R10, c[0x0][0x16c], 0x2, P6 ;  /* 0x00005b000afb7a11 */ /* 0x000fe200030f16ff */
[----:B------:R1:W-:Y:S01]  /*4630*/  LDGSTS.E [R17+0x300], [R6.64], !P3 ;  /* 0x0030000006117fae */ /* 0x0003e2000d921848 */
[----:B------:R-:W-:Y:S01]  /*4640*/  IADD3 R10, R252, -0x1d, RZ ;  /* 0xffffffe3fc0a7810 */ /* 0x000fe20007ffe0ff */
[C---:B------:R-:W-:Y:S01]  /*4650*/  IMAD.WIDE R18, R11.reuse, 0x4, R4 ;  /* 0x000000040b127825 */ /* 0x040fe200078e0204 */
[----:B------:R-:W-:Y:S01]  /*4660*/  ISETP.GE.U32.AND P6, PT, R12, 0x7fffff6c, PT ;  /* 0x7fffff6c0c00780c */ /* 0x000fe20003fc6070 */
[----:B------:R2:W-:Y:S01]  /*4670*/  STL.64 [R1+0x188], R22 ;  /* 0x0001881601007387 */ /* 0x0005e20000100a00 */
[----:B------:R-:W-:Y:S01]  /*4680*/  ISETP.GE.U32.AND P3, PT, R10, 0x7fffff64, PT ;  /* 0x7fffff640a00780c */ /* 0x000fe20003f66070 */
[----:B------:R-:W-:Y:S01]  /*4690*/  IMAD.WIDE R14, R11, 0x4, R6 ;  /* 0x000000040b0e7825 */ /* 0x000fe200078e0206 */
[----:B------:R-:W-:Y:S01]  /*46a0*/  IADD3 R10, R252, -0x21, RZ ;  /* 0xffffffdffc0a7810 */ /* 0x000fe20007ffe0ff */
[----:B------:R2:W-:Y:S02]  /*46b0*/  LDGSTS.E [R17+0x1000], [R22.64], !P1 ;  /* 0x0100000016117fae */ /* 0x0005e4000c921848 */
[----:B------:R-:W-:-:S02]  /*46c0*/  IMAD R11, R0, 0xc, RZ ;  /* 0x0000000c000b7824 */ /* 0x000fc400078e02ff */
[----:B------:R3:W-:Y:S01]  /*46d0*/  STL.64 [R1+0x180], R20 ;  /* 0x0001801401007387 */ /* 0x0007e20000100a00 */
[----:B------:R-:W-:-:S03]  /*46e0*/  IMAD.WIDE R26, R29, 0x4, R4 ;  /* 0x000000041d1a7825 */ /* 0x000fc600078e0204 */
[----:B------:R3:W-:Y:S01]  /*46f0*/  LDGSTS.E [R17+0x1100], [R20.64], !P1 ;  /* 0x0110000014117fae */ /* 0x0007e2000c921848 */
[C---:B------:R-:W-:Y:S02]  /*4700*/  IMAD R37, R0.reuse, 0x30, RZ ;  /* 0x0000003000257824 */ /* 0x040fe400078e02ff */
[----:B------:R-:W-:Y:S01]  /*4710*/  IMAD R44, R0, 0x34, RZ ;  /* 0x00000034002c7824 */ /* 0x000fe200078e02ff */
[----:B------:R4:W-:Y:S01]  /*4720*/  STL.64 [R1+0x178], R18 ;  /* 0x0001781201007387 */ /* 0x0009e20000100a00 */
[----:B--2---:R-:W-:-:S03]  /*4730*/  IMAD.WIDE R22, R13, 0x4, R8 ;  /* 0x000000040d167825 */ /* 0x004fc600078e0208 */
[----:B------:R4:W-:Y:S01]  /*4740*/  LDGSTS.E [R17+0x1200], [R18.64], !P1 ;  /* 0x0120000012117fae */ /* 0x0009e2000c921848 */
[----:B------:R-:W-:-:S03]  /*4750*/  IMAD.WIDE R32, R37, 0x4, R2 ;  /* 0x0000000425207825 */ /* 0x000fc600078e0202 */
[----:B------:R2:W-:Y:S01]  /*4760*/  STL.64 [R1+0x170], R14 ;  /* 0x0001700e01007387 */ /* 0x0005e20000100a00 */
[----:B---3--:R-:W-:-:S03]  /*4770*/  IMAD.WIDE R20, R13, 0x4, R2 ;  /* 0x000000040d147825 */ /* 0x008fc600078e0202 */
[----:B------:R2:W-:Y:S01]  /*4780*/  LDGSTS.E [R17+0x1300], [R14.64], !P1 ;  /* 0x013000000e117fae */ /* 0x0005e2000c921848 */
[----:B------:R-:W-:Y:S01]  /*4790*/  ISETP.GE.U32.AND P1, PT, R10, 0x7fffff60, PT ;  /* 0x7fffff600a00780c */ /* 0x000fe20003f26070 */
[--C-:B------:R-:W-:Y:S01]  /*47a0*/  IMAD.WIDE R34, R37, 0x4, R4.reuse ;  /* 0x0000000425227825 */ /* 0x100fe200078e0204 */
[----:B------:R-:W-:Y:S01]  /*47b0*/  IADD3 R10, R252, -0x25, RZ ;  /* 0xffffffdbfc0a7810 */ /* 0x000fe20007ffe0ff */
[----:B------:R3:W-:Y:S02]  /*47c0*/  STL.64 [R1+0x148], R22 ;  /* 0x0001481601007387 */ /* 0x0007e40000100a00 */
[----:B----4-:R-:W-:Y:S02]  /*47d0*/  IMAD.WIDE R18, R13, 0x4, R4 ;  /* 0x000000040d127825 */ /* 0x010fe400078e0204 */
[----:B------:R3:W-:Y:S02]  /*47e0*/  LDGSTS.E [R17+0x2000], [R22.64], !P2 ;  /* 0x0200000016117fae */ /* 0x0007e4000d121848 */
[----:B------:R-:W-:-:S02]  /*47f0*/  IMAD.WIDE R40, R44, 0x4, R2 ;  /* 0x000000042c287825 */ /* 0x000fc400078e0202 */
[----:B------:R4:W-:Y:S02]  /*4800*/  STL.64 [R1+0x140], R20 ;  /* 0x0001401401007387 */ /* 0x0009e40000100a00 */
[----:B--2---:R-:W-:Y:S02]  /*4810*/  IMAD.WIDE R14, R13, 0x4, R6 ;  /* 0x000000040d0e7825 */ /* 0x004fe400078e0206 */
[----:B------:R4:W-:Y:S02]  /*4820*/  LDGSTS.E [R17+0x2100], [R20.64], !P2 ;  /* 0x0210000014117fae */ /* 0x0009e4000d121848 */
[----:B------:R-:W-:Y:S02]  /*4830*/  IMAD.SHL.U32 R13, R0, 0x10, RZ ;  /* 0x00000010000d7824 */ /* 0x000fe400078e00ff */
[C---:B---3--:R-:W-:Y:S01]  /*4840*/  IMAD.WIDE R22, R11.reuse, 0x4, R8 ;  /* 0x000000040b167825 */ /* 0x048fe200078e0208 */
[----:B------:R2:W-:Y:S03]  /*4850*/  STL.64 [R1+0x138], R18 ;  /* 0x0001381201007387 */ /* 0x0005e60000100a00 */
[----:B------:R-:W-:Y:S01]  /*4860*/  IMAD.WIDE R42, R44, 0x4, R4 ;  /* 0x000000042c2a7825 */ /* 0x000fe200078e0204 */
[----:B------:R2:W-:Y:S03]  /*4870*/  LDGSTS.E [R17+0x2200], [R18.64], !P2 ;  /* 0x0220000012117fae */ /* 0x0005e6000d121848 */
[C---:B----4-:R-:W-:Y:S01]  /*4880*/  IMAD.WIDE R20, R11.reuse, 0x4, R2 ;  /* 0x000000040b147825 */ /* 0x050fe200078e0202 */
[----:B------:R3:W-:Y:S03]  /*4890*/  STL.64 [R1+0x130], R14 ;  /* 0x0001300e01007387 */ /* 0x0007e60000100a00 */
[----:B------:R-:W-:Y:S01]  /*48a0*/  IMAD R52, R0, 0x38, RZ ;  /* 0x0000003800347824 */ /* 0x000fe200078e02ff */
[----:B------:R3:W-:Y:S01]  /*48b0*/  LDGSTS.E [R17+0x2300], [R14.64], !P2 ;  /* 0x023000000e117fae */ /* 0x0007e2000d121848 */
[----:B------:R-:W-:Y:S01]  /*48c0*/  ISETP.GE.U32.AND P2, PT, R10, 0x7fffff5c, PT ;  /* 0x7fffff5c0a00780c */ /* 0x000fe20003f46070 */
[----:B------:R-:W-:Y:S01]  /*48d0*/  IMAD R60, R0, 0x3c, RZ ;  /* 0x0000003c003c7824 */ /* 0x000fe200078e02ff */
[----:B------:R-:W-:Y:S01]  /*48e0*/  IADD3 R10, R252, -0x29, RZ ;  /* 0xffffffd7fc0a7810 */ /* 0x000fe20007ffe0ff */
[C---:B--2---:R-:W-:Y:S01]  /*48f0*/  IMAD.WIDE R18, R11.reuse, 0x4, R4 ;  /* 0x000000040b127825 */ /* 0x044fe200078e0204 */
[----:B------:R2:W-:Y:S03]  /*4900*/  STL.64 [R1+0x108], R22 ;  /* 0x0001081601007387 */ /* 0x0005e60000100a00 */
[----:B------:R-:W-:Y:S01]  /*4910*/  IMAD.WIDE R48, R52, 0x4, R2 ;  /* 0x0000000434307825 */ /* 0x000fe200078e0202 */
[----:B------:R2:W-:Y:S03]  /*4920*/  LDGSTS.E [R17+0x3000], [R22.64], !P0 ;  /* 0x0300000016117fae */ /* 0x0005e6000c121848 */
[----:B---3--:R-:W-:Y:S01]  /*4930*/  IMAD.WIDE R14, R11, 0x4, R6 ;  /* 0x000000040b0e7825 */ /* 0x008fe200078e0206 */
[----:B------:R3:W-:Y:S03]  /*4940*/  STL.64 [R1+0x100], R20 ;  /* 0x0001001401007387 */ /* 0x0007e60000100a00 */
[----:B------:R-:W-:Y:S01]  /*4950*/  IMAD R11, R0, 0x14, RZ ;  /* 0x00000014000b7824 */ /* 0x000fe200078e02ff */
[----:B------:R3:W-:Y:S01]  /*4960*/  LDGSTS.E [R17+0x3100], [R20.64], !P0 ;  /* 0x0310000014117fae */ /* 0x0007e2000c121848 */
[----:B------:R-:W-:-:S03]  /*4970*/  IMAD.WIDE R50, R52, 0x4, R4 ;  /* 0x0000000434327825 */ /* 0x000fc600078e0204 */
        /* <DEDUP_REMOVED lines=13> */
[----:B------:R-:W-:-:S02]  /*4a50*/  IMAD.SHL.U32 R68, R0, 0x40, RZ ;  /* 0x0000004000447824 */ /* 0x000fc400078e00ff */
[----:B--2---:R-:W-:Y:S01]  /*4a60*/  IMAD.WIDE R14, R13, 0x4, R6 ;  /* 0x000000040d0e7825 */ /* 0x004fe200078e0206 */
[----:B------:R2:W-:Y:S03]  /*4a70*/  STL.64 [R1+0xc0], R20 ;  /* 0x0000c01401007387 */ /* 0x0005e60000100a00 */
[----:B------:R-:W-:Y:S01]  /*4a80*/  IMAD R13, R0, 0x18, RZ ;  /* 0x00000018000d7824 */ /* 0x000fe200078e02ff */
[----:B------:R2:W-:Y:S01]  /*4a90*/  LDGSTS.E [R17+0x4100], [R20.64], !P4 ;  /* 0x0410000014117fae */ /* 0x0005e2000e121848 */
[----:B------:R-:W-:-:S03]  /*4aa0*/  IMAD.WIDE R64, R68, 0x4, R2 ;  /* 0x0000000444407825 */ /* 0x000fc600078e0202 */
[----:B------:R4:W-:Y:S01]  /*4ab0*/  STL.64 [R1+0xb8], R18 ;  /* 0x0000b81201007387 */ /* 0x0009e20000100a00 */
[----:B---3--:R-:W-:-:S03]  /*4ac0*/  IMAD.WIDE R22, R11, 0x4, R8 ;  /* 0x000000040b167825 */ /* 0x008fc600078e0208 */
[----:B------:R4:W-:Y:S01]  /*4ad0*/  LDGSTS.E [R17+0x4200], [R18.64], !P4 ;  /* 0x0420000012117fae */ /* 0x0009e2000e121848 */
[----:B------:R-:W-:-:S03]  /*4ae0*/  IMAD.WIDE R66, R68, 0x4, R4 ;  /* 0x0000000444427825 */ /* 0x000fc600078e0204 */
[----:B------:R3:W-:Y:S01]  /*4af0*/  STL.64 [R1+0xb0], R14 ;  /* 0x0000b00e01007387 */ /* 0x0007e20000100a00 */
[----:B--2---:R-:W-:-:S03]  /*4b00*/  IMAD.WIDE R20, R11, 0x4, R2 ;  /* 0x000000040b147825 */ /* 0x004fc600078e0202 */
[----:B------:R3:W-:Y:S01]  /*4b10*/  LDGSTS.E [R17+0x4300], [R14.64], !P4 ;  /* 0x043000000e117fae */ /* 0x0007e2000e121848 */
[----:B------:R-:W-:Y:S01]  /*4b20*/  ISETP.GE.U32.AND P4, PT, R10, 0x7fffff54, PT ;  /* 0x7fffff540a00780c */ /* 0x000fe20003f86070 */
[----:B------:R-:W-:Y:S01]  /*4b30*/  IMAD R76, R0, 0x44, RZ ;  /* 0x00000044004c7824 */ /* 0x000fe200078e02ff */
[----:B------:R-:W-:Y:S01]  /*4b40*/  IADD3 R10, R252, -0x31, RZ ;  /* 0xffffffcffc0a7810 */ /* 0x000fe20007ffe0ff */
[C---:B----4-:R-:W-:Y:S01]  /*4b50*/  IMAD.WIDE R18, R11.reuse, 0x4, R4 ;  /* 0x000000040b127825 */ /* 0x050fe200078e0204 */
        /* <DEDUP_REMOVED lines=11> */
[C---:B------:R-:W-:Y:S02]  /*4c10*/  IMAD R84, R0.reuse, 0x48, RZ ;  /* 0x0000004800547824 */ /* 0x040fe400078e02ff */
[----:B------:R-:W-:Y:S01]  /*4c20*/  IMAD R92, R0, 0x4c, RZ ;  /* 0x0000004c005c7824 */ /* 0x000fe200078e02ff */
[----:B------:R2:W-:Y:S01]  /*4c30*/  STL.64 [R1+0x70], R14 ;  /* 0x0000700e01007387 */ /* 0x0005e20000100a00 */
[----:B---3--:R-:W-:-:S03]  /*4c40*/  IMAD.WIDE R20, R13, 0x4, R2 ;  /* 0x000000040d147825 */ /* 0x008fc600078e0202 */
[----:B------:R2:W-:Y:S01]  /*4c50*/  LDGSTS.E [R17+0x5300], [R14.64], !P6 ;  /* 0x053000000e117fae */ /* 0x0005e2000f121848 */
[----:B------:R-:W-:Y:S01]  /*4c60*/  ISETP.GE.U32.AND P6, PT, R10, 0x7fffff50, PT ;  /* 0x7fffff500a00780c */ /* 0x000fe20003fc6070 */
[----:B------:R-:W-:Y:S01]  /*4c70*/  IMAD.WIDE R80, R84, 0x4, R2 ;  /* 0x0000000454507825 */ /* 0x000fe200078e0202 */
[----:B------:R-:W-:Y:S01]  /*4c80*/  IADD3 R10, R252, -0x35, RZ ;  /* 0xffffffcbfc0a7810 */ /* 0x000fe20007ffe0ff */
[----:B------:R3:W-:Y:S02]  /*4c90*/  STL.64 [R1+0x68], R22 ;  /* 0x0000681601007387 */ /* 0x0007e40000100a00 */
[--C-:B----4-:R-:W-:Y:S02]  /*4ca0*/  IMAD.WIDE R18, R13, 0x4, R4.reuse ;  /* 0x000000040d127825 */ /* 0x110fe400078e0204 */
[----:B------:R3:W-:Y:S02]  /*4cb0*/  LDGSTS.E [R17+0x6000], [R22.64], !P5 ;  /* 0x0600000016117fae */ /* 0x0007e4000e921848 */
[----:B------:R-:W-:-:S02]  /*4cc0*/  IMAD.WIDE R82, R84, 0x4, R4 ;  /* 0x0000000454527825 */ /* 0x000fc400078e0204 */
[----:B------:R4:W-:Y:S02]  /*4cd0*/  STL.64 [R1+0x60], R20 ;  /* 0x0000601401007387 */ /* 0x0009e40000100a00 */
[----:B--2---:R-:W-:Y:S02]  /*4ce0*/  IMAD.WIDE R14, R13, 0x4, R6 ;  /* 0x000000040d0e7825 */ /* 0x004fe400078e0206 */
[----:B------:R4:W-:Y:S02]  /*4cf0*/  LDGSTS.E [R17+0x6100], [R20.64], !P5 ;  /* 0x0610000014117fae */ /* 0x0009e4000e921848 */
[----:B------:R-:W-:Y:S02]  /*4d00*/  IMAD.SHL.U32 R13, R0, 0x20, RZ ;  /* 0x00000020000d7824 */ /* 0x000fe400078e00ff */
[--C-:B---3--:R-:W-:Y:S01]  /*4d10*/  IMAD.WIDE R22, R11, 0x4, R8.reuse ;  /* 0x000000040b167825 */ /* 0x108fe200078e0208 */
[----:B------:R2:W-:Y:S03]  /*4d20*/  STL.64 [R1+0x58], R18 ;  /* 0x0000581201007387 */ /* 0x0005e60000100a00 */
[----:B------:R-:W-:Y:S01]  /*4d30*/  IMAD.WIDE R24, R13, 0x4, R8 ;  /* 0x000000040d187825 */ /* 0x000fe200078e0208 */
[----:B------:R2:W-:Y:S03]  /*4d40*/  LDGSTS.E [R17+0x6200], [R18.64], !P5 ;  /* 0x0620000012117fae */ /* 0x0005e6000e921848 */
[--C-:B----4-:R-:W-:Y:S01]  /*4d50*/  IMAD.WIDE R20, R11, 0x4, R2.reuse ;  /* 0x000000040b147825 */ /* 0x110fe200078e0202 */
[----:B------:R3:W-:Y:S03]  /*4d60*/  STL.64 [R1+0x50], R14 ;  /* 0x0000500e01007387 */ /* 0x0007e60000100a00 */
[----:B------:R-:W-:Y:S01]  /*4d70*/  IMAD.WIDE R88, R92, 0x4, R2 ;  /* 0x000000045c587825 */ /* 0x000fe200078e0202 */
[----:B------:R3:W-:Y:S01]  /*4d80*/  LDGSTS.E [R17+0x6300], [R14.64], !P5 ;  /* 0x063000000e117fae */ /* 0x0007e2000e921848 */
[----:B------:R-:W-:-:S02]  /*4d90*/  ISETP.GE.U32.AND P5, PT, R10, 0x7fffff4c, PT ;  /* 0x7fffff4c0a00780c */ /* 0x000fc40003fa6070 */
[----:B------:R-:W-:Y:S01]  /*4da0*/  IADD3 R10, R252, -0x39, RZ ;  /* 0xffffffc7fc0a7810 */ /* 0x000fe20007ffe0ff */
[C-C-:B--2---:R-:W-:Y:S01]  /*4db0*/  IMAD.WIDE R18, R11.reuse, 0x4, R4.reuse ;  /* 0x000000040b127825 */ /* 0x144fe200078e0204 */
[----:B------:R2:W-:Y:S03]  /*4dc0*/  STL.64 [R1+0x48], R22 ;  /* 0x0000481601007387 */ /* 0x0005e60000100a00 */
[----:B------:R-:W-:Y:S01]  /*4dd0*/  IMAD.WIDE R90, R92, 0x4, R4 ;  /* 0x000000045c5a7825 */ /* 0x000fe200078e0204 */
[----:B------:R2:W-:Y:S03]  /*4de0*/  LDGSTS.E [R17+0x7000], [R22.64], !P3 ;  /* 0x0700000016117fae */ /* 0x0005e6000d921848 */
[----:B---3--:R-:W-:Y:S01]  /*4df0*/  IMAD.WIDE R14, R11, 0x4, R6 ;  /* 0x000000040b0e7825 */ /* 0x008fe200078e0206 */
[----:B------:R3:W-:Y:S03]  /*4e00*/  STL.64 [R1+0x40], R20 ;  /* 0x0000401401007387 */ /* 0x0007e60000100a00 */
[C---:B------:R-:W-:Y:S01]  /*4e10*/  IMAD R100, R0.reuse, 0x50, RZ ;  /* 0x0000005000647824 */ /* 0x040fe200078e02ff */
[----:B------:R3:W-:Y:S01]  /*4e20*/  LDGSTS.E [R17+0x7100], [R20.64], !P3 ;  /* 0x0710000014117fae */ /* 0x0007e2000d921848 */
[----:B------:R-:W-:-:S02]  /*4e30*/  IMAD R108, R0, 0x54, RZ ;  /* 0x00000054006c7824 */ /* 0x000fc400078e02ff */
[C-C-:B------:R-:W-:Y:S01]  /*4e40*/  IMAD.WIDE R96, R100.reuse, 0x4, R2.reuse ;  /* 0x0000000464607825 */ /* 0x140fe200078e0202 */
[----:B------:R4:W-:Y:S03]  /*4e50*/  STL.64 [R1+0x38], R18 ;  /* 0x0000381201007387 */ /* 0x0009e60000100a00 */
[C---:B--2---:R-:W-:Y:S01]  /*4e60*/  IMAD.WIDE R22, R13.reuse, 0x4, R2 ;  /* 0x000000040d167825 */ /* 0x044fe200078e0202 */
[----:B------:R4:W-:Y:S03]  /*4e70*/  LDGSTS.E [R17+0x7200], [R18.64], !P3 ;  /* 0x0720000012117fae */ /* 0x0009e6000d921848 */
[--C-:B------:R-:W-:Y:S01]  /*4e80*/  IMAD.WIDE R98, R100, 0x4, R4.reuse ;  /* 0x0000000464627825 */ /* 0x100fe200078e0204 */
[----:B------:R2:W-:Y:S03]  /*4e90*/  STL.64 [R1+0x30], R14 ;  /* 0x0000300e01007387 */ /* 0x0005e60000100a00 */
[----:B---3--:R-:W-:Y:S01]  /*4ea0*/  IMAD.WIDE R20, R13, 0x4, R4 ;  /* 0x000000040d147825 */ /* 0x008fe200078e0204 */
[----:B------:R2:W-:Y:S01]  /*4eb0*/  LDGSTS.E [R17+0x7300], [R14.64], !P3 ;  /* 0x073000000e117fae */ /* 0x0005e2000d921848 */
[----:B------:R-:W-:-:S02]  /*4ec0*/  ISETP.GE.U32.AND P3, PT, R10, 0x7fffff48, PT ;  /* 0x7fffff480a00780c */ /* 0x000fc40003f66070 */
[----:B------:R-:W-:Y:S01]  /*4ed0*/  IADD3 R10, R252, -0x3d, RZ ;  /* 0xffffffc3fc0a7810 */ /* 0x000fe20007ffe0ff */
[----:B----4-:R-:W-:Y:S01]  /*4ee0*/  IMAD.WIDE R18, R13, 0x4, R6 ;  /* 0x000000040d127825 */ /* 0x010fe200078e0206 */
[----:B------:R3:W-:Y:S03]  /*4ef0*/  STL.64 [R1+0x28], R24 ;  /* 0x0000281801007387 */ /* 0x0007e60000100a00 */
[----:B------:R-:W-:Y:S01]  /*4f00*/  IMAD.WIDE R104, R108, 0x4, R2 ;  /* 0x000000046c687825 */ /* 0x000fe200078e0202 */
[----:B------:R3:W-:Y:S03]  /*4f10*/  LDGSTS.E [R17+0x8000], [R24.64], !P1 ;  /* 0x0800000018117fae */ /* 0x0007e6000c921848 */
[----:B--2---:R-:W-:Y:S01]  /*4f20*/  IMAD R15, R0, 0x24, RZ ;  /* 0x00000024000f7824 */ /* 0x004fe200078e02ff */
[----:B------:R2:W-:Y:S01]  /*4f30*/  STL.64 [R1+0x20], R22 ;  /* 0x0000201601007387 */ /* 0x0005e20000100a00 */
[----:B------:R-:W-:Y:S01]  /*4f40*/  IADD3 R14, R252, -0x41, RZ ;  /* 0xffffffbffc0e7810 */ /* 0x000fe20007ffe0ff */
[----:B------:R-:W-:-:S02]  /*4f50*/  IMAD.WIDE R106, R108, 0x4, R4 ;  /* 0x000000046c6a7825 */ /* 0x000fc400078e0204 */
[----:B------:R2:W-:Y:S02]  /*4f60*/  LDGSTS.E [R17+0x8100], [R22.64], !P1 ;  /* 0x0810000016117fae */ /* 0x0005e4000c921848 */
[----:B------:R-:W-:Y:S02]  /*4f70*/  IMAD.WIDE R12, R15, 0x4, R6 ;  /* 0x000000040f0c7825 */ /* 0x000fe400078e0206 */
[----:B------:R4:W-:Y:S02]  /*4f80*/  STL.64 [R1+0x18], R20 ;  /* 0x0000181401007387 */ /* 0x0009e40000100a00 */
[----:B---3--:R-:W-:Y:S02]  /*4f90*/  IMAD.WIDE R24, R29, 0x4, R2 ;  /* 0x000000041d187825 */ /* 0x008fe400078e0202 */
[----:B------:R4:W-:Y:S02]  /*4fa0*/  LDGSTS.E [R17+0x8200], [R20.64], !P1 ;  /* 0x0820000014117fae */ /* 0x0009e4000c921848 */
[----:B------:R-:W-:-:S02]  /*4fb0*/  IMAD R116, R0, 0x58, RZ ;  /* 0x0000005800747824 */ /* 0x000fc400078e02ff */
[----:B------:R3:W-:Y:S01]  /*4fc0*/  STL.64 [R1+0x10], R18 ;  /* 0x0000101201007387 */ /* 0x0007e20000100a00 */
[----:B--2---:R-:W-:-:S03]  /*4fd0*/  IMAD.WIDE R22, R15, 0x4, R8 ;  /* 0x000000040f167825 */ /* 0x004fc600078e0208 */
[----:B------:R3:W-:Y:S01]  /*4fe0*/  LDGSTS.E [R17+0x8300], [R18.64], !P1 ;  /* 0x0830000012117fae */ /* 0x0007e2000c921848 */
[----:B------:R-:W-:Y:S01]  /*4ff0*/  ISETP.GE.U32.AND P1, PT, R10, 0x7fffff44, PT ;  /* 0x7fffff440a00780c */ /* 0x000fe20003f26070 */
[----:B------:R-:W-:Y:S02]  /*5000*/  IMAD.WIDE R10, R15, 0x4, R4 ;  /* 0x000000040f0a7825 */ /* 0x000fe400078e0204 */
[----:B------:R2:W-:Y:S02]  /*5010*/  STL.64 [R1+0x8], R22 ;  /* 0x0000081601007387 */ /* 0x0005e40000100a00 */
[----:B----4-:R-:W-:Y:S02]  /*5020*/  IMAD R21, R0, 0x28, RZ ;  /* 0x0000002800157824 */ /* 0x010fe400078e02ff */
[----:B------:R2:W-:Y:S01]  /*5030*/  LDGSTS.E [R17+0x9000], [R22.64], !P2 ;  /* 0x0900000016117fae */ /* 0x0005e2000d121848 */
[----:B------:R-:W-:-:S04]  /*5040*/  IMAD.WIDE R112, R116, 0x4, R2 ;  /* 0x0000000474707825 */ /* 0x000fc800078e0202 */
[----:B---3--:R-:W-:-:S04]  /*5050*/  IMAD.WIDE R18, R15, 0x4, R2 ;  /* 0x000000040f127825 */ /* 0x008fc800078e0202 */
[----:B------:R-:W-:Y:S01]  /*5060*/  IMAD.WIDE R114, R116, 0x4, R4 ;  /* 0x0000000474727825 */ /* 0x000fe200078e0204 */
[----:B------:R3:W-:Y:S01]  /*5070*/  STL.64 [R1], R18 ;  /* 0x0000001201007387 */ /* 0x0007e20000100a00 */
[----:B--2---:R-:W-:Y:S02]  /*5080*/  IADD3 R22, R252, -0x45, RZ ;  /* 0xffffffbbfc167810 */ /* 0x004fe40007ffe0ff */
[C---:B------:R-:W-:Y:S01]  /*5090*/  IMAD R124, R0.reuse, 0x5c, RZ ;  /* 0x0000005c007c7824 */ /* 0x040fe200078e02ff */
[----:B------:R3:W-:Y:S01]  /*50a0*/  LDGSTS.E [R17+0x9100], [R18.64], !P2 ;  /* 0x0910000012117fae */ /* 0x0007e2000d121848 */
[----:B------:R-:W-:Y:S02]  /*50b0*/  IMAD R132, R0, 0x60, RZ ;  /* 0x0000006000847824 */ /* 0x000fe400078e02ff */
[C---:B------:R-:W-:Y:S01]  /*50c0*/  IMAD.WIDE R120, R124.reuse, 0x4, R2 ;  /* 0x000000047c787825 */ /* 0x040fe200078e0202 */
[----:B------:R2:W-:Y:S03]  /*50d0*/  LDGSTS.E [R17+0x9200], [R10.64], !P2 ;  /* 0x092000000a117fae */ /* 0x0005e6000d121848 */
[----:B------:R-:W-:Y:S01]  /*50e0*/  IMAD.WIDE R122, R124, 0x4, R4 ;  /* 0x000000047c7a7825 */ /* 0x000fe200078e0204 */
[----:B------:R2:W-:Y:S03]  /*50f0*/  STL.64 [R1+0x20a0], R10 ;  /* 0x0020a00a01007387 */ /* 0x0005e60000100a00 */
[----:B------:R-:W-:Y:S01]  /*5100*/  IMAD.WIDE R128, R132, 0x4, R2 ;  /* 0x0000000484807825 */ /* 0x000fe200078e0202 */
[----:B------:R4:W-:Y:S03]  /*5110*/  STL.64 [R1+0x20a8], R12 ;  /* 0x0020a80c01007387 */ /* 0x0009e60000100a00 */
[----:B---3--:R-:W-:-:S04]  /*5120*/  IMAD.WIDE R18, R21, 0x4, R4 ;  /* 0x0000000415127825 */ /* 0x008fc800078e0204 */
[----:B------:R-:W-:Y:S01]  /*5130*/  IMAD.WIDE R130, R132, 0x4, R4 ;  /* 0x0000000484827825 */ /* 0x000fe200078e0204 */
[----:B--2---:R-:W-:-:S03]  /*5140*/  SHF.L.U32 R11, R16, 0x2, RZ ;  /* 0x00000002100b7819 */ /* 0x004fc600000006ff */
[C---:B-1----:R-:W-:Y:S02]  /*5150*/  IMAD.WIDE R16, R21.reuse, 0x4, R2 ;  /* 0x0000000415107825 */ /* 0x042fe400078e0202 */
[----:B------:R4:W-:Y:S01]  /*5160*/  LDGSTS.E [R11+0x9300], [R12.64], !P2 ;  /* 0x093000000c0b7fae */ /* 0x0009e2000d121848 */
[----:B------:R-:W-:Y:S01]  /*5170*/  ISETP.GE.U32.AND P2, PT, R14, 0x7fffff40, PT ;  /* 0x7fffff400e00780c */ /* 0x000fe20003f46070 */
[----:B------:R-:W-:-:S04]  /*5180*/  IMAD.WIDE R14, R21, 0x4, R8 ;  /* 0x00000004150e7825 */ /* 0x000fc800078e0208 */
[----:B------:R-:W-:Y:S01]  /*5190*/  IMAD.WIDE R20, R21, 0x4, R6 ;  /* 0x0000000415147825 */ /* 0x000fe200078e0206 */
[----:B------:R1:W-:Y:S03]  /*51a0*/  LDGSTS.E [R11+0xa000], [R14.64], !P0 ;  /* 0x0a0000000e0b7fae */ /* 0x0003e6000c121848 */
[C---:B------:R-:W-:Y:S01]  /*51b0*/  IMAD R140, R0.reuse, 0x64, RZ ;  /* 0x00000064008c7824 */ /* 0x040fe200078e02ff */
[----:B------:R2:W-:Y:S01]  /*51c0*/  LDGSTS.E [R11+0xa100], [R16.64], !P0 ;  /* 0x0a100000100b7fae */ /* 0x0005e2000c121848 */
[----:B------:R-:W-:Y:S01]  /*51d0*/  IMAD R148, R0, 0x68, RZ ;  /* 0x0000006800947824 */ /* 0x000fe200078e02ff */
[----:B----4-:R-:W-:Y:S01]  /*51e0*/  LOP3.LUT R13, R11, 0x20, RZ, 0x3c, !PT ;  /* 0x000000200b0d7812 */ /* 0x010fe200078e3cff */
[----:B------:R-:W-:Y:S01]  /*51f0*/  IMAD.WIDE R136, R140, 0x4, R2 ;  /* 0x000000048c887825 */ /* 0x000fe200078e0202 */
[----:B------:R3:W-:Y:S01]  /*5200*/  LDGSTS.E [R11+0xa200], [R18.64], !P0 ;  /* 0x0a200000120b7fae */ /* 0x0007e2000c121848 */
[----:B------:R-:W-:-:S02]  /*5210*/  IADD3 R12, R252, -0x1b, RZ ;  /* 0xffffffe5fc0c7810 */ /* 0x000fc40007ffe0ff */
[----:B------:R-:W-:Y:S01]  /*5220*/  IMAD.WIDE R138, R140, 0x4, R4 ;  /* 0x000000048c8a7825 */ /* 0x000fe200078e0204 */
[----:B------:R4:W-:Y:S01]  /*5230*/  LDGSTS.E [R11+0xa300], [R20.64], !P0 ;  /* 0x0a300000140b7fae */ /* 0x0009e2000c121848 */
[----:B------:R-:W-:Y:S02]  /*5240*/  ISETP.GE.U32.AND P0, PT, R22, 0x7fffff3c, PT ;  /* 0x7fffff3c1600780c */ /* 0x000fe40003f06070 */
[C---:B------:R-:W-:Y:S01]  /*5250*/  IMAD.WIDE R22, R29.reuse, 0x4, R8 ;  /* 0x000000041d167825 */ /* 0x040fe200078e0208 */
[----:B------:R-:W-:Y:S03]  /*5260*/  STL.64 [R1+0x20b0], R14 ;  /* 0x0020b00e01007387 */ /* 0x000fe60000100a00 */
[----:B------:R-:W-:Y:S01]  /*5270*/  IMAD.WIDE R28, R29, 0x4, R6 ;  /* 0x000000041d1c7825 */ /* 0x000fe200078e0206 */
[----:B------:R1:W-:Y:S03]  /*5280*/  LDGSTS.E [R11+0xb000], [R22.64], !P4 ;  /* 0x0b000000160b7fae */ /* 0x0003e6000e121848 */
[C---:B------:R-:W-:Y:S01]  /*5290*/  IMAD.WIDE R144, R148.reuse, 0x4, R2 ;  /* 0x0000000494907825 */ /* 0x040fe200078e0202 */
[----:B------:R1:W-:Y:S03]  /*52a0*/  LDGSTS.E [R11+0xb100], [R24.64], !P4 ;  /* 0x0b100000180b7fae */ /* 0x0003e6000e121848 */
[----:B------:R-:W-:Y:S01]  /*52b0*/  IMAD.WIDE R146, R148, 0x4, R4 ;  /* 0x0000000494927825 */ /* 0x000fe200078e0204 */
[----:B------:R1:W-:Y:S03]  /*52c0*/  LDGSTS.E [R11+0xb200], [R26.64], !P4 ;  /* 0x0b2000001a0b7fae */ /* 0x0003e6000e121848 */
[----:B------:R-:W-:Y:S01]  /*52d0*/  IMAD R156, R0, 0x6c, RZ ;  /* 0x0000006c009c7824 */ /* 0x000fe200078e02ff */
[----:B------:R1:W-:Y:S01]  /*52e0*/  LDGSTS.E [R11+0xb300], [R28.64], !P4 ;  /* 0x0b3000001c0b7fae */ /* 0x0003e2000e121848 */
[----:B------:R-:W-:Y:S01]  /*52f0*/  ISETP.GE.U32.AND P4, PT, R30, 0x7fffff38, PT ;  /* 0x7fffff381e00780c */ /* 0x000fe20003f86070 */
[----:B------:R-:W-:-:S02]  /*5300*/  IMAD.WIDE R30, R37, 0x4, R8 ;  /* 0x00000004251e7825 */ /* 0x000fc400078e0208 */
[----:B------:R-:W-:Y:S02]  /*5310*/  STL.64 [R1+0x20b8], R16 ;  /* 0x0020b81001007387 */ /* 0x000fe40000100a00 */
[----:B------:R-:W-:Y:S02]  /*5320*/  IMAD.WIDE R36, R37, 0x4, R6 ;  /* 0x0000000425247825 */ /* 0x000fe400078e0206 */
[----:B------:R1:W-:Y:S02]  /*5330*/  LDGSTS.E [R11+0xc000], [R30.64], !P6 ;  /* 0x0c0000001e0b7fae */ /* 0x0003e4000f121848 */
[C---:B------:R-:W-:Y:S02]  /*5340*/  IMAD.WIDE R152, R156.reuse, 0x4, R2 ;  /* 0x000000049c987825 */ /* 0x040fe400078e0202 */
[----:B------:R1:W-:Y:S02]  /*5350*/  LDGSTS.E [R11+0xc100], [R32.64], !P6 ;  /* 0x0c100000200b7fae */ /* 0x0003e4000f121848 */
[----:B------:R-:W-:-:S02]  /*5360*/  IMAD.WIDE R154, R156, 0x4, R4 ;  /* 0x000000049c9a7825 */ /* 0x000fc400078e0204 */
[----:B------:R1:W-:Y:S02]  /*5370*/  LDGSTS.E [R11+0xc200], [R34.64], !P6 ;  /* 0x0c200000220b7fae */ /* 0x0003e4000f121848 */
[----:B------:R-:W-:Y:S02]  /*5380*/  IMAD R164, R0, 0x70, RZ ;  /* 0x0000007000a47824 */ /* 0x000fe400078e02ff */
[----:B------:R1:W-:Y:S01]  /*5390*/  LDGSTS.E [R11+0xc300], [R36.64], !P6 ;  /* 0x0c300000240b7fae */ /* 0x0003e2000f121848 */
[----:B------:R-:W-:Y:S01]  /*53a0*/  ISETP.GE.U32.AND P6, PT, R38, 0x7fffff34, PT ;  /* 0x7fffff342600780c */ /* 0x000fe20003fc6070 */
[C---:B------:R-:W-:Y:S02]  /*53b0*/  IMAD.WIDE R38, R44.reuse, 0x4, R8 ;  /* 0x000000042c267825 */ /* 0x040fe400078e0208 */
[----:B------:R-:W-:Y:S02]  /*53c0*/  STL.64 [R1+0x20c0], R18 ;  /* 0x0020c01201007387 */ /* 0x000fe40000100a00 */
[----:B------:R-:W-:-:S02]  /*53d0*/  IMAD.WIDE R44, R44, 0x4, R6 ;  /* 0x000000042c2c7825 */ /* 0x000fc400078e0206 */
[----:B------:R1:W-:Y:S02]  /*53e0*/  LDGSTS.E [R11+0xd000], [R38.64], !P5 ;  /* 0x0d000000260b7fae */ /* 0x0003e4000e921848 */
[C---:B------:R-:W-:Y:S02]  /*53f0*/  IMAD.WIDE R160, R164.reuse, 0x4, R2 ;  /* 0x00000004a4a07825 */ /* 0x040fe400078e0202 */
[----:B------:R1:W-:Y:S02]  /*5400*/  LDGSTS.E [R11+0xd100], [R40.64], !P5 ;  /* 0x0d100000280b7fae */ /* 0x0003e4000e921848 */
[----:B------:R-:W-:Y:S02]  /*5410*/  IMAD.WIDE R162, R164, 0x4, R4 ;  /* 0x00000004a4a27825 */ /* 0x000fe400078e0204 */
[----:B------:R1:W-:Y:S02]  /*5420*/  LDGSTS.E [R11+0xd200], [R42.64], !P5 ;  /* 0x0d2000002a0b7fae */ /* 0x0003e4000e921848 */
[----:B------:R-:W-:-:S02]  /*5430*/  IMAD R172, R0, 0x74, RZ ;  /* 0x0000007400ac7824 */ /* 0x000fc400078e02ff */
[----:B------:R1:W-:Y:S01]  /*5440*/  LDGSTS.E [R11+0xd300], [R44.64], !P5 ;  /* 0x0d3000002c0b7fae */ /* 0x0003e2000e921848 */
[----:B------:R-:W-:Y:S01]  /*5450*/  ISETP.GE.U32.AND P5, PT, R46, 0x7fffff30, PT ;  /* 0x7fffff302e00780c */ /* 0x000fe20003fa6070 */
[C---:B------:R-:W-:Y:S02]  /*5460*/  IMAD.WIDE R46, R52.reuse, 0x4, R8 ;  /* 0x00000004342e7825 */ /* 0x040fe400078e0208 */
[----:B------:R4:W-:Y:S02]  /*5470*/  STL.64 [R1+0x20c8], R20 ;  /* 0x0020c81401007387 */ /* 0x0009e40000100a00 */
[----:B------:R-:W-:Y:S02]  /*5480*/  IMAD.WIDE R52, R52, 0x4, R6 ;  /* 0x0000000434347825 */ /* 0x000fe400078e0206 */
[----:B------:R1:W-:Y:S02]  /*5490*/  LDGSTS.E [R11+0xe000], [R46.64], !P3 ;  /* 0x0e0000002e0b7fae */ /* 0x0003e4000d921848 */
[----:B------:R-:W-:-:S02]  /*54a0*/  IMAD.WIDE R168, R172, 0x4, R2 ;  /* 0x00000004aca87825 */ /* 0x000fc400078e0202 */
[----:B------:R1:W-:Y:S02]  /*54b0*/  LDGSTS.E [R11+0xe100], [R48.64], !P3 ;  /* 0x0e100000300b7fae */ /* 0x0003e4000d921848 */
[----:B------:R-:W-:Y:S02]  /*54c0*/  IMAD.WIDE R170, R172, 0x4, R4 ;  /* 0x00000004acaa7825 */ /* 0x000fe400078e0204 */
[----:B------:R1:W-:Y:S02]  /*54d0*/  LDGSTS.E [R11+0xe200], [R50.64], !P3 ;  /* 0x0e200000320b7fae */ /* 0x0003e4000d921848 */
[----:B------:R-:W-:Y:S02]  /*54e0*/  IMAD R180, R0, 0x78, RZ ;  /* 0x0000007800b47824 */ /* 0x000fe400078e02ff */
        /* <DEDUP_REMOVED lines=21> */
[----:B------:R-:W-:-:S02]  /*5640*/  IMAD.WIDE R198, R0, 0x4, R8 ;  /* 0x0000000400c67825 */ /* 0x000fc400078e0208 */
[----:B------:R1:W-:Y:S01]  /*5650*/  LDGSTS.E [R11+0x10300], [R68.64], !P2 ;  /* 0x10300000440b7fae */ /* 0x0003e2000d121848 */
[----:B------:R-:W-:Y:S01]  /*5660*/  ISETP.GE.U32.AND P2, PT, R70, 0x7fffff24, PT ;  /* 0x7fffff244600780c */ /* 0x000fe20003f46070 */
[C---:B------:R-:W-:Y:S02]  /*5670*/  IMAD.WIDE R70, R76.reuse, 0x4, R8 ;  /* 0x000000044c467825 */ /* 0x040fe400078e0208 */
[----:B------:R-:W-:Y:S02]  /*5680*/  STL.64 [R1+0x20e0], R26 ;  /* 0x0020e01a01007387 */ /* 0x000fe40000100a00 */
[----:B------:R-:W-:Y:S02]  /*5690*/  IMAD.WIDE R76, R76, 0x4, R6 ;  /* 0x000000044c4c7825 */ /* 0x000fe400078e0206 */
[----:B------:R1:W-:Y:S02]  /*56a0*/  LDGSTS.E [R11+0x11000], [R70.64], !P0 ;  /* 0x11000000460b7fae */ /* 0x0003e4000c121848 */
[----:B------:R-:W-:-:S02]  /*56b0*/  IMAD.WIDE R196, R0, 0x4, R2 ;  /* 0x0000000400c47825 */ /* 0x000fc400078e0202 */
[----:B------:R1:W-:Y:S02]  /*56c0*/  LDGSTS.E [R11+0x11100], [R72.64], !P0 ;  /* 0x11100000480b7fae */ /* 0x0003e4000c121848 */
[C---:B------:R-:W-:Y:S02]  /*56d0*/  IMAD.WIDE R194, R0.reuse, 0x4, R4 ;  /* 0x0000000400c27825 */ /* 0x040fe400078e0204 */
[----:B------:R1:W-:Y:S02]  /*56e0*/  LDGSTS.E [R11+0x11200], [R74.64], !P0 ;  /* 0x112000004a0b7fae */ /* 0x0003e4000c121848 */
[----:B------:R-:W-:Y:S02]  /*56f0*/  IMAD.WIDE R192, R0, 0x4, R6 ;  /* 0x0000000400c07825 */ /* 0x000fe400078e0206 */
[----:B------:R1:W-:Y:S01]  /*5700*/  LDGSTS.E [R11+0x11300], [R76.64], !P0 ;  /* 0x113000004c0b7fae */ /* 0x0003e2000c121848 */
[----:B------:R-:W-:Y:S01]  /*5710*/  ISETP.GE.U32.AND P0, PT, R78, 0x7fffff20, PT ;  /* 0x7fffff204e00780c */ /* 0x000fe20003f06070 */
[----:B------:R-:W-:-:S02]  /*5720*/  IMAD.WIDE R78, R84, 0x4, R8 ;  /* 0x00000004544e7825 */ /* 0x000fc400078e0208 */
[----:B------:R-:W-:Y:S02]  /*5730*/  STL.64 [R1+0x20e8], R28 ;  /* 0x0020e81c01007387 */ /* 0x000fe40000100a00 */
[----:B------:R-:W-:Y:S02]  /*5740*/  IMAD.WIDE R84, R84, 0x4, R6 ;  /* 0x0000000454547825 */ /* 0x000fe400078e0206 */
[----:B------:R1:W-:Y:S02]  /*5750*/  LDGSTS.E [R11+0x12000], [R78.64], !P4 ;  /* 0x120000004e0b7fae */ /* 0x0003e4000e121848 */
[C---:B------:R-:W-:Y:S02]  /*5760*/  IMAD R206, R0.reuse, 0x69, RZ ;  /* 0x0000006900ce7824 */ /* 0x040fe400078e02ff */
[----:B------:R1:W-:Y:S01]  /*5770*/  LDGSTS.E [R11+0x12100], [R80.64], !P4 ;  /* 0x12100000500b7fae */ /* 0x0003e2000e121848 */
[----:B------:R-:W-:Y:S02]  /*5780*/  IMAD R214, R0, 0x6d, RZ ;  /* 0x0000006d00d67824 */ /* 0x000fe400078e02ff */
[C---:B------:R-:W-:Y:S01]  /*5790*/  IMAD.WIDE R202, R206.reuse, 0x4, R2 ;  /* 0x00000004ceca7825 */ /* 0x040fe200078e0202 */
[----:B------:R1:W-:Y:S03]  /*57a0*/  LDGSTS.E [R11+0x12200], [R82.64], !P4 ;  /* 0x12200000520b7fae */ /* 0x0003e6000e121848 */
[----:B------:R-:W-:Y:S01]  /*57b0*/  IMAD.WIDE R204, R206, 0x4, R4 ;  /* 0x00000004cecc7825 */ /* 0x000fe200078e0204 */
[----:B------:R1:W-:Y:S01]  /*57c0*/  LDGSTS.E [R11+0x12300], [R84.64], !P4 ;  /* 0x12300000540b7fae */ /* 0x0003e2000e121848 */
[----:B------:R-:W-:-:S02]  /*57d0*/  ISETP.GE.U32.AND P4, PT, R86, 0x7fffff1c, PT ;  /* 0x7fffff1c5600780c */ /* 0x000fc40003f86070 */
        /* <DEDUP_REMOVED lines=52> */
[----:B------:R-:W-:Y:S02]  /*5b20*/  IMAD.SHL.U32 R10, R0, 0x2, RZ ;  /* 0x00000002000a7824 */ /* 0x000fe400078e00ff */
[----:B------:R1:W-:Y:S01]  /*5b30*/  LDGSTS.E [R11+0x17300], [R124.64], !P2 ;  /* 0x173000007c0b7fae */ /* 0x0003e2000d121848 */
[----:B------:R-:W-:Y:S01]  /*5b40*/  ISETP.GE.U32.AND P2, PT, R126, 0x7fffff08, PT ;  /* 0x7fffff087e00780c */ /* 0x000fe20003f46070 */
[C---:B------:R-:W-:Y:S02]  /*5b50*/  IMAD.WIDE R126, R132.reuse, 0x4, R8 ;  /* 0x00000004847e7825 */ /* 0x040fe400078e0208 */
[----:B------:R-:W-:Y:S02]  /*5b60*/  STL.64 [R1+0x2118], R40 ;  /* 0x0021182801007387 */ /* 0x000fe40000100a00 */
[----:B------:R-:W-:-:S02]  /*5b70*/  IMAD.WIDE R132, R132, 0x4, R6 ;  /* 0x0000000484847825 */ /* 0x000fc400078e0206 */
[----:B------:R1:W-:Y:S04]  /*5b80*/  LDGSTS.E [R11+0x18000], [R126.64], !P0 ;  /* 0x180000007e0b7fae */ /* 0x0003e8000c121848 */
[----:B------:R1:W-:Y:S04]  /*5b90*/  LDGSTS.E [R11+0x18100], [R128.64], !P0 ;  /* 0x18100000800b7fae */ /* 0x0003e8000c121848 */
[----:B------:R1:W-:Y:S04]  /*5ba0*/  LDGSTS.E [R11+0x18200], [R130.64], !P0 ;  /* 0x18200000820b7fae */ /* 0x0003e8000c121848 */
[----:B------:R1:W-:Y:S01]  /*5bb0*/  LDGSTS.E [R11+0x18300], [R132.64], !P0 ;  /* 0x18300000840b7fae */ /* 0x0003e2000c121848 */
[----:B------:R-:W-:Y:S01]  /*5bc0*/  ISETP.GE.U32.AND P0, PT, R134, 0x7fffff04, PT ;  /* 0x7fffff048600780c */ /* 0x000fe20003f06070 */
[----:B------:R-:W-:-:S02]  /*5bd0*/  IMAD.WIDE R134, R140, 0x4, R8 ;  /* 0x000000048c867825 */ /* 0x000fc400078e0208 */
[----:B------:R-:W-:Y:S02]  /*5be0*/  STL.64 [R1+0x2120], R42 ;  /* 0x0021202a01007387 */ /* 0x000fe40000100a00 */
[----:B------:R-:W-:Y:S02]  /*5bf0*/  IMAD.WIDE R140, R140, 0x4, R6 ;  /* 0x000000048c8c7825 */ /* 0x000fe400078e0206 */
[----:B------:R-:W-:Y:S04]  /*5c00*/  STL.64 [R1+0x2128], R44 ;  /* 0x0021282c01007387 */ /* 0x000fe80000100a00 */
[----:B------:R-:W-:Y:S04]  /*5c10*/  STL.64 [R1+0x2130], R46 ;  /* 0x0021302e01007387 */ /* 0x000fe80000100a00 */
[----:B------:R-:W-:Y:S04]  /*5c20*/  STL.64 [R1+0x2138], R48 ;  /* 0x0021383001007387 */ /* 0x000fe80000100a00 */
[----:B------:R1:W-:Y:S04]  /*5c30*/  LDGSTS.E [R11+0x19000], [R134.64], !P4 ;  /* 0x19000000860b7fae */ /* 0x0003e8000e121848 */
[----:B------:R-:W-:Y:S04]  /*5c40*/  STL.64 [R1+0x2140], R50 ;  /* 0x0021403201007387 */ /* 0x000fe80000100a00 */
[----:B------:R1:W-:Y:S04]  /*5c50*/  LDGSTS.E [R11+0x19100], [R136.64], !P4 ;  /* 0x19100000880b7fae */ /* 0x0003e8000e121848 */
[----:B------:R-:W-:Y:S04]  /*5c60*/  STL.64 [R1+0x2148], R52 ;  /* 0x0021483401007387 */ /* 0x000fe80000100a00 */
[----:B------:R1:W-:Y:S04]  /*5c70*/  LDGSTS.E [R11+0x19200], [R138.64], !P4 ;  /* 0x192000008a0b7fae */ /* 0x0003e8000e121848 */
[----:B------:R-:W-:Y:S04]  /*5c80*/  STL.64 [R1+0x2150], R54 ;  /* 0x0021503601007387 */ /* 0x000fe80000100a00 */
        /* <DEDUP_REMOVED lines=104> */
[----:B------:R-:W-:-:S02]  /*6310*/  IMAD R190, R0, 0x5, RZ ;  /* 0x0000000500be7824 */ /* 0x000fc400078e02ff */
[----:B------:R-:W-:Y:S02]  /*6320*/  STL.64 [R1+0x2338], R176 ;  /* 0x002338b001007387 */ /* 0x000fe40000100a00 */
[C---:B----4-:R-:W-:Y:S02]  /*6330*/  IMAD.WIDE R20, R190.reuse, 0x4, R8 ;  /* 0x00000004be147825 */ /* 0x050fe400078e0208 */
[----:B------:R-:W-:Y:S02]  /*6340*/  STL.64 [R1+0x2340], R178 ;  /* 0x002340b201007387 */ /* 0x000fe40000100a00 */
[C---:B---3--:R-:W-:Y:S02]  /*6350*/  IMAD.WIDE R18, R190.reuse, 0x4, R2 ;  /* 0x00000004be127825 */ /* 0x048fe400078e0202 */
[----:B------:R-:W-:Y:S02]  /*6360*/  STL.64 [R1+0x2348], R180 ;  /* 0x002348b401007387 */ /* 0x000fe40000100a00 */
[----:B--2---:R-:W-:-:S02]  /*6370*/  IMAD.WIDE R16, R190, 0x4, R4 ;  /* 0x00000004be107825 */ /* 0x004fc400078e0204 */
[----:B------:R-:W-:Y:S02]  /*6380*/  STL.64 [R1+0x2350], R182 ;  /* 0x002350b601007387 */ /* 0x000fe40000100a00 */
[----:B-1----:R-:W-:Y:S01]  /*6390*/  IMAD.WIDE R14, R190, 0x4, R6 ;  /* 0x00000004be0e7825 */ /* 0x002fe200078e0206 */
[----:B------:R-:W-:Y:S01]  /*63a0*/  IADD3 R190, R252, -0x22, RZ ;  /* 0xffffffdefcbe7810 */ /* 0x000fe20007ffe0ff */
        /* <DEDUP_REMOVED lines=9> */
[----:B------:R1:W-:Y:S04]  /*6440*/  STL.64 [R1+0x1a8], R198 ;  /* 0x0001a8c601007387 */ /* 0x0003e80000100a00 */
[----:B------:R2:W-:Y:S04]  /*6450*/  STL.64 [R1+0x1a0], R196 ;  /* 0x0001a0c401007387 */ /* 0x0005e80000100a00 */
[----:B------:R3:W-:Y:S04]  /*6460*/  STL.64 [R1+0x198], R194 ;  /* 0x000198c201007387 */ /* 0x0007e80000100a00 */
[----:B------:R4:W-:Y:S01]  /*6470*/  STL.64 [R1+0x190], R192 ;  /* 0x000190c001007387 */ /* 0x0009e20000100a00 */
[----:B-1----:R-:W-:-:S03]  /*6480*/  IMAD R198, R0, 0x65, RZ ;  /* 0x0000006500c67824 */ /* 0x002fc600078e02ff */
[----:B------:R1:W-:Y:S01]  /*6490*/  LDGSTS.E [R13+0x1400], [R20.64], !P6 ;  /* 0x01400000140d7fae */ /* 0x0003e2000f121848 */
[----:B--2---:R-:W-:-:S03]  /*64a0*/  IMAD.WIDE R196, R198, 0x4, R4 ;  /* 0x00000004c6c47825 */ /* 0x004fc600078e0204 */
[----:B------:R1:W-:Y:S01]  /*64b0*/  STL.64 [R1+0x168], R20 ;  /* 0x0001681401007387 */ /* 0x0003e20000100a00 */
[----:B---3--:R-:W-:-:S03]  /*64c0*/  IMAD.WIDE R194, R198, 0x4, R2 ;  /* 0x00000004c6c27825 */ /* 0x008fc600078e0202 */
[----:B------:R2:W-:Y:S01]  /*64d0*/  LDGSTS.E [R13+0x1500], [R18.64], !P6 ;  /* 0x01500000120d7fae */ /* 0x0005e2000f121848 */
[----:B----4-:R-:W-:-:S03]  /*64e0*/  IADD3 R192, R252, -0x7e, RZ ;  /* 0xffffff82fcc07810 */ /* 0x010fc60007ffe0ff */
[----:B------:R2:W-:Y:S04]  /*64f0*/  STL.64 [R1+0x160], R18 ;  /* 0x0001601201007387 */ /* 0x0005e80000100a00 */
[----:B------:R3:W-:Y:S01]  /*6500*/  LDGSTS.E [R13+0x1600], [R16.64], !P6 ;  /* 0x01600000100d7fae */ /* 0x0007e2000f121848 */
[----:B-1----:R-:W-:-:S03]  /*6510*/  IMAD.WIDE R20, R191, 0x4, R8 ;  /* 0x00000004bf147825 */ /* 0x002fc600078e0208 */
[----:B------:R3:W-:Y:S04]  /*6520*/  STL.64 [R1+0x158], R16 ;  /* 0x0001581001007387 */ /* 0x0007e80000100a00 */
[----:B------:R1:W-:Y:S01]  /*6530*/  LDGSTS.E [R13+0x1700], [R14.64], !P6 ;  /* 0x017000000e0d7fae */ /* 0x0003e2000f121848 */
[C---:B--2---:R-:W-:Y:S01]  /*6540*/  IMAD.WIDE R18, R191.reuse, 0x4, R2 ;  /* 0x00000004bf127825 */ /* 0x044fe200078e0202 */
[----:B------:R-:W-:Y:S02]  /*6550*/  ISETP.GE.U32.AND P6, PT, R190, 0x7fffff5f, PT ;  /* 0x7fffff5fbe00780c */ /* 0x000fe40003fc6070 */
[----:B------:R1:W-:Y:S01]  /*6560*/  STL.64 [R1+0x150], R14 ;  /* 0x0001500e01007387 */ /* 0x0003e20000100a00 */
[----:B------:R-:W-:Y:S02]  /*6570*/  IMAD R190, R0, 0xd, RZ ;  /* 0x0000000d00be7824 */ /* 0x000fe400078e02ff */
[C---:B---3--:R-:W-:Y:S01]  /*6580*/  IMAD.WIDE R16, R191.reuse, 0x4, R4 ;  /* 0x00000004bf107825 */ /* 0x048fe200078e0204 */
[----:B------:R2:W-:Y:S04]  /*6590*/  LDGSTS.E [R13+0x2400], [R20.64], !P5 ;  /* 0x02400000140d7fae */ /* 0x0005e8000e921848 */
[----:B------:R2:W-:Y:S01]  /*65a0*/  STL.64 [R1+0x128], R20 ;  /* 0x0001281401007387 */ /* 0x0005e20000100a00 */
[----:B-1----:R-:W-:Y:S01]  /*65b0*/  IMAD.WIDE R14, R191, 0x4, R6 ;  /* 0x00000004bf0e7825 */ /* 0x002fe200078e0206 */
[----:B------:R-:W-:-:S02]  /*65c0*/  IADD3 R191, R252, -0x26, RZ ;  /* 0xffffffdafcbf7810 */ /* 0x000fc40007ffe0ff */
[----:B------:R1:W-:Y:S04]  /*65d0*/  LDGSTS.E [R13+0x2500], [R18.64], !P5 ;  /* 0x02500000120d7fae */ /* 0x0003e8000e921848 */
[----:B------:R1:W-:Y:S01]  /*65e0*/  STL.64 [R1+0x120], R18 ;  /* 0x0001201201007387 */ /* 0x0003e20000100a00 */
[----:B--2---:R-:W-:-:S03]  /*65f0*/  IMAD.WIDE R20, R190, 0x4, R8 ;  /* 0x00000004be147825 */ /* 0x004fc600078e0208 */
[----:B------:R2:W-:Y:S04]  /*6600*/  LDGSTS.E [R13+0x2600], [R16.64], !P5 ;  /* 0x02600000100d7fae */ /* 0x0005e8000e921848 */
[----:B------:R2:W-:Y:S04]  /*6610*/  STL.64 [R1+0x118], R16 ;  /* 0x0001181001007387 */ /* 0x0005e80000100a00 */
[----:B------:R3:W-:Y:S01]  /*6620*/  LDGSTS.E [R13+0x2700], [R14.64], !P5 ;  /* 0x027000000e0d7fae */ /* 0x0007e2000e921848 */
[----:B-1----:R-:W-:Y:S01]  /*6630*/  IMAD.WIDE R18, R190, 0x4, R2 ;  /* 0x00000004be127825 */ /* 0x002fe200078e0202 */
[----:B------:R-:W-:-:S02]  /*6640*/  ISETP.GE.U32.AND P5, PT, R191, 0x7fffff5b, PT ;  /* 0x7fffff5bbf00780c */ /* 0x000fc40003fa6070 */
[----:B------:R3:W-:Y:S01]  /*6650*/  STL.64 [R1+0x110], R14 ;  /* 0x0001100e01007387 */ /* 0x0007e20000100a00 */
[----:B------:R-:W-:Y:S02]  /*6660*/  IMAD R191, R0, 0x11, RZ ;  /* 0x0000001100bf7824 */ /* 0x000fe400078e02ff */
[C---:B--2---:R-:W-:Y:S01]  /*6670*/  IMAD.WIDE R16, R190.reuse, 0x4, R4 ;  /* 0x00000004be107825 */ /* 0x044fe200078e0204 */
[----:B------:R1:W-:Y:S04]  /*6680*/  LDGSTS.E [R13+0x3400], [R20.64], !P3 ;  /* 0x03400000140d7fae */ /* 0x0003e8000d921848 */
[----:B------:R1:W-:Y:S01]  /*6690*/  STL.64 [R1+0xe8], R20 ;  /* 0x0000e81401007387 */ /* 0x0003e20000100a00 */
[----:B---3--:R-:W-:Y:S01]  /*66a0*/  IMAD.WIDE R14, R190, 0x4, R6 ;  /* 0x00000004be0e7825 */ /* 0x008fe200078e0206 */
[----:B------:R-:W-:-:S02]  /*66b0*/  IADD3 R190, R252, -0x2a, RZ ;  /* 0xffffffd6fcbe7810 */ /* 0x000fc40007ffe0ff */
[----:B------:R2:W-:Y:S04]  /*66c0*/  LDGSTS.E [R13+0x3500], [R18.64], !P3 ;  /* 0x03500000120d7fae */ /* 0x0005e8000d921848 */
[----:B------:R2:W-:Y:S01]  /*66d0*/  STL.64 [R1+0xe0], R18 ;  /* 0x0000e01201007387 */ /* 0x0005e20000100a00 */
[----:B-1----:R-:W-:-:S03]  /*66e0*/  IMAD.WIDE R20, R191, 0x4, R8 ;  /* 0x00000004bf147825 */ /* 0x002fc600078e0208 */
[----:B------:R1:W-:Y:S04]  /*66f0*/  LDGSTS.E [R13+0x3600], [R16.64], !P3 ;  /* 0x03600000100d7fae */ /* 0x0003e8000d921848 */
[----:B------:R1:W-:Y:S04]  /*6700*/  STL.64 [R1+0xd8], R16 ;  /* 0x0000d81001007387 */ /* 0x0003e80000100a00 */
[----:B------:R3:W-:Y:S01]  /*6710*/  LDGSTS.E [R13+0x3700], [R14.64], !P3 ;  /* 0x037000000e0d7fae */ /* 0x0007e2000d921848 */
[----:B--2---:R-:W-:Y:S01]  /*6720*/  IMAD.WIDE R18, R191, 0x4, R2 ;  /* 0x00000004bf127825 */ /* 0x004fe200078e0202 */
[----:B------:R-:W-:-:S02]  /*6730*/  ISETP.GE.U32.AND P3, PT, R190, 0x7fffff57, PT ;  /* 0x7fffff57be00780c */ /* 0x000fc40003f66070 */
[----:B------:R3:W-:Y:S01]  /*6740*/  STL.64 [R1+0xd0], R14 ;  /* 0x0000d00e01007387 */ /* 0x0007e20000100a00 */
[----:B------:R-:W-:Y:S02]  /*6750*/  IMAD R190, R0, 0x15, RZ ;  /* 0x0000001500be7824 */ /* 0x000fe400078e02ff */
[C---:B-1----:R-:W-:Y:S01]  /*6760*/  IMAD.WIDE R16, R191.reuse, 0x4, R4 ;  /* 0x00000004bf107825 */ /* 0x042fe200078e0204 */
        /* <DEDUP_REMOVED lines=285> */
[----:B------:R1:W-:Y:S04]  /*7940*/  STL.64 [R1+0x1e0], R20 ;  /* 0x0001e01401007387 */ /* 0x0003e80000100a00 */
[----:B------:R1:W-:Y:S01]  /*7950*/  LDGSTS.E [R13+0x17400], [R20.64], !P5 ;  /* 0x17400000140d7fae */ /* 0x0003e2000e921848 */
[----:B---3--:R-:W-:Y:S01]  /*7960*/  IMAD.WIDE R14, R190, 0x4, R6 ;  /* 0x00000004be0e7825 */ /* 0x008fe200078e0206 */
[----:B------:R-:W-:-:S02]  /*7970*/  IADD3 R190, R252, -0x7a, RZ ;  /* 0xffffff86fcbe7810 */ /* 0x000fc40007ffe0ff */
[----:B------:R2:W-:Y:S04]  /*7980*/  STL.64 [R1+0x1d8], R18 ;  /* 0x0001d81201007387 */ /* 0x0005e80000100a00 */
[----:B------:R2:W-:Y:S01]  /*7990*/  LDGSTS.E [R13+0x17500], [R18.64], !P5 ;  /* 0x17500000120d7fae */ /* 0x0005e2000e921848 */
[----:B-1----:R-:W-:-:S03]  /*79a0*/  IMAD.WIDE R20, R10, 0x4, R8 ;  /* 0x000000040a147825 */ /* 0x002fc600078e0208 */
[----:B------:R1:W-:Y:S04]  /*79b0*/  STL.64 [R1+0x1d0], R16 ;  /* 0x0001d01001007387 */ /* 0x0003e80000100a00 */
[----:B------:R1:W-:Y:S01]  /*79c0*/  LDGSTS.E [R13+0x17600], [R16.64], !P5 ;  /* 0x17600000100d7fae */ /* 0x0003e2000e921848 */
[----:B--2---:R-:W-:-:S03]  /*79d0*/  IMAD.WIDE R18, R191, 0x4, R8 ;  /* 0x00000004bf127825 */ /* 0x004fc600078e0208 */
[----:B------:R2:W-:Y:S04]  /*79e0*/  STL.64 [R1+0x1c8], R14 ;  /* 0x0001c80e01007387 */ /* 0x0005e80000100a00 */
[----:B------:R2:W-:Y:S01]  /*79f0*/  LDGSTS.E [R13+0x17700], [R14.64], !P5 ;  /* 0x177000000e0d7fae */ /* 0x0005e2000e921848 */
[----:B------:R-:W-:Y:S01]  /*7a00*/  ISETP.GE.U32.AND P5, PT, R190, 0x7fffff07, PT ;  /* 0x7fffff07be00780c */ /* 0x000fe20003fa6070 */
[C---:B-1----:R-:W-:Y:S02]  /*7a10*/  IMAD.WIDE R16, R191.reuse, 0x4, R2 ;  /* 0x00000004bf107825 */ /* 0x042fe400078e0202 */
[----:B------:R1:W-:Y:S04]  /*7a20*/  LDGSTS.E [R13+0x18400], [R18.64], !P3 ;  /* 0x18400000120d7fae */ /* 0x0003e8000d921848 */
[----:B------:R3:W-:Y:S01]  /*7a30*/  LDGSTS.E [R13+0x18500], [R16.64], !P3 ;  /* 0x18500000100d7fae */ /* 0x0007e2000d921848 */
[----:B--2---:R-:W-:-:S03]  /*7a40*/  IMAD.WIDE R14, R191, 0x4, R4 ;  /* 0x00000004bf0e7825 */ /* 0x004fc600078e0204 */
[----:B------:R1:W-:Y:S01]  /*7a50*/  STL.64 [R1+0x1c0], R18 ;  /* 0x0001c01201007387 */ /* 0x0003e20000100a00 */
[----:B------:R-:W-:-:S03]  /*7a60*/  IMAD.WIDE R190, R191, 0x4, R6 ;  /* 0x00000004bfbe7825 */ /* 0x000fc600078e0206 */
[----:B------:R2:W-:Y:S04]  /*7a70*/  LDGSTS.E [R13+0x18600], [R14.64], !P3 ;  /* 0x186000000e0d7fae */ /* 0x0005e8000d921848 */
[----:B------:R4:W-:Y:S01]  /*7a80*/  LDGSTS.E [R13+0x18700], [R190.64], !P3 ;  /* 0x18700000be0d7fae */ /* 0x0009e2000d921848 */
[----:B------:R-:W-:Y:S01]  /*7a90*/  ISETP.GE.U32.AND P3, PT, R192, 0x7fffff03, PT ;  /* 0x7fffff03c000780c */ /* 0x000fe20003f66070 */
[C---:B------:R-:W-:Y:S02]  /*7aa0*/  IMAD.WIDE R192, R198.reuse, 0x4, R8 ;  /* 0x00000004c6c07825 */ /* 0x040fe400078e0208 */
[----:B------:R3:W-:Y:S02]  /*7ab0*/  STL.64 [R1+0x1b8], R16 ;  /* 0x0001b81001007387 */ /* 0x0007e40000100a00 */
[----:B------:R-:W-:-:S02]  /*7ac0*/  IMAD.WIDE R198, R198, 0x4, R6 ;  /* 0x00000004c6c67825 */ /* 0x000fc400078e0206 */
[----:B------:R4:W-:Y:S02]  /*7ad0*/  LDGSTS.E [R13+0x19400], [R192.64], !P1 ;  /* 0x19400000c00d7fae */ /* 0x0009e4000c921848 */
[C---:B-1----:R-:W-:Y:S02]  /*7ae0*/  IMAD.WIDE R18, R10.reuse, 0x4, R2 ;  /* 0x000000040a127825 */ /* 0x042fe400078e0202 */
[----:B------:R4:W-:Y:S04]  /*7af0*/  LDGSTS.E [R13+0x19500], [R194.64], !P1 ;  /* 0x19500000c20d7fae */ /* 0x0009e8000c921848 */
[----:B------:R4:W-:Y:S01]  /*7b00*/  LDGSTS.E [R13+0x19600], [R196.64], !P1 ;  /* 0x19600000c40d7fae */ /* 0x0009e2000c921848 */
[----:B---3--:R-:W-:-:S03]  /*7b10*/  IMAD.WIDE R16, R10, 0x4, R4 ;  /* 0x000000040a107825 */ /* 0x008fc600078e0204 */
[----:B------:R4:W-:Y:S01]  /*7b20*/  LDGSTS.E [R13+0x19700], [R198.64], !P1 ;  /* 0x19700000c60d7fae */ /* 0x0009e2000c921848 */
[----:B------:R-:W-:Y:S01]  /*7b30*/  ISETP.GE.U32.AND P1, PT, R200, 0x7fffff7e, PT ;  /* 0x7fffff7ec800780c */ /* 0x000fe20003f26070 */
[C---:B------:R-:W-:Y:S02]  /*7b40*/  IMAD.WIDE R200, R206.reuse, 0x4, R8 ;  /* 0x00000004cec87825 */ /* 0x040fe400078e0208 */
[----:B------:R2:W-:Y:S02]  /*7b50*/  STL.64 [R1+0x1b0], R14 ;  /* 0x0001b00e01007387 */ /* 0x0005e40000100a00 */
[--C-:B------:R-:W-:Y:S02]  /*7b60*/  IMAD.WIDE R206, R206, 0x4, R6.reuse ;  /* 0x00000004cece7825 */ /* 0x100fe400078e0206 */
[----:B------:R4:W-:Y:S04]  /*7b70*/  LDGSTS.E [R13+0x1a400], [R200.64], !P2 ;  /* 0x1a400000c80d7fae */ /* 0x0009e8000d121848 */
[----:B------:R4:W-:Y:S04]  /*7b80*/  LDGSTS.E [R13+0x1a500], [R202.64], !P2 ;  /* 0x1a500000ca0d7fae */ /* 0x0009e8000d121848 */
[----:B------:R4:W-:Y:S01]  /*7b90*/  LDGSTS.E [R13+0x1a600], [R204.64], !P2 ;  /* 0x1a600000cc0d7fae */ /* 0x0009e2000d121848 */
[----:B--2---:R-:W-:Y:S01]  /*7ba0*/  IMAD.WIDE R14, R10, 0x4, R6 ;  /* 0x000000040a0e7825 */ /* 0x004fe200078e0206 */
[----:B------:R-:W-:-:S02]  /*7bb0*/  IADD3 R10, R252, -0x1f, RZ ;  /* 0xffffffe1fc0a7810 */ /* 0x000fc40007ffe0ff */
[----:B------:R4:W-:Y:S01]  /*7bc0*/  LDGSTS.E [R13+0x1a700], [R206.64], !P2 ;  /* 0x1a700000ce0d7fae */ /* 0x0009e2000d121848 */
[----:B------:R-:W-:Y:S01]  /*7bd0*/  ISETP.GE.U32.AND P2, PT, R208, 0x7fffff7a, PT ;  /* 0x7fffff7ad000780c */ /* 0x000fe20003f46070 */
[C---:B------:R-:W-:Y:S02]  /*7be0*/  IMAD.WIDE R208, R214.reuse, 0x4, R8 ;  /* 0x00000004d6d07825 */ /* 0x040fe400078e0208 */
[----:B------:R-:W-:Y:S02]  /*7bf0*/  STL.64 [R1+0x2370], R190 ;  /* 0x002370be01007387 */ /* 0x000fe40000100a00 */
[----:B------:R-:W-:Y:S02]  /*7c00*/  IMAD.WIDE R214, R214, 0x4, R6 ;  /* 0x00000004d6d67825 */ /* 0x000fe400078e0206 */
        /* <DEDUP_REMOVED lines=26> */
[----:B------:R-:W-:Y:S04]  /*7db0*/  STL [R1+0x23a0], R203 ;  /* 0x0023a0cb01007387 */ /* 0x000fe80000100800 */
        /* <DEDUP_REMOVED lines=30> */
[----:B------:R-:W-:Y:S04]  /*7fa0*/  STL.64 [R1+0x2430], R238 ;  /* 0x002430ee01007387 */ /* 0x000fe80000100a00 */
[----:B------:R-:W-:Y:S01]  /*7fb0*/  STL.64 [R1+0x2438], R240 ;  /* 0x002438f001007387 */ /* 0x000fe20000100a00 */
[----:B----4-:R-:W-:-:S03]  /*7fc0*/  LOP3.LUT R13, R11, 0x40, RZ, 0x3c, !PT ;  /* 0x000000400b0d7812 */ /* 0x010fc600078e3cff */
[----:B------:R-:W-:Y:S01]  /*7fd0*/  STL.64 [R1+0x2440], R242 ;  /* 0x002440f201007387 */ /* 0x000fe20000100a00 */
[----:B------:R-:W-:-:S03]  /*7fe0*/  LOP3.LUT R11, R11, 0x60, RZ, 0x3c, !PT ;  /* 0x000000600b0b7812 */ /* 0x000fc600078e3cff */
[----:B------:R-:W-:Y:S04]  /*7ff0*/  STL.64 [R1+0x2448], R244 ;  /* 0x002448f401007387 */ /* 0x000fe80000100a00 */
[----:B------:R-:W-:Y:S04]  /*8000*/  STL.64 [R1+0x2450], R246 ;  /* 0x002450f601007387 */ /* 0x000fe80000100a00 */
[----:B------:R1:W-:Y:S04]  /*8010*/  STL.64 [R1+0x4d0], R20 ;  /* 0x0004d01401007387 */ /* 0x0003e80000100a00 */
[----:B------:R1:W-:Y:S04]  /*8020*/  LDGSTS.E [R13+0x800], [R20.64], !P1 ;  /* 0x00800000140d7fae */ /* 0x0003e8000c921848 */
        /* <DEDUP_REMOVED lines=9> */
[----:B------:R-:W-:Y:S02]  /*80c0*/  IMAD R10, R0, 0xa, RZ ;  /* 0x0000000a000a7824 */ /* 0x000fe400078e02ff */
[C---:B-1----:R-:W-:Y:S01]  /*80d0*/  IMAD.WIDE R16, R12.reuse, 0x4, R4 ;  /* 0x000000040c107825 */ /* 0x042fe200078e0204 */
[----:B------:R1:W-:Y:S04]  /*80e0*/  LDGSTS.E [R13+0x1800], [R20.64], !P2 ;  /* 0x01800000140d7fae */ /* 0x0003e8000d121848 */
[----:B------:R3:W-:Y:S01]  /*80f0*/  LDGSTS.E [R13+0x1900], [R18.64], !P2 ;  /* 0x01900000120d7fae */ /* 0x0007e2000d121848 */
[----:B--2---:R-:W-:Y:S01]  /*8100*/  IMAD.WIDE R14, R12, 0x4, R6 ;  /* 0x000000040c0e7825 */ /* 0x004fe200078e0206 */
[----:B------:R-:W-:-:S02]  /*8110*/  IADD3 R12, R252, -0x23, RZ ;  /* 0xffffffddfc0c7810 */ /* 0x000fc40007ffe0ff */
[----:B------:R1:W-:Y:S04]  /*8120*/  STL.64 [R1+0x4f0], R20 ;  /* 0x0004f01401007387 */ /* 0x0003e80000100a00 */
[----:B------:R2:W-:Y:S04]  /*8130*/  LDGSTS.E [R13+0x1a00], [R16.64], !P2 ;  /* 0x01a00000100d7fae */ /* 0x0005e8000d121848 */
[----:B------:R3:W-:Y:S04]  /*8140*/  STL.64 [R1+0x4f8], R18 ;  /* 0x0004f81201007387 */ /* 0x0007e80000100a00 */
[----:B------:R4:W-:Y:S01]  /*8150*/  LDGSTS.E [R13+0x1b00], [R14.64], !P2 ;  /* 0x01b000000e0d7fae */ /* 0x0009e2000d121848 */
[----:B-1----:R-:W-:Y:S01]  /*8160*/  IMAD.WIDE R20, R10, 0x4, R8 ;  /* 0x000000040a147825 */ /* 0x002fe200078e0208 */
[----:B------:R-:W-:-:S02]  /*8170*/  ISETP.GE.U32.AND P2, PT, R12, 0x7fffff5e, PT ;  /* 0x7fffff5e0c00780c */ /* 0x000fc40003f46070 */
[----:B------:R2:W-:Y:S01]  /*8180*/  STL.64 [R1+0x500], R16 ;  /* 0x0005001001007387 */ /* 0x0005e20000100a00 */
[----:B------:R-:W-:Y:S02]  /*8190*/  IMAD R12, R0, 0xe, RZ ;  /* 0x0000000e000c7824 */ /* 0x000fe400078e02ff */
[C---:B---3--:R-:W-:Y:S01]  /*81a0*/  IMAD.WIDE R18, R10.reuse, 0x4, R2 ;  /* 0x000000040a127825 */ /* 0x048fe200078e0202 */
[----:B------:R4:W-:Y:S04]  /*81b0*/  STL.64 [R1+0x508], R14 ;  /* 0x0005080e01007387 */ /* 0x0009e80000100a00 */
[----:B------:R1:W-:Y:S01]  /*81c0*/  STL.64 [R1+0x510], R20 ;  /* 0x0005101401007387 */ /* 0x0003e20000100a00 */
[----:B--2---:R-:W-:-:S03]  /*81d0*/  IMAD.WIDE R16, R10, 0x4, R4 ;  /* 0x000000040a107825 */ /* 0x004fc600078e0204 */
[----:B------:R1:W-:Y:S01]  /*81e0*/  LDGSTS.E [R13+0x2800], [R20.64], !P0 ;  /* 0x02800000140d7fae */ /* 0x0003e2000c121848 */
[----:B----4-:R-:W-:Y:S01]  /*81f0*/  IMAD.WIDE R14, R10, 0x4, R6 ;  /* 0x000000040a0e7825 */ /* 0x010fe200078e0206 */
[----:B------:R-:W-:Y:S02]  /*8200*/  IADD3 R10, R252, -0x27, RZ ;  /* 0xffffffd9fc0a7810 */ /* 0x000fe40007ffe0ff */
        /* <DEDUP_REMOVED lines=443> */
[----:B---3--:R-:W-:Y:S01]  /*9dc0*/  IMAD.WIDE R18, R10, 0x4, R2 ;  /* 0x000000040a127825 */ /* 0x008fe200078e0202 */
[----:B------:R3:W-:Y:S03]  /*9dd0*/  STL.64 [R1+0x600], R14 ;  /* 0x0006000e01007387 */ /* 0x0007e60000100a00 */
[----:B--2---:R-:W-:Y:S01]  /*9de0*/  IMAD R13, R0, 0x77, RZ ;  /* 0x00000077000d7824 */ /* 0x004fe200078e02ff */
[----:B------:R2:W-:Y:S01]  /*9df0*/  STL.64 [R1+0x8e0], R20 ;  /* 0x0008e01401007387 */ /* 0x0005e20000100a00 */
[----:B-1----:R-:W-:-:S03]  /*9e00*/  IMAD.WIDE R16, R10, 0x4, R4 ;  /* 0x000000040a107825 */ /* 0x002fc600078e0204 */
[----:B------:R2:W-:Y:S01]  /*9e10*/  LDGSTS.E [R11+0xc00], [R20.64], !P6 ;  /* 0x00c00000140b7fae */ /* 0x0005e2000f121848 */
[----:B------:R-:W-:-:S03]  /*9e20*/  IMAD.WIDE R30, R13, 0x4, R8 ;  /* 0x000000040d1e7825 */ /* 0x000fc600078e0208 */
[----:B------:R1:W-:Y:S01]  /*9e30*/  STL.64 [R1+0x8e8], R18 ;  /* 0x0008e81201007387 */ /* 0x0003e20000100a00 */
[----:B---3--:R-:W-:Y:S01]  /*9e40*/  IMAD.WIDE R14, R10, 0x4, R6 ;  /* 0x000000040a0e7825 */ /* 0x008fe200078e0206 */
[----:B------:R-:W-:Y:S02]  /*9e50*/  IADD3 R10, R252, -0x20, RZ ;  /* 0xffffffe0fc0a7810 */ /* 0x000fe40007ffe0ff */
[----:B------:R1:W-:Y:S01]  /*9e60*/  LDGSTS.E [R11+0xd00], [R18.64], !P6 ;  /* 0x00d00000120b7fae */ /* 0x0003e2000f121848 */
[----:B------:R-:W-:-:S03]  /*9e70*/  IMAD.WIDE R28, R13, 0x4, R2 ;  /* 0x000000040d1c7825 */ /* 0x000fc600078e0202 */
[----:B------:R3:W-:Y:S01]  /*9e80*/  STL.64 [R1+0x8f0], R16 ;  /* 0x0008f01001007387 */ /* 0x0007e20000100a00 */
[----:B--2---:R-:W-:-:S03]  /*9e90*/  IMAD.WIDE R20, R12, 0x4, R8 ;  /* 0x000000040c147825 */ /* 0x004fc600078e0208 */
[----:B------:R3:W-:Y:S01]  /*9ea0*/  LDGSTS.E [R11+0xe00], [R16.64], !P6 ;  /* 0x00e00000100b7fae */ /* 0x0007e2000f121848 */
[----:B------:R-:W-:-:S03]  /*9eb0*/  IMAD.WIDE R26, R13, 0x4, R4 ;  /* 0x000000040d1a7825 */ /* 0x000fc600078e0204 */
[----:B------:R2:W-:Y:S01]  /*9ec0*/  STL.64 [R1+0x8f8], R14 ;  /* 0x0008f80e01007387 */ /* 0x0005e20000100a00 */
[----:B-1----:R-:W-:-:S03]  /*9ed0*/  IMAD.WIDE R18, R12, 0x4, R2 ;  /* 0x000000040c127825 */ /* 0x002fc600078e0202 */
[----:B------:R2:W-:Y:S01]  /*9ee0*/  LDGSTS.E [R11+0xf00], [R14.64], !P6 ;  /* 0x00f000000e0b7fae */ /* 0x0005e2000f121848 */
[----:B------:R-:W-:Y:S01]  /*9ef0*/  ISETP.GE.U32.AND P6, PT, R10, 0x7fffff61, PT ;  /* 0x7fffff610a00780c */ /* 0x000fe20003fc6070 */
[----:B------:R-:W-:Y:S02]  /*9f00*/  IMAD R10, R0, 0xb, RZ ;  /* 0x0000000b000a7824 */ /* 0x000fe400078e02ff */
[C---:B---3--:R-:W-:Y:S01]  /*9f10*/  IMAD.WIDE R16, R12.reuse, 0x4, R4 ;  /* 0x000000040c107825 */ /* 0x048fe200078e0204 */
[----:B------:R1:W-:Y:S03]  /*9f20*/  LDGSTS.E [R11+0x1c00], [R20.64], !P5 ;  /* 0x01c00000140b7fae */ /* 0x0003e6000e921848 */
[--C-:B------:R-:W-:Y:S01]  /*9f30*/  IMAD.WIDE R24, R13, 0x4, R6.reuse ;  /* 0x000000040d187825 */ /* 0x100fe200078e0206 */
[----:B------:R3:W-:Y:S03]  /*9f40*/  LDGSTS.E [R11+0x1d00], [R18.64], !P5 ;  /* 0x01d00000120b7fae */ /* 0x0007e6000e921848 */
[----:B--2---:R-:W-:Y:S01]  /*9f50*/  IMAD.WIDE R14, R12, 0x4, R6 ;  /* 0x000000040c0e7825 */ /* 0x004fe200078e0206 */
[----:B------:R-:W-:Y:S01]  /*9f60*/  IADD3 R12, R252, -0x24, RZ ;  /* 0xffffffdcfc0c7810 */ /* 0x000fe20007ffe0ff */
        /* <DEDUP_REMOVED lines=373> */
[----:B----4-:R-:W-:-:S03]  /*b6c0*/  IMAD.WIDE R14, R10, 0x4, R6 ;  /* 0x000000040a0e7825 */ /* 0x010fc600078e0206 */
[----:B------:R2:W-:Y:S01]  /*b6d0*/  STL.64 [R1+0xe20], R18 ;  /* 0x000e201201007387 */ /* 0x0005e20000100a00 */
[----:B------:R-:W-:-:S03]  /*b6e0*/  IADD3 R10, R252, -0x89, RZ ;  /* 0xffffff77fc0a7810 */ /* 0x000fc60007ffe0ff */
        /* <DEDUP_REMOVED lines=8> */
[----:B-1----:R-:W-:Y:S02]  /*b770*/  IMAD.WIDE R16, R12, 0x4, R4 ;  /* 0x000000040c107825 */ /* 0x002fe400078e0204 */
[----:B------:R1:W-:Y:S01]  /*b780*/  LDGSTS.E [R11+0x1bc00], [R20.64], !P4 ;  /* 0x1bc00000140b7fae */ /* 0x0003e2000e121848 */
[----:B------:R-:W-:-:S03]  /*b790*/  MOV R10, 0x7f ;  /* 0x0000007f000a7802 */ /* 0x000fc60000000f00 */
[----:B------:R3:W-:Y:S01]  /*b7a0*/  LDGSTS.E [R11+0x1bd00], [R18.64], !P4 ;  /* 0x1bd00000120b7fae */ /* 0x0007e2000e121848 */
[----:B--2---:R-:W-:Y:S01]  /*b7b0*/  IMAD.WIDE R14, R12, 0x4, R6 ;  /* 0x000000040c0e7825 */ /* 0x004fe200078e0206 */
[----:B------:R-:W-:Y:S02]  /*b7c0*/  IADD3 R12, R252, -0x8d, RZ ;  /* 0xffffff73fc0c7810 */ /* 0x000fe40007ffe0ff */
[----:B------:R2:W-:Y:S04]  /*b7d0*/  LDGSTS.E [R11+0x1be00], [R16.64], !P4 ;  /* 0x1be00000100b7fae */ /* 0x0005e8000e121848 */
[----:B------:R4:W-:Y:S01]  /*b7e0*/  LDGSTS.E [R11+0x1bf00], [R14.64], !P4 ;  /* 0x1bf000000e0b7fae */ /* 0x0009e2000e121848 */
[----:B------:R-:W-:Y:S01]  /*b7f0*/  ISETP.GE.U32.AND P4, PT, R12, 0x7ffffef4, PT ;  /* 0x7ffffef40c00780c */ /* 0x000fe20003f86070 */
[----:B------:R-:W-:-:S02]  /*b800*/  IMAD R12, R0, 0x73, RZ ;  /* 0x00000073000c7824 */ /* 0x000fc400078e02ff */
[----:B------:R1:W-:Y:S02]  /*b810*/  STL.64 [R1+0xe08], R20 ;  /* 0x000e081401007387 */ /* 0x0003e40000100a00 */
[C---:B------:R-:W-:Y:S02]  /*b820*/  IMAD.WIDE R22, R12.reuse, 0x4, R8 ;  /* 0x000000040c167825 */ /* 0x040fe400078e0208 */
[----:B------:R3:W-:Y:S04]  /*b830*/  STL.64 [R1+0xe00], R18 ;  /* 0x000e001201007387 */ /* 0x0007e80000100a00 */
[----:B------:R2:W-:Y:S04]  /*b840*/  STL.64 [R1+0xdf8], R16 ;  /* 0x000df81001007387 */ /* 0x0005e80000100a00 */
[----:B------:R4:W-:Y:S01]  /*b850*/  STL.64 [R1+0xdf0], R14 ;  /* 0x000df00e01007387 */ /* 0x0009e20000100a00 */
[----:B-1----:R-:W-:-:S03]  /*b860*/  IMAD.WIDE R20, R12, 0x4, R2 ;  /* 0x000000040c147825 */ /* 0x002fc600078e0202 */
[----:B------:R1:W-:Y:S01]  /*b870*/  STL.64 [R1+0xde8], R22 ;  /* 0x000de81601007387 */ /* 0x0003e20000100a00 */
[----:B---3--:R-:W-:-:S03]  /*b880*/  IMAD.WIDE R18, R12, 0x4, R4 ;  /* 0x000000040c127825 */ /* 0x008fc600078e0204 */
[----:B------:R1:W-:Y:S01]  /*b890*/  LDGSTS.E [R11+0x1cc00], [R22.64], !P6 ;  /* 0x1cc00000160b7fae */ /* 0x0003e2000f121848 */
[----:B--2---:R-:W-:Y:S01]  /*b8a0*/  IMAD.WIDE R16, R12, 0x4, R6 ;  /* 0x000000040c107825 */ /* 0x004fe200078e0206 */
[----:B------:R-:W-:Y:S02]  /*b8b0*/  IADD3 R12, R252, -0x91, RZ ;  /* 0xffffff6ffc0c7810 */ /* 0x000fe40007ffe0ff */
[----:B----4-:R-:W-:Y:S01]  /*b8c0*/  IADD3 R14, R10, c[0x0][0x180], RZ ;  /* 0x000060000a0e7a10 */ /* 0x010fe20007ffe0ff */
[----:B------:R-:W-:Y:S01]  /*b8d0*/  IMAD R10, R0, 0x7b, RZ ;  /* 0x0000007b000a7824 */ /* 0x000fe200078e02ff */
[----:B------:R2:W-:Y:S01]  /*b8e0*/  STL.64 [R1+0xde0], R20 ;  /* 0x000de01401007387 */ /* 0x0005e20000100a00 */
[----:B------:R-:W-:-:S03]  /*b8f0*/  IADD3 R15, R252, -0x80, RZ ;  /* 0xffffff80fc0f7810 */ /* 0x000fc60007ffe0ff */
[----:B------:R3:W-:Y:S01]  /*b900*/  STL.64 [R1+0xdd8], R18 ;  /* 0x000dd81201007387 */ /* 0x0007e20000100a00 */
[----:B-1----:R-:W-:-:S03]  /*b910*/  IMAD.WIDE R22, R10, 0x4, R8 ;  /* 0x000000040a167825 */ /* 0x002fc600078e0208 */
[----:B------:R2:W-:Y:S04]  /*b920*/  LDGSTS.E [R11+0x1cd00], [R20.64], !P6 ;  /* 0x1cd00000140b7fae */ /* 0x0005e8000f121848 */
[----:B------:R1:W-:Y:S04]  /*b930*/  STL.64 [R1+0xdd0], R16 ;  /* 0x000dd01001007387 */ /* 0x0003e80000100a00 */
[----:B------:R3:W-:Y:S04]  /*b940*/  LDGSTS.E [R11+0x1ce00], [R18.64], !P6 ;  /* 0x1ce00000120b7fae */ /* 0x0007e8000f121848 */
[----:B------:R-:W-:Y:S01]  /*b950*/  STL.64 [R1+0xdc8], R30 ;  /* 0x000dc81e01007387 */ /* 0x000fe20000100a00 */
[----:B--2---:R-:W-:-:S03]  /*b960*/  IMAD.WIDE R20, R10, 0x4, R2 ;  /* 0x000000040a147825 */ /* 0x004fc600078e0202 */
[----:B------:R-:W-:Y:S01]  /*b970*/  STL.64 [R1+0xda8], R22 ;  /* 0x000da81601007387 */ /* 0x000fe20000100a00 */
[----:B---3--:R-:W-:-:S03]  /*b980*/  IMAD.WIDE R18, R10, 0x4, R4 ;  /* 0x000000040a127825 */ /* 0x008fc600078e0204 */
[----:B------:R-:W-:Y:S04]  /*b990*/  STL.64 [R1+0xdc0], R28 ;  /* 0x000dc01c01007387 */ /* 0x000fe80000100a00 */
[----:B------:R-:W-:Y:S04]  /*b9a0*/  STL.64 [R1+0xdb8], R26 ;  /* 0x000db81a01007387 */ /* 0x000fe80000100a00 */
[----:B------:R-:W-:Y:S04]  /*b9b0*/  STL.64 [R1+0xdb0], R24 ;  /* 0x000db01801007387 */ /* 0x000fe80000100a00 */
[----:B------:R2:W-:Y:S04]  /*b9c0*/  STL.64 [R1+0xda0], R20 ;  /* 0x000da01401007387 */ /* 0x0005e80000100a00 */
[----:B------:R3:W-:Y:S04]  /*b9d0*/  STL.64 [R1+0xd98], R18 ;  /* 0x000d981201007387 */ /* 0x0007e80000100a00 */
[----:B------:R-:W4:Y:S04]  /*b9e0*/  LDL.LU R13, [R1+0xb38] ;  /* 0x000b3800010d7983 */ /* 0x000f280000300800 */
[----:B------:R1:W-:Y:S01]  /*b9f0*/  LDGSTS.E [R11+0x1cf00], [R16.64], !P6 ;  /* 0x1cf00000100b7fae */ /* 0x0003e2000f121848 */
[----:B------:R-:W-:Y:S01]  /*ba00*/  ISETP.GE.U32.AND P6, PT, R15, 0x7fffff01, PT ;  /* 0x7fffff010f00780c */ /* 0x000fe20003fc6070 */
[----:B-1----:R-:W-:-:S02]  /*ba10*/  IMAD.WIDE R16, R10, 0x4, R6 ;  /* 0x000000040a107825 */ /* 0x002fc400078e0206 */
[----:B------:R1:W-:Y:S04]  /*ba20*/  LDGSTS.E [R11+0x1dc00], [R30.64], !P5 ;  /* 0x1dc000001e0b7fae */ /* 0x0003e8000e921848 */
[----:B------:R1:W-:Y:S04]  /*ba30*/  STL.64 [R1+0xd90], R16 ;  /* 0x000d901001007387 */ /* 0x0003e80000100a00 */
[----:B------:R-:W4:Y:S04]  /*ba40*/  LDL.LU R10, [R1+0xad4] ;  /* 0x000ad400010a7983 */ /* 0x000f280000300800 */
[----:B------:R-:W1:Y:S04]  /*ba50*/  S2R R15, SR_TID.X ;  /* 0x00000000000f7919 */ /* 0x000e680000002100 */
[----:B------:R1:W-:Y:S04]  /*ba60*/  LDGSTS.E [R11+0x1dd00], [R28.64], !P5 ;  /* 0x1dd000001c0b7fae */ /* 0x0003e8000e921848 */
[----:B------:R1:W-:Y:S01]  /*ba70*/  LDGSTS.E [R11+0x1de00], [R26.64], !P5 ;  /* 0x1de000001a0b7fae */ /* 0x0003e2000e921848 */
[----:B------:R-:W-:-:S03]  /*ba80*/  IMAD R0, R0, 0x7f, RZ ;  /* 0x0000007f00007824 */ /* 0x000fc600078e02ff */
[----:B------:R1:W-:Y:S01]  /*ba90*/  LDGSTS.E [R11+0x1df00], [R24.64], !P5 ;  /* 0x1df00000180b7fae */ /* 0x0003e2000e921848 */
[----:B------:R-:W-:-:S03]  /*baa0*/  ISETP.GT.AND P5, PT, R14, 0x7f, PT ;  /* 0x0000007f0e00780c */ /* 0x000fc60003fa4270 */
[----:B------:R2:W-:Y:S04]  /*bab0*/  LDGSTS.E [R11+0x1ec00], [R22.64], !P3 ;  /* 0x1ec00000160b7fae */ /* 0x0005e8000d921848 */
[----:B------:R2:W-:Y:S01]  /*bac0*/  LDGSTS.E [R11+0x1ed00], [R20.64], !P3 ;  /* 0x1ed00000140b7fae */ /* 0x0005e2000d921848 */
[----:B-1----:R-:W-:-:S03]  /*bad0*/  LOP3.LUT R15, R15, 0x3f, RZ, 0xc0, !PT ;  /* 0x0000003f0f0f7812 */ /* 0x002fc600078ec0ff */
[----:B------:R3:W-:Y:S04]  /*bae0*/  LDGSTS.E [R11+0x1ee00], [R18.64], !P3 ;  /* 0x1ee00000120b7fae */ /* 0x0007e8000d921848 */
[----:B------:R1:W-:Y:S01]  /*baf0*/  LDGSTS.E [R11+0x1ef00], [R16.64], !P3 ;  /* 0x1ef00000100b7fae */ /* 0x0003e2000d921848 */
[C---:B------:R-:W-:Y:S02]  /*bb00*/  ISETP.GE.AND P3, PT, R15.reuse, c[0x0][0x180], PT ;  /* 0x000060000f007a0c */ /* 0x040fe40003f66270 */
[----:B--2---:R-:W-:Y:S02]  /*bb10*/  SEL R20, RZ, 0x4, !P5 ;  /* 0x00000004ff147807 */ /* 0x004fe40006800000 */
[----:B------:R-:W-:Y:S02]  /*bb20*/  LOP3.LUT R14, R15, 0x40, RZ, 0xfc, !PT ;  /* 0x000000400f0e7812 */ /* 0x000fe400078efcff */
[----:B------:R-:W-:Y:S01]  /*bb30*/  ISETP.GE.U32.AND P5, PT, R12, 0x7ffffef0, PT ;  /* 0x7ffffef00c00780c */ /* 0x000fe20003fa6070 */
[----:B---3--:R-:W-:Y:S01]  /*bb40*/  IMAD.WIDE R18, R0, 0x4, R8 ;  /* 0x0000000400127825 */ /* 0x008fe200078e0208 */
[----:B------:R-:W-:Y:S01]  /*bb50*/  SEL R12, R20, RZ, !P3 ;  /* 0x000000ff140c7207 */ /* 0x000fe20005800000 */
[----:B------:R-:W-:Y:S01]  /*bb60*/  STL.64 [R1+0x2458], R8 ;  /* 0x0024580801007387 */ /* 0x000fe20000100a00 */
[----:B------:R-:W-:Y:S01]  /*bb70*/  ISETP.GE.AND P3, PT, R14, c[0x0][0x180], PT ;  /* 0x000060000e007a0c */ /* 0x000fe20003f66270 */
[----:B-1----:R-:W-:-:S02]  /*bb80*/  IMAD.WIDE R16, R0, 0x4, R2 ;  /* 0x0000000400107825 */ /* 0x002fc400078e0202 */
[----:B------:R1:W-:Y:S02]  /*bb90*/  STL.64 [R1+0x2460], R2 ;  /* 0x0024600201007387 */ /* 0x0003e40000100a00 */
[C---:B------:R-:W-:Y:S02]  /*bba0*/  IMAD.WIDE R14, R0.reuse, 0x4, R4 ;  /* 0x00000004000e7825 */ /* 0x040fe400078e0204 */
[----:B------:R-:W-:Y:S04]  /*bbb0*/  STL.64 [R1+0xd88], R18 ;  /* 0x000d881201007387 */ /* 0x000fe80000100a00 */
[----:B------:R-:W-:Y:S01]  /*bbc0*/  STL.64 [R1+0x2468], R4 ;  /* 0x0024680401007387 */ /* 0x000fe20000100a00 */
[----:B-1----:R-:W-:-:S03]  /*bbd0*/  IMAD.WIDE R2, R0, 0x4, R6 ;  /* 0x0000000400027825 */ /* 0x002fc600078e0206 */
[----:B------:R-:W-:Y:S04]  /*bbe0*/  STL.64 [R1+0xd80], R16 ;  /* 0x000d801001007387 */ /* 0x000fe80000100a00 */
[----:B------:R-:W-:Y:S04]  /*bbf0*/  STL.64 [R1+0x2470], R6 ;  /* 0x0024700601007387 */ /* 0x000fe80000100a00 */
[----:B------:R1:W-:Y:S04]  /*bc00*/  STL.64 [R1+0xd78], R14 ;  /* 0x000d780e01007387 */ /* 0x0003e80000100a00 */
[----:B------:R4:W-:Y:S04]  /*bc10*/  STL.64 [R1+0xd70], R2 ;  /* 0x000d700201007387 */ /* 0x0009e80000100a00 */
[----:B------:R-:W2:Y:S04]  /*bc20*/  LDL.LU R40, [R1+0xad0] ;  /* 0x000ad00001287983 */ /* 0x000ea80000300800 */
[----:B------:R-:W3:Y:S04]  /*bc30*/  LDL.LU R41, [R1+0xacc] ;  /* 0x000acc0001297983 */ /* 0x000ee80000300800 */
[----:B------:R-:W3:Y:S04]  /*bc40*/  LDL.LU R38, [R1+0xac8] ;  /* 0x000ac80001267983 */ /* 0x000ee80000300800 */
[----:B------:R-:W3:Y:S04]  /*bc50*/  LDL.LU R39, [R1+0xabc] ;  /* 0x000abc0001277983 */ /* 0x000ee80000300800 */
[----:B------:R-:W3:Y:S04]  /*bc60*/  LDL.LU R36, [R1+0xab8] ;  /* 0x000ab80001247983 */ /* 0x000ee80000300800 */
[----:B------:R-:W3:Y:S04]  /*bc70*/  LDL.LU R21, [R1+0xab4] ;  /* 0x000ab40001157983 */ /* 0x000ee80000300800 */
[----:B------:R-:W3:Y:S04]  /*bc80*/  LDL.LU R37, [R1+0xab0] ;  /* 0x000ab00001257983 */ /* 0x000ee80000300800 */
[----:B------:R-:W3:Y:S04]  /*bc90*/  LDL.LU R34, [R1+0xa94] ;  /* 0x000a940001227983 */ /* 0x000ee80000300800 */
[----:B------:R-:W3:Y:S01]  /*bca0*/  LDL.LU R35, [R1+0xa90] ;  /* 0x000a900001237983 */ /* 0x000ee20000300800 */
[----:B------:R-:W-:-:S03]  /*bcb0*/  SEL R0, R20, RZ, !P3 ;  /* 0x000000ff14007207 */ /* 0x000fc60005800000 */
[----:B------:R-:W3:Y:S04]  /*bcc0*/  LDL.LU R32, [R1+0xa8c] ;  /* 0x000a8c0001207983 */ /* 0x000ee80000300800 */
        /* <DEDUP_REMOVED lines=8> */
[----:B------:R1:W-:Y:S04]  /*bd50*/  LDGSTS.E [R11+0x1fc00], [R18.64], !P6 ;  /* 0x1fc00000120b7fae */ /* 0x0003e8000f121848 */
[----:B------:R-:W3:Y:S04]  /*bd60*/  LDL.LU R24, [R1+0xa00] ;  /* 0x000a000001187983 */ /* 0x000ee80000300800 */
[----:B------:R1:W-:Y:S04]  /*bd70*/  LDGSTS.E [R11+0x1fd00], [R16.64], !P6 ;  /* 0x1fd00000100b7fae */ /* 0x0003e8000f121848 */
[----:B------:R-:W3:Y:S04]  /*bd80*/  LDL.LU R25, [R1+0x9fc] ;  /* 0x0009fc0001197983 */ /* 0x000ee80000300800 */
[----:B------:R1:W-:Y:S04]  /*bd90*/  LDGSTS.E [R11+0x1fe00], [R14.64], !P6 ;  /* 0x1fe000000e0b7fae */ /* 0x0003e8000f121848 */
[----:B------:R-:W3:Y:S01]  /*bda0*/  LDL.LU R22, [R1+0x9f8] ;  /* 0x0009f80001167983 */ /* 0x000ee20000300800 */
[----:B------:R-:W-:-:S03]  /*bdb0*/  ISETP.NE.U32.AND P3, PT, R12, RZ, PT ;  /* 0x000000ff0c00720c */ /* 0x000fc60003f65070 */
[----:B------:R4:W-:Y:S04]  /*bdc0*/  LDGSTS.E [R11+0x1ff00], [R2.64], !P6 ;  /* 0x1ff00000020b7fae */ /* 0x0009e8000f121848 */
[----:B-1----:R-:W3:Y:S04]  /*bdd0*/  LDL.LU R15, [R1+0x398] ;  /* 0x00039800010f7983 */ /* 0x002ee80000300800 */
[----:B------:R-:W3:Y:S04]  /*bde0*/  LDL.LU R23, [R1+0x384] ;  /* 0x0003840001177983 */ /* 0x000ee80000300800 */
[----:B------:R-:W3:Y:S04]  /*bdf0*/  LDL.LU R18, [R1+0x380] ;  /* 0x0003800001127983 */ /* 0x000ee80000300800 */
[----:B------:R-:W3:Y:S04]  /*be00*/  LDL.LU R19, [R1+0x364] ;  /* 0x0003640001137983 */ /* 0x000ee80000300800 */
[----:B------:R-:W3:Y:S04]  /*be10*/  LDL.LU R16, [R1+0x360] ;  /* 0x0003600001107983 */ /* 0x000ee80000300800 */
[----:B------:R-:W3:Y:S04]  /*be20*/  LDL.LU R17, [R1+0x354] ;  /* 0x0003540001117983 */ /* 0x000ee80000300800 */
[----:B------:R-:W3:Y:S04]  /*be30*/  LDL.LU R14, [R1+0x350] ;  /* 0x00035000010e7983 */ /* 0x000ee80000300800 */
[----:B------:R-:W3:Y:S01]  /*be40*/  LDL.LU R12, [R1+0x33c] ;  /* 0x00033c00010c7983 */ /* 0x000ee20000300800 */
[----:B----4-:R-:W-:-:S02]  /*be50*/  IMAD R2, R13, c[0x0][0x190], RZ ;  /* 0x000064000d027a24 */ /* 0x010fc400078e02ff */
[----:B------:R-:W-:Y:S01]  /*be60*/  IMAD R119, R10, c[0x0][0x190], RZ ;  /* 0x000064000a777a24 */ /* 0x000fe200078e02ff */
[----:B------:R-:W4:Y:S04]  /*be70*/  LDL.LU R13, [R1+0x338] ;  /* 0x00033800010d7983 */ /* 0x000f280000300800 */
[----:B------:R-:W4:Y:S04]  /*be80*/  LDL.LU R10, [R1+0x334] ;  /* 0x00033400010a7983 */ /* 0x000f280000300800 */
[----:B------:R-:W4:Y:S04]  /*be90*/  LDL.LU R48, [R1+0x330] ;  /* 0x0003300001307983 */ /* 0x000f280000300800 */
[----:B------:R-:W4:Y:S04]  /*bea0*/  LDL.LU R49, [R1+0x32c] ;  /* 0x00032c0001317983 */ /* 0x000f280000300800 */
[----:B------:R-:W4:Y:S04]  /*beb0*/  LDL.LU R46, [R1+0x328] ;  /* 0x00032800012e7983 */ /* 0x000f280000300800 */
[----:B------:R-:W4:Y:S04]  /*bec0*/  LDL.LU R47, [R1+0x324] ;  /* 0x00032400012f7983 */ /* 0x000f280000300800 */
[----:B------:R-:W4:Y:S01]  /*bed0*/  LDL.LU R44, [R1+0x320] ;  /* 0x00032000012c7983 */ /* 0x000f220000300800 */
[----:B--2---:R-:W-:-:S02]  /*bee0*/  IMAD R103, R40, c[0x0][0x190], RZ ;  /* 0x0000640028677a24 */ /* 0x004fc400078e02ff */
[----:B---3--:R-:W-:Y:S02]  /*bef0*/  IMAD R87, R41, c[0x0][0x190], RZ ;  /* 0x0000640029577a24 */ /* 0x008fe400078e02ff */
[----:B------:R-:W-:Y:S02]  /*bf00*/  IMAD R55, R39, c[0x0][0x190], RZ ;  /* 0x0000640027377a24 */ /* 0x000fe400078e02ff */
[----:B------:R-:W-:Y:S02]  /*bf10*/  IMAD R71, R38, c[0x0][0x190], RZ ;  /* 0x0000640026477a24 */ /* 0x000fe400078e02ff */
[----:B------:R-:W-:Y:S02]  /*bf20*/  IMAD R9, R37, c[0x0][0x190], RZ ;  /* 0x0000640025097a24 */ /* 0x000fe400078e02ff */
[----:B------:R-:W-:Y:S02]  /*bf30*/  IMAD R118, R34, c[0x0][0x190], RZ ;  /* 0x0000640022767a24 */ /* 0x000fe400078e02ff */
[----:B------:R-:W-:-:S02]  /*bf40*/  IMAD R102, R35, c[0x0][0x190], RZ ;  /* 0x0000640023667a24 */ /* 0x000fc400078e02ff */
[----:B------:R-:W-:Y:S02]  /*bf50*/  IMAD R86, R32, c[0x0][0x190], RZ ;  /* 0x0000640020567a24 */ /* 0x000fe400078e02ff */
[----:B------:R-:W-:Y:S02]  /*bf60*/  IMAD R54, R30, c[0x0][0x190], RZ ;  /* 0x000064001e367a24 */ /* 0x000fe400078e02ff */
[----:B------:R-:W-:Y:S02]  /*bf70*/  IMAD R115, R29, c[0x0][0x190], RZ ;  /* 0x000064001d737a24 */ /* 0x000fe400078e02ff */
[----:B------:R-:W-:Y:S01]  /*bf80*/  IMAD R5, R28, c[0x0][0x190], RZ ;  /* 0x000064001c057a24 */ /* 0x000fe200078e02ff */
[----:B------:R-:W2:Y:S01]  /*bf90*/  LDL.LU R29, [R1+0x31c] ;  /* 0x00031c00011d7983 */ /* 0x000ea20000300800 */
[----:B------:R-:W-:Y:S02]  /*bfa0*/  IMAD R39, R36, c[0x0][0x190], RZ ;  /* 0x0000640024277a24 */ /* 0x000fe400078e02ff */
[----:B------:R-:W-:-:S02]  /*bfb0*/  IMAD R38, R31, c[0x0][0x190], RZ ;  /* 0x000064001f267a24 */ /* 0x000fc400078e02ff */
[----:B------:R-:W-:Y:S02]  /*bfc0*/  IMAD R99, R26, c[0x0][0x190], RZ ;  /* 0x000064001a637a24 */ /* 0x000fe400078e02ff */
[----:B------:R-:W-:Y:S02]  /*bfd0*/  IMAD R83, R27, c[0x0][0x190], RZ ;  /* 0x000064001b537a24 */ /* 0x000fe400078e02ff */
[----:B------:R-:W-:Y:S02]  /*bfe0*/  IMAD R70, R33, c[0x0][0x190], RZ ;  /* 0x0000640021467a24 */ /* 0x000fe400078e02ff */
[----:B------:R-:W-:Y:S02]  /*bff0*/  IMAD R67, R24, c[0x0][0x190], RZ ;  /* 0x0000640018437a24 */ /* 0x000fe400078e02ff */
[----:B------:R-:W-:Y:S01]  /*c000*/  IMAD R51, R25, c[0x0][0x190], RZ ;  /* 0x0000640019337a24 */ /* 0x000fe200078e02ff */
[----:B------:R-:W-:Y:S01]  /*c010*/  ISETP.NE.U32.AND P6, PT, R0, RZ, PT ;  /* 0x000000ff0000720c */ /* 0x000fe20003fc5070 */
[----:B------:R-:W-:Y:S01]  /*c020*/  IMAD R21, R21, c[0x0][0x190], RZ ;  /* 0x0000640015157a24 */ /* 0x000fe200078e02ff */
[----:B------:R-:W0:Y:S01]  /*c030*/  LDGDEPBAR ;  /* 0x00000000000079af */ /* 0x000e220000000000 */
[----:B------:R-:W-:-:S02]  /*c040*/  IMAD R33, R22, c[0x0][0x190], RZ ;  /* 0x0000640016217a24 */ /* 0x000fc400078e02ff */
[----:B------:R-:W-:Y:S02]  /*c050*/  IMAD R50, R14, c[0x0][0x190], RZ ;  /* 0x000064000e327a24 */ /* 0x000fe400078e02ff */
[----:B------:R-:W-:Y:S02]  /*c060*/  IMAD R32, R12, c[0x0][0x190], RZ ;  /* 0x000064000c207a24 */ /* 0x000fe400078e02ff */
[----:B------:R-:W-:Y:S02]  /*c070*/  IMAD R4, R23, c[0x0][0x190], RZ ;  /* 0x0000640017047a24 */ /* 0x000fe400078e02ff */
[----:B------:R-:W-:Y:S02]  /*c080*/  IMAD R114, R18, c[0x0][0x190], RZ ;  /* 0x0000640012727a24 */ /* 0x000fe400078e02ff */
[----:B------:R-:W-:Y:S02]  /*c090*/  IMAD R98, R19, c[0x0][0x190], RZ ;  /* 0x0000640013627a24 */ /* 0x000fe400078e02ff */
[----:B------:R-:W-:-:S02]  /*c0a0*/  IMAD R82, R16, c[0x0][0x190], RZ ;  /* 0x0000640010527a24 */ /* 0x000fc400078e02ff */
[----:B------:R-:W-:Y:S02]  /*c0b0*/  IMAD R66, R17, c[0x0][0x190], RZ ;  /* 0x0000640011427a24 */ /* 0x000fe400078e02ff */
[----:B----4-:R-:W-:Y:S02]  /*c0c0*/  IMAD R14, R13, c[0x0][0x190], RZ ;  /* 0x000064000d0e7a24 */ /* 0x010fe400078e02ff */
[----:B------:R-:W3:Y:S04]  /*c0d0*/  LDL.LU R13, [R1+0x318] ;  /* 0x00031800010d7983 */ /* 0x000ee80000300800 */
[----:B------:R-:W4:Y:S04]  /*c0e0*/  LDL.LU R45, [R1+0x314] ;  /* 0x00031400012d7983 */ /* 0x000f280000300800 */
[----:B------:R-:W3:Y:S04]  /*c0f0*/  LDL.LU R42, [R1+0x310] ;  /* 0x00031000012a7983 */ /* 0x000ee80000300800 */
[----:B------:R-:W3:Y:S01]  /*c100*/  LDL.LU R43, [R1+0x30c] ;  /* 0x00030c00012b7983 */ /* 0x000ee20000300800 */
[----:B------:R-:W-:-:S03]  /*c110*/  IMAD R8, R10, c[0x0][0x190], RZ ;  /* 0x000064000a087a24 */ /* 0x000fc600078e02ff */
        /* <DEDUP_REMOVED lines=21> */
[----:B------:R-:W-:-:S04]  /*c270*/  IMAD.WIDE R6, R2, 0x4, R248 ;  /* 0x0000000402067825 */ /* 0x000fc800078e02f8 */
[----:B------:R-:W-:-:S04]  /*c280*/  IMAD.WIDE R234, R119, 0x4, R250 ;  /* 0x0000000477ea7825 */ /* 0x000fc800078e02fa */
[----:B------:R-:W-:Y:S02]  /*c290*/  IMAD R111, R48, c[0x0][0x190], RZ ;  /* 0x00006400306f7a24 */ /* 0x000fe400078e02ff */
[----:B------:R-:W-:-:S04]  /*c2a0*/  IMAD.WIDE R230, R118, 0x4, R250 ;  /* 0x0000000476e67825 */ /* 0x000fc800078e02fa */
[----:B------:R-:W-:-:S04]  /*c2b0*/  IMAD.WIDE R226, R115, 0x4, R250 ;  /* 0x0000000473e27825 */ /* 0x000fc800078e02fa */
[----:B------:R-:W-:-:S04]  /*c2c0*/  IMAD.WIDE R222, R114, 0x4, R250 ;  /* 0x0000000472de7825 */ /* 0x000fc800078e02fa */
[----:B------:R-:W-:-:S04]  /*c2d0*/  IMAD.WIDE R218, R111, 0x4, R250 ;  /* 0x000000046fda7825 */ /* 0x000fc800078e02fa */
[----:B------:R-:W-:Y:S02]  /*c2e0*/  IMAD R95, R49, c[0x0][0x190], RZ ;  /* 0x00006400315f7a24 */ /* 0x000fe400078e02ff */
[----:B------:R-:W-:-:S04]  /*c2f0*/  IMAD.WIDE R200, R103, 0x4, R250 ;  /* 0x0000000467c87825 */ /* 0x000fc800078e02fa */
        /* <DEDUP_REMOVED lines=22> */
[----:B--2---:R-:W-:Y:S02]  /*c460*/  IMAD R29, R29, c[0x0][0x190], RZ ;  /* 0x000064001d1d7a24 */ /* 0x004fe400078e02ff */
[----:B------:R-:W-:-:S04]  /*c470*/  IMAD.WIDE R72, R39, 0x4, R250 ;  /* 0x0000000427487825 */ /* 0x000fc800078e02fa */
[----:B------:R-:W-:-:S04]  /*c480*/  IMAD.WIDE R68, R38, 0x4, R250 ;  /* 0x0000000426447825 */ /* 0x000fc800078e02fa */
[----:B------:R-:W-:-:S04]  /*c490*/  IMAD.WIDE R64, R33, 0x4, R250 ;  /* 0x0000000421407825 */ /* 0x000fc800078e02fa */
[----:B------:R-:W-:-:S04]  /*c4a0*/  IMAD.WIDE R60, R32, 0x4, R250 ;  /* 0x00000004203c7825 */ /* 0x000fc800078e02fa */
[----:B------:R-:W-:-:S04]  /*c4b0*/  IMAD.WIDE R56, R29, 0x4, R250 ;  /* 0x000000041d387825 */ /* 0x000fc800078e02fa */
[----:B------:R-:W-:Y:S02]  /*c4c0*/  IMAD R20, R20, c[0x0][0x190], RZ ;  /* 0x0000640014147a24 */ /* 0x000fe400078e02ff */
[----:B------:R-:W-:Y:S02]  /*c4d0*/  IMAD R15, R15, c[0x0][0x190], RZ ;  /* 0x000064000f0f7a24 */ /* 0x000fe400078e02ff */
[----:B----4-:R-:W-:-:S04]  /*c4e0*/  IMAD R126, R45, c[0x0][0x190], RZ ;  /* 0x000064002d7e7a24 */ /* 0x010fc800078e02ff */
[----:B------:R-:W-:-:S04]  /*c4f0*/  IMAD.WIDE R246, R126, 0x4, R250 ;  /* 0x000000047ef67825 */ /* 0x000fc800078e02fa */
[----:B---3--:R-:W-:-:S04]  /*c500*/  IMAD R110, R42, c[0x0][0x190], RZ ;  /* 0x000064002a6e7a24 */ /* 0x008fc800078e02ff */
[----:B------:R-:W-:-:S04]  /*c510*/  IMAD.WIDE R214, R110, 0x4, R250 ;  /* 0x000000046ed67825 */ /* 0x000fc800078e02fa */
[----:B------:R-:W-:-:S04]  /*c520*/  IMAD R123, R37, c[0x0][0x190], RZ ;  /* 0x00006400257b7a24 */ /* 0x000fc800078e02ff */
[----:B------:R-:W-:-:S04]  /*c530*/  IMAD.WIDE R242, R123, 0x4, R250 ;  /* 0x000000047bf27825 */ /* 0x000fc800078e02fa */
[----:B------:R-:W-:Y:S02]  /*c540*/  IMAD R107, R34, c[0x0][0x190], RZ ;  /* 0x00006400226b7a24 */ /* 0x000fe400078e02ff */
[----:B------:R-:W-:Y:S02]  /*c550*/  IMAD R106, R24, c[0x0][0x190], RZ ;  /* 0x00006400186a7a24 */ /* 0x000fe400078e02ff */
[----:B------:R-:W-:Y:S02]  /*c560*/  IMAD R122, R27, c[0x0][0x190], RZ ;  /* 0x000064001b7a7a24 */ /* 0x000fe400078e02ff */
[----:B------:R-:W-:Y:S02]  /*c570*/  IMAD R24, R16, c[0x0][0x190], RZ ;  /* 0x0000640010187a24 */ /* 0x000fe400078e02ff */
[----:B------:R-:W-:Y:S02]  /*c580*/  IMAD R0, R17, c[0x0][0x190], RZ ;  /* 0x0000640011007a24 */ /* 0x000fe400078e02ff */
[----:B------:R-:W-:-:S04]  /*c590*/  IMAD.WIDE R16, R2, 0x4, R250 ;  /* 0x0000000402107825 */ /* 0x000fc800078e02fa */
[--C-:B------:R-:W-:Y:S01]  /*c5a0*/  IMAD.WIDE R2, R9, 0x4, R250.reuse ;  /* 0x0000000409027825 */ /* 0x100fe200078e02fa */
[----:B------:R1:W-:Y:S04]  /*c5b0*/  STL.64 [R1+0x11c0], R16 ;  /* 0x0011c01001007387 */ /* 0x0003e80000100a00 */
[----:B------:R2:W-:Y:S04]  /*c5c0*/  STL.64 [R1+0x11c8], R6 ;  /* 0x0011c80601007387 */ /* 0x0005e80000100a00 */
[----:B------:R3:W-:Y:S01]  /*c5d0*/  STL.64 [R1+0x1238], R2 ;  /* 0x0012380201007387 */ /* 0x0007e20000100a00 */
[----:B-1----:R-:W-:-:S04]  /*c5e0*/  IMAD.WIDE R16, R5, 0x4, R250 ;  /* 0x0000000405107825 */ /* 0x002fc800078e02fa */
[--C-:B--2---:R-:W-:Y:S01]  /*c5f0*/  IMAD.WIDE R6, R4, 0x4, R250.reuse ;  /* 0x0000000404067825 */ /* 0x104fe200078e02fa */
[----:B------:R1:W-:Y:S03]  /*c600*/  STL.64 [R1+0x12b8], R16 ;  /* 0x0012b81001007387 */ /* 0x0003e60000100a00 */
[--C-:B---3--:R-:W-:Y:S01]  /*c610*/  IMAD.WIDE R2, R8, 0x4, R250.reuse ;  /* 0x0000000408027825 */ /* 0x108fe200078e02fa */
[----:B------:R-:W-:Y:S04]  /*c620*/  STL.64 [R1+0x1338], R6 ;  /* 0x0013380601007387 */ /* 0x000fe80000100a00 */
[----:B------:R-:W-:Y:S01]  /*c630*/  STL.64 [R1+0x2478], R6 ;  /* 0x0024780601007387 */ /* 0x000fe20000100a00 */
[----:B------:R-:W-:-:S03]  /*c640*/  IMAD.WIDE R238, R122, 0x4, R250 ;  /* 0x000000047aee7825 */ /* 0x000fc600078e02fa */
[----:B------:R-:W-:Y:S04]  /*c650*/  STL.64 [R1+0x13b8], R2 ;  /* 0x0013b80201007387 */ /* 0x000fe80000100a00 */
[----:B------:R-:W-:Y:S04]  /*c660*/  STL.64 [R1+0x2480], R2 ;  /* 0x0024800201007387 */ /* 0x000fe80000100a00 */
[----:B------:R-:W-:Y:S04]  /*c670*/  STL.64 [R1+0x1438], R246 ;  /* 0x001438f601007387 */ /* 0x000fe80000100a00 */
[----:B------:R2:W-:Y:S04]  /*c680*/  STL.64 [R1+0x2488], R246 ;  /* 0x002488f601007387 */ /* 0x0005e80000100a00 */
[----:B------:R-:W-:Y:S04]  /*c690*/  STL.64 [R1+0x14b8], R242 ;  /* 0x0014b8f201007387 */ /* 0x000fe80000100a00 */
[----:B------:R-:W-:Y:S04]  /*c6a0*/  STL.64 [R1+0x2490], R242 ;  /* 0x002490f201007387 */ /* 0x000fe80000100a00 */
[----:B------:R-:W-:Y:S01]  /*c6b0*/  STL.64 [R1+0x1538], R238 ;  /* 0x001538ee01007387 */ /* 0x000fe20000100a00 */
[----:B------:R-:W-:-:S03]  /*c6c0*/  IMAD.WIDE R210, R107, 0x4, R250 ;  /* 0x000000046bd27825 */ /* 0x000fc600078e02fa */
[----:B------:R-:W-:Y:S01]  /*c6d0*/  STL.64 [R1+0x2498], R238 ;  /* 0x002498ee01007387 */ /* 0x000fe20000100a00 */
[----:B------:R-:W-:-:S03]  /*c6e0*/  IMAD.WIDE R206, R106, 0x4, R250 ;  /* 0x000000046ace7825 */ /* 0x000fc600078e02fa */
[----:B------:R-:W-:Y:S04]  /*c6f0*/  STL.64 [R1+0x11d0], R234 ;  /* 0x0011d0ea01007387 */ /* 0x000fe80000100a00 */
[----:B------:R3:W-:Y:S01]  /*c700*/  STL.64 [R1+0x24a0], R234 ;  /* 0x0024a0ea01007387 */ /* 0x0007e20000100a00 */
[----:B------:R-:W-:-:S03]  /*c710*/  IMAD R94, R43, c[0x0][0x190], RZ ;  /* 0x000064002b5e7a24 */ /* 0x000fc600078e02ff */
[----:B------:R-:W-:Y:S01]  /*c720*/  STL.64 [R1+0x1248], R230 ;  /* 0x001248e601007387 */ /* 0x000fe20000100a00 */
[----:B------:R-:W-:-:S03]  /*c730*/  IMAD R91, R35, c[0x0][0x190], RZ ;  /* 0x00006400235b7a24 */ /* 0x000fc600078e02ff */
[----:B------:R-:W-:Y:S01]  /*c740*/  STL.64 [R1+0x12c8], R226 ;  /* 0x0012c8e201007387 */ /* 0x000fe20000100a00 */
[----:B------:R-:W-:-:S03]  /*c750*/  IMAD R90, R22, c[0x0][0x190], RZ ;  /* 0x00006400165a7a24 */ /* 0x000fc600078e02ff */
[----:B------:R-:W-:Y:S04]  /*c760*/  STL.64 [R1+0x1348], R222 ;  /* 0x001348de01007387 */ /* 0x000fe80000100a00 */
[----:B------:R-:W-:Y:S01]  /*c770*/  STL.64 [R1+0x13c8], R218 ;  /* 0x0013c8da01007387 */ /* 0x000fe20000100a00 */
[----:B------:R-:W-:-:S03]  /*c780*/  IMAD.WIDE R180, R94, 0x4, R250 ;  /* 0x000000045eb47825 */ /* 0x000fc600078e02fa */
[----:B------:R-:W-:Y:S01]  /*c790*/  STL.64 [R1+0x1448], R214 ;  /* 0x001448d601007387 */ /* 0x000fe20000100a00 */
[----:B------:R-:W-:-:S03]  /*c7a0*/  IMAD.WIDE R176, R91, 0x4, R250 ;  /* 0x000000045bb07825 */ /* 0x000fc600078e02fa */
[----:B------:R-:W-:Y:S01]  /*c7b0*/  STL.64 [R1+0x14c8], R210 ;  /* 0x0014c8d201007387 */ /* 0x000fe20000100a00 */
[----:B------:R-:W-:-:S03]  /*c7c0*/  IMAD.WIDE R172, R90, 0x4, R250 ;  /* 0x000000045aac7825 */ /* 0x000fc600078e02fa */
[----:B------:R-:W-:Y:S04]  /*c7d0*/  STL.64 [R1+0x1548], R206 ;  /* 0x001548ce01007387 */ /* 0x000fe80000100a00 */
[----:B------:R-:W-:Y:S01]  /*c7e0*/  STL.64 [R1+0x11e0], R200 ;  /* 0x0011e0c801007387 */ /* 0x000fe20000100a00 */
        /* <DEDUP_REMOVED lines=45> */
[----:B------:R-:W-:Y:S04]  /*cac0*/  STL.64 [R1+0x1308], R96 ;  /* 0x0013086001007387 */ /* 0x000fe80000100a00 */
[----:B------:R-:W-:Y:S04]  /*cad0*/  STL.64 [R1+0x1388], R92 ;  /* 0x0013885c01007387 */ /* 0x000fe80000100a00 */
[----:B------:R-:W-:Y:S01]  /*cae0*/  STL.64 [R1+0x1408], R88 ;  /* 0x0014085801007387 */ /* 0x000fe20000100a00 */
[----:B------:R-:W-:-:S03]  /*caf0*/  IMAD.WIDE R52, R28, 0x4, R250 ;  /* 0x000000041c347825 */ /* 0x000fc600078e02fa */
[----:B------:R-:W-:Y:S01]  /*cb00*/  STL.64 [R1+0x1488], R84 ;  /* 0x0014885401007387 */ /* 0x000fe20000100a00 */
[----:B------:R-:W-:-:S03]  /*cb10*/  IMAD.WIDE R48, R25, 0x4, R250 ;  /* 0x0000000419307825 */ /* 0x000fc600078e02fa */
[----:B------:R-:W-:Y:S01]  /*cb20*/  STL.64 [R1+0x1508], R80 ;  /* 0x0015085001007387 */ /* 0x000fe20000100a00 */
[----:B------:R-:W-:-:S03]  /*cb30*/  IMAD.WIDE R44, R24, 0x4, R250 ;  /* 0x00000004182c7825 */ /* 0x000fc600078e02fa */
[----:B------:R-:W-:Y:S01]  /*cb40*/  STL.64 [R1+0x1588], R76 ;  /* 0x0015884c01007387 */ /* 0x000fe20000100a00 */
[----:B------:R-:W-:-:S03]  /*cb50*/  IMAD R13, R13, c[0x0][0x190], RZ ;  /* 0x000064000d0d7a24 */ /* 0x000fc600078e02ff */
[----:B------:R-:W-:Y:S01]  /*cb60*/  STL.64 [R1+0x1218], R72 ;  /* 0x0012184801007387 */ /* 0x000fe20000100a00 */
[----:B------:R-:W-:-:S03]  /*cb70*/  IMAD.WIDE R40, R21, 0x4, R250 ;  /* 0x0000000415287825 */ /* 0x000fc600078e02fa */
[----:B------:R-:W-:Y:S01]  /*cb80*/  STL.64 [R1+0x1298], R68 ;  /* 0x0012984401007387 */ /* 0x000fe20000100a00 */
[----:B------:R-:W-:-:S03]  /*cb90*/  IMAD R10, R10, c[0x0][0x190], RZ ;  /* 0x000064000a0a7a24 */ /* 0x000fc600078e02ff */
[----:B------:R-:W-:Y:S01]  /*cba0*/  STL.64 [R1+0x1318], R64 ;  /* 0x0013184001007387 */ /* 0x000fe20000100a00 */
[----:B------:R-:W-:-:S03]  /*cbb0*/  IMAD.WIDE R36, R20, 0x4, R250 ;  /* 0x0000000414247825 */ /* 0x000fc600078e02fa */
[----:B------:R-:W-:Y:S01]  /*cbc0*/  STL.64 [R1+0x1398], R60 ;  /* 0x0013983c01007387 */ /* 0x000fe20000100a00 */
[----:B------:R-:W-:Y:S02]  /*cbd0*/  IMAD R12, R12, c[0x0][0x190], RZ ;  /* 0x000064000c0c7a24 */ /* 0x000fe400078e02ff */
[--C-:B------:R-:W-:Y:S01]  /*cbe0*/  IMAD.WIDE R34, R15, 0x4, R250.reuse ;  /* 0x000000040f227825 */ /* 0x100fe200078e02fa */
[----:B------:R-:W-:Y:S03]  /*cbf0*/  STL.64 [R1+0x1418], R56 ;  /* 0x0014183801007387 */ /* 0x000fe60000100a00 */
[--C-:B------:R-:W-:Y:S01]  /*cc00*/  IMAD.WIDE R30, R14, 0x4, R250.reuse ;  /* 0x000000040e1e7825 */ /* 0x100fe200078e02fa */
[----:B------:R-:W-:Y:S03]  /*cc10*/  STL.64 [R1+0x1498], R52 ;  /* 0x0014983401007387 */ /* 0x000fe60000100a00 */
[--C-:B-1----:R-:W-:Y:S01]  /*cc20*/  IMAD.WIDE R16, R13, 0x4, R250.reuse ;  /* 0x000000040d107825 */ /* 0x102fe200078e02fa */
[----:B------:R-:W-:Y:S03]  /*cc30*/  STL.64 [R1+0x1518], R48 ;  /* 0x0015183001007387 */ /* 0x000fe60000100a00 */
[--C-:B------:R-:W-:Y:S01]  /*cc40*/  IMAD.WIDE R26, R10, 0x4, R250.reuse ;  /* 0x000000040a1a7825 */ /* 0x100fe200078e02fa */
[----:B------:R-:W-:Y:S03]  /*cc50*/  STL.64 [R1+0x1598], R44 ;  /* 0x0015982c01007387 */ /* 0x000fe60000100a00 */
[----:B------:R-:W-:Y:S01]  /*cc60*/  IMAD.WIDE R22, R12, 0x4, R250 ;  /* 0x000000040c167825 */ /* 0x000fe200078e02fa */
[----:B------:R-:W-:Y:S03]  /*cc70*/  STL.64 [R1+0x1228], R40 ;  /* 0x0012282801007387 */ /* 0x000fe60000100a00 */
[----:B--2---:R-:W-:Y:S01]  /*cc80*/  IMAD.WIDE R246, R9, 0x4, R248 ;  /* 0x0000000409f67825 */ /* 0x004fe200078e02f8 */
[----:B------:R-:W-:Y:S03]  /*cc90*/  STL.64 [R1+0x12a8], R36 ;  /* 0x0012a82401007387 */ /* 0x000fe60000100a00 */
[----:B------:R-:W-:Y:S01]  /*cca0*/  IMAD.WIDE R18, R0, 0x4, R250 ;  /* 0x0000000400127825 */ /* 0x000fe200078e02fa */
[----:B------:R-:W-:Y:S03]  /*ccb0*/  STL.64 [R1+0x1328], R34 ;  /* 0x0013282201007387 */ /* 0x000fe60000100a00 */
[--C-:B------:R-:W-:Y:S01]  /*ccc0*/  IMAD.WIDE R6, R5, 0x4, R248.reuse ;  /* 0x0000000405067825 */ /* 0x100fe200078e02f8 */
        /* <DEDUP_REMOVED lines=8> */
[----:B------:R1:W-:Y:S03]  /*cd50*/  STL.64 [R1+0x1230], R246 ;  /* 0x001230f601007387 */ /* 0x0003e60000100a00 */
[--C-:B------:R-:W-:Y:S01]  /*cd60*/  IMAD.WIDE R236, R122, 0x4, R248.reuse ;  /* 0x000000047aec7825 */ /* 0x100fe200078e02f8 */
[----:B------:R-:W-:Y:S03]  /*cd70*/  STL.64 [R1+0x15a8], R18 ;  /* 0x0015a81201007387 */ /* 0x000fe60000100a00 */
[--C-:B------:R-:W-:Y:S01]  /*cd80*/  IMAD.WIDE R232, R119, 0x4, R248.reuse ;  /* 0x0000000477e87825 */ /* 0x100fe200078e02f8 */
[----:B------:R2:W-:Y:S03]  /*cd90*/  STL.64 [R1+0x12b0], R6 ;  /* 0x0012b00601007387 */ /* 0x0005e60000100a00 */
        /* <DEDUP_REMOVED lines=87> */
[----:B------:R1:W-:Y:S04]  /*d310*/  STL.64 [R1+0x1500], R78 ;  /* 0x0015004e01007387 */ /* 0x0003e80000100a00 */
[----:B------:R1:W-:Y:S01]  /*d320*/  STL.64 [R1+0x1580], R74 ;  /* 0x0015804a01007387 */ /* 0x0003e20000100a00 */
[----:B------:R-:W-:-:S03]  /*d330*/  IMAD.WIDE R50, R28, 0x4, R248 ;  /* 0x000000041c327825 */ /* 0x000fc600078e02f8 */
[----:B------:R1:W-:Y:S04]  /*d340*/  STL.64 [R1+0x1210], R70 ;  /* 0x0012104601007387 */ /* 0x0003e80000100a00 */
[----:B------:R1:W-:Y:S04]  /*d350*/  STL.64 [R1+0x1290], R66 ;  /* 0x0012904201007387 */ /* 0x0003e80000100a00 */
[----:B------:R1:W-:Y:S04]  /*d360*/  STL.64 [R1+0x1310], R62 ;  /* 0x0013103e01007387 */ /* 0x0003e80000100a00 */
[----:B------:R1:W-:Y:S04]  /*d370*/  STL.64 [R1+0x1390], R58 ;  /* 0x0013903a01007387 */ /* 0x0003e80000100a00 */
[----:B------:R1:W-:Y:S04]  /*d380*/  STL.64 [R1+0x1410], R54 ;  /* 0x0014103601007387 */ /* 0x0003e80000100a00 */
[----:B---3--:R-:W3:Y:S04]  /*d390*/  LDL.64 R234, [R1+0x11c0] ;  /* 0x0011c00001ea7983 */ /* 0x008ee80000100a00 */
[----:B------:R-:W2:Y:S04]  /*d3a0*/  LDL.64 R238, [R1+0x11c8] ;  /* 0x0011c80001ee7983 */ /* 0x000ea80000100a00 */
[----:B------:R-:W-:Y:S04]  /*d3b0*/  STL.64 [R1+0x1490], R50 ;  /* 0x0014903201007387 */ /* 0x000fe80000100a00 */
[----:B------:R-:W4:Y:S04]  /*d3c0*/  LDL.64 R242, [R1+0x1238] ;  /* 0x0012380001f27983 */ /* 0x000f280000100a00 */
[----:B------:R-:W4:Y:S01]  /*d3d0*/  LDL.64 R2, [R1+0x12b8] ;  /* 0x0012b80001027983 */ /* 0x000f220000100a00 */
[----:B------:R-:W-:-:S04]  /*d3e0*/  IMAD.WIDE R46, R25, 0x4, R248 ;  /* 0x00000004192e7825 */ /* 0x000fc800078e02f8 */
[----:B------:R-:W-:-:S04]  /*d3f0*/  IMAD.WIDE R42, R24, 0x4, R248 ;  /* 0x00000004182a7825 */ /* 0x000fc800078e02f8 */
[--C-:B------:R-:W-:Y:S02]  /*d400*/  IMAD.WIDE R24, R10, 0x4, R248.reuse ;  /* 0x000000040a187825 */ /* 0x100fe400078e02f8 */
[----:B------:R-:W1:Y:S02]  /*d410*/  S2R R10, SR_TID.X ;  /* 0x00000000000a7919 */ /* 0x000e640000002100 */
[----:B------:R-:W-:-:S04]  /*d420*/  IMAD.WIDE R38, R21, 0x4, R248 ;  /* 0x0000000415267825 */ /* 0x000fc800078e02f8 */
[----:B------:R-:W-:-:S04]  /*d430*/  IMAD.WIDE R250, R20, 0x4, R248 ;  /* 0x0000000414fa7825 */ /* 0x000fc800078e02f8 */
[----:B------:R-:W-:-:S04]  /*d440*/  IMAD.WIDE R32, R15, 0x4, R248 ;  /* 0x000000040f207825 */ /* 0x000fc800078e02f8 */
[--C-:B------:R-:W-:Y:S01]  /*d450*/  IMAD.WIDE R28, R14, 0x4, R248.reuse ;  /* 0x000000040e1c7825 */ /* 0x100fe200078e02f8 */
[----:B------:R-:W-:Y:S03]  /*d460*/  STL.64 [R1+0x1510], R46 ;  /* 0x0015102e01007387 */ /* 0x000fe60000100a00 */
[----:B------:R-:W-:-:S04]  /*d470*/  IMAD.WIDE R14, R13, 0x4, R248 ;  /* 0x000000040d0e7825 */ /* 0x000fc800078e02f8 */
[--C-:B------:R-:W-:Y:S01]  /*d480*/  IMAD.WIDE R20, R12, 0x4, R248.reuse ;  /* 0x000000040c147825 */ /* 0x100fe200078e02f8 */
[----:B------:R-:W-:Y:S03]  /*d490*/  STL.64 [R1+0x1590], R42 ;  /* 0x0015902a01007387 */ /* 0x000fe60000100a00 */
[----:B------:R-:W-:Y:S01]  /*d4a0*/  IMAD.WIDE R12, R0, 0x4, R248 ;  /* 0x00000004000c7825 */ /* 0x000fe200078e02f8 */
[----:B-1----:R-:W-:Y:S01]  /*d4b0*/  LOP3.LUT R248, R10, 0x3f, RZ, 0xc0, !PT ;  /* 0x0000003f0af87812 */ /* 0x002fe200078ec0ff */
[----:B------:R-:W-:Y:S04]  /*d4c0*/  STL.64 [R1+0x1220], R38 ;  /* 0x0012202601007387 */ /* 0x000fe80000100a00 */
[----:B------:R-:W-:Y:S01]  /*d4d0*/  STL.64 [R1+0x12a0], R250 ;  /* 0x0012a0fa01007387 */ /* 0x000fe20000100a00 */
[----:B------:R-:W-:-:S03]  /*d4e0*/  IMAD.SHL.U32 R249, R248, 0x4, RZ ;  /* 0x00000004f8f97824 */ /* 0x000fc600078e00ff */
[----:B------:R-:W-:Y:S04]  /*d4f0*/  STL.64 [R1+0x1320], R32 ;  /* 0x0013202001007387 */ /* 0x000fe80000100a00 */
[----:B------:R-:W-:Y:S04]  /*d500*/  STL.64 [R1+0x13a0], R28 ;  /* 0x0013a01c01007387 */ /* 0x000fe80000100a00 */
[----:B------:R-:W-:Y:S04]  /*d510*/  STL.64 [R1+0x1420], R14 ;  /* 0x0014200e01007387 */ /* 0x000fe80000100a00 */
[----:B------:R-:W-:Y:S04]  /*d520*/  STL.64 [R1+0x14a0], R24 ;  /* 0x0014a01801007387 */ /* 0x000fe80000100a00 */
[----:B------:R-:W-:Y:S04]  /*d530*/  STL.64 [R1+0x1520], R20 ;  /* 0x0015201401007387 */ /* 0x000fe80000100a00 */
[----:B------:R1:W-:Y:S04]  /*d540*/  STL.64 [R1+0x15a0], R12 ;  /* 0x0015a00c01007387 */ /* 0x0003e80000100a00 */
[----:B---3--:R3:W-:Y:S04]  /*d550*/  LDGSTS.E [R249+0x40000], [R234.64], P3 ;  /* 0x40000000eaf97fae */ /* 0x0087e80009921848 */
[----:B--2---:R2:W-:Y:S04]  /*d560*/  LDGSTS.E [R249+0x40100], [R238.64], P6 ;  /* 0x40100000eef97fae */ /* 0x0045e8000b121848 */
[----:B---3--:R-:W3:Y:S04]  /*d570*/  LDL.LU.64 R234, [R1+0x24a0] ;  /* 0x0024a00001ea7983 */ /* 0x008ee80000300a00 */
[----:B--2---:R-:W2:Y:S04]  /*d580*/  LDL.LU.64 R238, [R1+0x2498] ;  /* 0x0024980001ee7983 */ /* 0x004ea80000300a00 */
[----:B----4-:R4:W-:Y:S04]  /*d590*/  LDGSTS.E [R249+0x41000], [R242.64], P3 ;  /* 0x41000000f2f97fae */ /* 0x0109e80009921848 */
[----:B------:R1:W-:Y:S04]  /*d5a0*/  LDGSTS.E [R249+0x41100], [R246.64], P6 ;  /* 0x41100000f6f97fae */ /* 0x0003e8000b121848 */
[----:B------:R1:W-:Y:S04]  /*d5b0*/  LDGSTS.E [R249+0x42000], [R2.64], P3 ;  /* 0x4200000002f97fae */ /* 0x0003e80009921848 */
[----:B----4-:R-:W2:Y:S04]  /*d5c0*/  LDL.LU.64 R242, [R1+0x2490] ;  /* 0x0024900001f27983 */ /* 0x010ea80000300a00 */
[----:B-1----:R-:W2:Y:S04]  /*d5d0*/  LDL.LU.64 R246, [R1+0x2488] ;  /* 0x0024880001f67983 */ /* 0x002ea80000300a00 */
[----:B------:R-:W2:Y:S04]  /*d5e0*/  LDL.LU.64 R2, [R1+0x2480] ;  /* 0x0024800001027983 */ /* 0x000ea80000300a00 */
[----:B------:R1:W-:Y:S04]  /*d5f0*/  LDGSTS.E [R249+0x42100], [R6.64], P6 ;  /* 0x4210000006f97fae */ /* 0x0003e8000b121848 */
[----:B-1----:R-:W2:Y:S01]  /*d600*/  LDL.LU.64 R6, [R1+0x2478] ;  /* 0x0024780001067983 */ /* 0x002ea20000300a00 */
[----:B------:R-:W-:Y:S01]  /*d610*/  LOP3.LUT R203, R249, 0x10, RZ, 0x3c, !PT ;  /* 0x00000010f9cb7812 */ /* 0x000fe200078e3cff */
[----:B------:R-:W-:-:S05]  /*d620*/  IMAD.SHL.U32 R248, R248, 0x4, RZ ;  /* 0x00000004f8f87824 */ /* 0x000fca00078e00ff */
[----:B------:R-:W-:Y:S02]  /*d630*/  LOP3.LUT R248, R248, 0x20, RZ, 0x3c, !PT ;  /* 0x00000020f8f87812 */ /* 0x000fe400078e3cff */
[C---:B------:R-:W-:Y:S02]  /*d640*/  LOP3.LUT R252, R249.reuse, 0x30, RZ, 0x3c, !PT ;  /* 0x00000030f9fc7812 */ /* 0x040fe400078e3cff */
[C---:B------:R-:W-:Y:S02]  /*d650*/  LOP3.LUT R0, R249.reuse, 0x50, RZ, 0x3c, !PT ;  /* 0x00000050f9007812 */ /* 0x040fe400078e3cff */
[C---:B------:R-:W-:Y:S01]  /*d660*/  LOP3.LUT R10, R249.reuse, 0x70, RZ, 0x3c, !PT ;  /* 0x00000070f90a7812 */ /* 0x040fe200078e3cff */
[----:B--2---:R1:W-:Y:S04]  /*d670*/  LDGSTS.E [R249+0x43000], [R6.64], P3 ;  /* 0x4300000006f97fae */ /* 0x0043e80009921848 */
[----:B------:R2:W-:Y:S04]  /*d680*/  LDGSTS.E [R249+0x43100], [R4.64], P6 ;  /* 0x4310000004f97fae */ /* 0x0005e8000b121848 */
[----:B------:R3:W-:Y:S04]  /*d690*/  LDGSTS.E [R249+0x44000], [R2.64], P3 ;  /* 0x4400000002f97fae */ /* 0x0007e80009921848 */
[----:B-1----:R-:W4:Y:S04]  /*d6a0*/  LDL.LU.64 R6, [R1+0x2470] ;  /* 0x0024700001067983 */ /* 0x002f280000300a00 */
[----:B--2---:R-:W2:Y:S04]  /*d6b0*/  LDL.LU.64 R4, [R1+0x2468] ;  /* 0x0024680001047983 */ /* 0x004ea80000300a00 */
[----:B---3--:R-:W3:Y:S04]  /*d6c0*/  LDL.LU.64 R2, [R1+0x2460] ;  /* 0x0024600001027983 */ /* 0x008ee80000300a00 */
[----:B------:R1:W-:Y:S04]  /*d6d0*/  LDGSTS.E [R249+0x44100], [R8.64], P6 ;  /* 0x4410000008f97fae */ /* 0x0003e8000b121848 */
[----:B------:R1:W-:Y:S04]  /*d6e0*/  LDGSTS.E [R249+0x45000], [R246.64], P3 ;  /* 0x45000000f6f97fae */ /* 0x0003e80009921848 */
[----:B------:R1:W-:Y:S04]  /*d6f0*/  LDGSTS.E [R249+0x45100], [R244.64], P6 ;  /* 0x45100000f4f97fae */ /* 0x0003e8000b121848 */
[----:B-1----:R-:W2:Y:S04]  /*d700*/  LDL.LU.64 R8, [R1+0x2458] ;  /* 0x0024580001087983 */ /* 0x002ea80000300a00 */
[----:B------:R1:W-:Y:S04]  /*d710*/  LDGSTS.E [R249+0x46000], [R242.64], P3 ;  /* 0x46000000f2f97fae */ /* 0x0003e80009921848 */
        /* <DEDUP_REMOVED lines=19> */
[----:B------:R-:W2:Y:S04]  /*d850*/  LDL.LU.64 R246, [R1+0x2450] ;  /* 0x0024500001f67983 */ /* 0x000ea80000300a00 */
[----:B------:R1:W-:Y:S04]  /*d860*/  LDGSTS.E [R248+0x40400], [R200.64], P3 ;  /* 0x40400000c8f87fae */ /* 0x0003e80009921848 */
[----:B------:R-:W2:Y:S04]  /*d870*/  LDL.LU.64 R244, [R1+0x2448] ;  /* 0x0024480001f47983 */ /* 0x000ea80000300a00 */
[----:B------:R4:W-:Y:S04]  /*d880*/  LDGSTS.E [R248+0x40500], [R198.64], P6 ;  /* 0x40500000c6f87fae */ /* 0x0009e8000b121848 */
[----:B-1----:R-:W2:Y:S04]  /*d890*/  LDL.LU.64 R242, [R1+0x2440] ;  /* 0x0024400001f27983 */ /* 0x002ea80000300a00 */
[----:B------:R1:W-:Y:S04]  /*d8a0*/  LDGSTS.E [R248+0x41400], [R196.64], P3 ;  /* 0x41400000c4f87fae */ /* 0x0003e80009921848 */
[----:B------:R-:W2:Y:S04]  /*d8b0*/  LDL.LU.64 R240, [R1+0x2438] ;  /* 0x0024380001f07983 */ /* 0x000ea80000300a00 */
        /* <DEDUP_REMOVED lines=37> */
[----:B------:R-:W2:Y:S04]  /*db10*/  LDL.LU R203, [R1+0x23a0] ;  /* 0x0023a00001cb7983 */ /* 0x000ea80000300800 */
[----:B------:R1:W-:Y:S04]  /*db20*/  LDGSTS.E [R252+0x43600], [R156.64], P3 ;  /* 0x436000009cfc7fae */ /* 0x0003e80009921848 */
[----:B------:R-:W2:Y:S04]  /*db30*/  LDL.LU.64 R200, [R1+0x2398] ;  /* 0x0023980001c87983 */ /* 0x000ea80000300a00 */
[----:B------:R1:W-:Y:S01]  /*db40*/  LDGSTS.E [R252+0x43700], [R154.64], P6 ;  /* 0x437000009afc7fae */ /* 0x0003e2000b121848 */
[----:B------:R-:W-:-:S03]  /*db50*/  LOP3.LUT R249, R249, 0x40, RZ, 0x3c, !PT ;  /* 0x00000040f9f97812 */ /* 0x000fc600078e3cff */
[----:B----4-:R-:W4:Y:S04]  /*db60*/  LDL.LU.64 R198, [R1+0x2390] ;  /* 0x0023900001c67983 */ /* 0x010f280000300a00 */
        /* <DEDUP_REMOVED lines=45> */
[----:B---3--:R-:W3:Y:S04]  /*de40*/  LDL.LU.64 R152, [R1+0x22d8] ;  /* 0x0022d80001987983 */ /* 0x008ee80000300a00 */
        /* <DEDUP_REMOVED lines=39> */
[----:B------:R-:W3:Y:S04]  /*e0c0*/  LDL.LU.64 R112, [R1+0x2238] ;  /* 0x0022380001707983 */ /* 0x000ee80000300a00 */
[----:B------:R1:W-:Y:S04]  /*e0d0*/  LDGSTS.E [R11+0x41d00], [R66.64], P6 ;  /* 0x41d00000420b7fae */ /* 0x0003e8000b121848 */
[----:B------:R-:W3:Y:S04]  /*e0e0*/  LDL.LU.64 R110, [R1+0x2230] ;  /* 0x00223000016e7983 */ /* 0x000ee80000300a00 */
[----:B------:R1:W-:Y:S04]  /*e0f0*/  LDGSTS.E [R11+0x42c00], [R64.64], P3 ;  /* 0x42c00000400b7fae */ /* 0x0003e80009921848 */
[----:B------:R-:W3:Y:S04]  /*e100*/  LDL.LU.64 R108, [R1+0x2228] ;  /* 0x00222800016c7983 */ /* 0x000ee80000300a00 */
[----:B------:R1:W-:Y:S04]  /*e110*/  LDGSTS.E [R11+0x42d00], [R62.64], P6 ;  /* 0x42d000003e0b7fae */ /* 0x0003e8000b121848 */
[----:B----4-:R-:W4:Y:S04]  /*e120*/  LDL.LU.64 R106, [R1+0x2220] ;  /* 0x00222000016a7983 */ /* 0x010f280000300a00 */
[----:B------:R1:W-:Y:S04]  /*e130*/  LDGSTS.E [R11+0x43c00], [R60.64], P3 ;  /* 0x43c000003c0b7fae */ /* 0x0003e80009921848 */
[----:B-1----:R-:W3:Y:S04]  /*e140*/  LDL.LU.64 R104, [R1+0x2218] ;  /* 0x0022180001687983 */ /* 0x002ee80000300a00 */
[----:B------:R1:W-:Y:S04]  /*e150*/  LDGSTS.E [R11+0x43d00], [R58.64], P6 ;  /* 0x43d000003a0b7fae */ /* 0x0003e8000b121848 */
[----:B------:R-:W3:Y:S04]  /*e160*/  LDL.LU.64 R102, [R1+0x2210] ;  /* 0x0022100001667983 */ /* 0x000ee80000300a00 */
        /* <DEDUP_REMOVED lines=43> */
[----:B-1----:R-:W3:Y:S04]  /*e420*/  LDL.LU.64 R58, [R1+0x2160] ;  /* 0x00216000013a7983 */ /* 0x002ee80000300a00 */
[----:B------:R1:W-:Y:S04]  /*e430*/  LDGSTS.E [R10+0x47e00], [R18.64], P3 ;  /* 0x47e00000120a7fae */ /* 0x0003e80009921848 */
[----:B------:R-:W3:Y:S04]  /*e440*/  LDL.LU.64 R56, [R1+0x2158] ;  /* 0x0021580001387983 */ /* 0x000ee80000300a00 */
[----:B------:R1:W-:Y:S04]  /*e450*/  LDGSTS.E [R10+0x47f00], [R12.64], P6 ;  /* 0x47f000000c0a7fae */ /* 0x0003e8000b121848 */
[----:B------:R-:W3:Y:S04]  /*e460*/  LDL.LU.64 R54, [R1+0x2150] ;  /* 0x0021500001367983 */ /* 0x000ee80000300a00 */
[----:B------:R-:W3:Y:S04]  /*e470*/  LDL.LU.64 R52, [R1+0x2148] ;  /* 0x0021480001347983 */ /* 0x000ee80000300a00 */
[----:B-1----:R-:W1:Y:S04]  /*e480*/  S2R R13, SR_TID.X ;  /* 0x00000000000d7919 */ /* 0x002e680000002100 */
[----:B------:R-:W3:Y:S04]  /*e490*/  LDL.LU.64 R50, [R1+0x2140] ;  /* 0x0021400001327983 */ /* 0x000ee80000300a00 */
[----:B------:R-:W3:Y:S04]  /*e4a0*/  LDL.LU.64 R48, [R1+0x2138] ;  /* 0x0021380001307983 */ /* 0x000ee80000300a00 */
[----:B------:R-:W3:Y:S01]  /*e4b0*/  LDL.LU.64 R46, [R1+0x2130] ;  /* 0x00213000012e7983 */ /* 0x000ee20000300a00 */
[----:B------:R-:W-:-:S03]  /*e4c0*/  IMAD.MOV.U32 R0, RZ, RZ, c[0x0][0x188] ;  /* 0x00006200ff007624 */ /* 0x000fc600078e00ff */
[----:B------:R-:W3:Y:S04]  /*e4d0*/  LDL.LU.64 R44, [R1+0x2128] ;  /* 0x00212800012c7983 */ /* 0x000ee80000300a00 */
[----:B------:R-:W3:Y:S04]  /*e4e0*/  LDL.LU.64 R42, [R1+0x2120] ;  /* 0x00212000012a7983 */ /* 0x000ee80000300a00 */
[----:B------:R-:W3:Y:S04]  /*e4f0*/  LDL.LU.64 R40, [R1+0x2118] ;  /* 0x0021180001287983 */ /* 0x000ee80000300a00 */
[----:B------:R-:W3:Y:S04]  /*e500*/  LDL.LU.64 R38, [R1+0x2110] ;  /* 0x0021100001267983 */ /* 0x000ee80000300a00 */
[----:B------:R-:W3:Y:S04]  /*e510*/  LDL.LU.64 R36, [R1+0x2108] ;  /* 0x0021080001247983 */ /* 0x000ee80000300a00 */
[----:B------:R-:W0:Y:S01]  /*e520*/  LDGDEPBAR ;  /* 0x00000000000079af */ /* 0x000e220000000000 */
[----:B------:R-:W-:-:S03]  /*e530*/  SHF.L.U32 R0, R0, 0x7, RZ ;  /* 0x0000000700007819 */ /* 0x000fc600000006ff */
[----:B------:R-:W3:Y:S04]  /*e540*/  LDL.LU.64 R34, [R1+0x2100] ;  /* 0x0021000001227983 */ /* 0x000ee80000300a00 */
[----:B------:R-:W3:Y:S04]  /*e550*/  LDL.LU.64 R16, [R1+0x188] ;  /* 0x0001880001107983 */ /* 0x000ee80000300a00 */
[----:B------:R-:W4:Y:S04]  /*e560*/  LDL.LU.64 R14, [R1+0x180] ;  /* 0x00018000010e7983 */ /* 0x000f280000300a00 */
[----:B--2---:R-:W2:Y:S01]  /*e570*/  LDL.LU.64 R20, [R1+0x178] ;  /* 0x0001780001147983 */ /* 0x004ea20000300a00 */
[----:B------:R-:W-:-:S03]  /*e580*/  IMAD.WIDE R8, R0, 0x4, R8 ;  /* 0x0000000400087825 */ /* 0x000fc600078e0208 */
[----:B------:R-:W2:Y:S01]  /*e590*/  LDL.LU.64 R18, [R1+0x170] ;  /* 0x0001700001127983 */ /* 0x000ea20000300a00 */
[----:B------:R-:W-:-:S03]  /*e5a0*/  IMAD.WIDE R10, R0, 0x4, R2 ;  /* 0x00000004000a7825 */ /* 0x000fc600078e0202 */
[----:B------:R-:W-:Y:S01]  /*e5b0*/  STL.64 [R1+0xef0], R8 ;  /* 0x000ef00801007387 */ /* 0x000fe20000100a00 */
[----:B------:R-:W-:Y:S01]  /*e5c0*/  IMAD.WIDE R22, R0, 0x4, R4 ;  /* 0x0000000400167825 */ /* 0x000fe200078e0204 */
[----:B-1----:R-:W-:Y:S02]  /*e5d0*/  LOP3.LUT R4, R13, 0x3f, RZ, 0xc0, !PT ;  /* 0x0000003f0d047812 */ /* 0x002fe400078ec0ff */
[----:B------:R-:W2:Y:S04]  /*e5e0*/  LDL.LU.64 R24, [R1+0x148] ;  /* 0x0001480001187983 */ /* 0x000ea80000300a00 */
[----:B------:R1:W-:Y:S01]  /*e5f0*/  STL.64 [R1+0xef8], R10 ;  /* 0x000ef80a01007387 */ /* 0x0003e20000100a00 */
[----:B------:R-:W-:-:S03]  /*e600*/  IMAD.SHL.U32 R3, R4, 0x4, RZ ;  /* 0x0000000404037824 */ /* 0x000fc600078e00ff */
[----:B------:R-:W-:Y:S01]  /*e610*/  BAR.SYNC.DEFER_BLOCKING 0x0 ;  /* 0x0000000000007b1d */ /* 0x000fe20000010000 */
[----:B------:R-:W-:-:S05]  /*e620*/  IMAD.WIDE R6, R0, 0x4, R6 ;  /* 0x0000000400067825 */ /* 0x000fca00078e0206 */
[----:B------:R-:W2:Y:S04]  /*e630*/  LDL.LU.64 R12, [R1+0x140] ;  /* 0x00014000010c7983 */ /* 0x000ea80000300a00 */
[----:B------:R1:W-:Y:S04]  /*e640*/  STL.64 [R1+0xf00], R22 ;  /* 0x000f001601007387 */ /* 0x0003e80000100a00 */
[----:B------:R-:W2:Y:S04]  /*e650*/  LDL.LU.64 R32, [R1+0x138] ;  /* 0x0001380001207983 */ /* 0x000ea80000300a00 */
[----:B------:R-:W2:Y:S04]  /*e660*/  LDL.LU.64 R30, [R1+0x130] ;  /* 0x00013000011e7983 */ /* 0x000ea80000300a00 */
[----:B------:R1:W-:Y:S04]  /*e670*/  STL.64 [R1+0xf08], R6 ;  /* 0x000f080601007387 */ /* 0x0003e80000100a00 */
[----:B------:R-:W-:Y:S01]  /*e680*/  @!PT LDS RZ, [RZ] ;  /* 0x00000000fffff984 */ /* 0x000fe20000000800 */
[----:B------:R-:W-:Y:S01]  /*e690*/  @!PT LDS RZ, [RZ] ;  /* 0x00000000fffff984 */ /* 0x000fe20000000800 */
[----:B------:R-:W-:Y:S01]  /*e6a0*/  @!PT LDS RZ, [RZ] ;  /* 0x00000000fffff984 */ /* 0x000fe20000000800 */
[----:B------:R2:W-:Y:S04]  /*e6b0*/  LDGSTS.E [R3+0x20000], [R8.64], !P1 ;  /* 0x2000000008037fae */ /* 0x0005e8000c921848 */
[----:B------:R1:W-:Y:S04]  /*e6c0*/  LDGSTS.E [R3+0x20100], [R10.64], !P1 ;  /* 0x201000000a037fae */ /* 0x0003e8000c921848 */
[----:B------:R1:W-:Y:S04]  /*e6d0*/  LDGSTS.E [R3+0x20200], [R22.64], !P1 ;  /* 0x2020000016037fae */ /* 0x0003e8000c921848 */
[----:B------:R2:W-:Y:S04]  /*e6e0*/  LDGSTS.E [R3+0x20300], [R6.64], !P1 ;  /* 0x2030000006037fae */ /* 0x0005e8000c921848 */
[----:B-1----:R-:W2:Y:S04]  /*e6f0*/  LDL.LU.64 R10, [R1+0x108] ;  /* 0x00010800010a7983 */ /* 0x002ea80000300a00 */
[----:B------:R-:W2:Y:S04]  /*e700*/  LDL.LU.64 R22, [R1+0x100] ;  /* 0x0001000001167983 */ /* 0x000ea80000300a00 */
[----:B------:R-:W2:Y:S01]  /*e710*/  LDL.LU.64 R28, [R1+0xf8] ;  /* 0x0000f800011c7983 */ /* 0x000ea20000300a00 */
[----:B---3--:R-:W-:-:S04]  /*e720*/  IMAD.WIDE R16, R0, 0x4, R16 ;  /* 0x0000000400107825 */ /* 0x008fc800078e0210 */
[C---:B----4-:R-:W-:Y:S01]  /*e730*/  IMAD.WIDE R14, R0.reuse, 0x4, R14 ;  /* 0x00000004000e7825 */ /* 0x050fe200078e020e */
[----:B------:R1:W-:Y:S03]  /*e740*/  STL.64 [R1+0x9f8], R16 ;  /* 0x0009f81001007387 */ /* 0x0003e60000100a00 */
[C---:B--2---:R-:W-:Y:S01]  /*e750*/  IMAD.WIDE R8, R0.reuse, 0x4, R20 ;  /* 0x0000000400087825 */ /* 0x044fe200078e0214 */
[----:B------:R-:W2:Y:S03]  /*e760*/  LDL.LU.64 R26, [R1+0xf0] ;  /* 0x0000f000011a7983 */ /* 0x000ea60000300a00 */
[C---:B------:R-:W-:Y:S01]  /*e770*/  IMAD.WIDE R6, R0.reuse, 0x4, R18 ;  /* 0x0000000400067825 */ /* 0x040fe200078e0212 */
[----:B------:R3:W-:Y:S04]  /*e780*/  STL.64 [R1+0xa00], R14 ;  /* 0x000a000e01007387 */ /* 0x0007e80000100a00 */
[----:B------:R4:W-:Y:S04]  /*e790*/  STL.64 [R1+0xa08], R8 ;  /* 0x000a080801007387 */ /* 0x0009e80000100a00 */
[----:B------:R1:W-:Y:S04]  /*e7a0*/  LDGSTS.E [R3+0x21000], [R16.64], !P2 ;  /* 0x2100000010037fae */ /* 0x0003e8000d121848 */
[----:B------:R3:W-:Y:S04]  /*e7b0*/  STL.64 [R1+0xa10], R6 ;  /* 0x000a100601007387 */ /* 0x0007e80000100a00 */
[----:B------:R3:W-:Y:S04]  /*e7c0*/  LDGSTS.E [R3+0x21100], [R14.64], !P2 ;  /* 0x211000000e037fae */ /* 0x0007e8000d121848 */
[----:B-1----:R-:W2:Y:S01]  /*e7d0*/  LDL.LU.64 R16, [R1+0xc8] ;  /* 0x0000c80001107983 */ /* 0x002ea20000300a00 */
[----:B------:R-:W-:-:S03]  /*e7e0*/  IMAD.WIDE R24, R0, 0x4, R24 ;  /* 0x0000000400187825 */ /* 0x000fc600078e0218 */
[----:B------:R4:W-:Y:S04]  /*e7f0*/  LDGSTS.E [R3+0x21200], [R8.64], !P2 ;  /* 0x2120000008037fae */ /* 0x0009e8000d121848 */
[----:B---3--:R-:W3:Y:S01]  /*e800*/  LDL.LU.64 R14, [R1+0xc0] ;  /* 0x0000c000010e7983 */ /* 0x008ee20000300a00 */
[----:B------:R-:W-:-:S03]  /*e810*/  IMAD.WIDE R12, R0, 0x4, R12 ;  /* 0x00000004000c7825 */ /* 0x000fc600078e020c */
[----:B------:R-:W3:Y:S04]  /*e820*/  LDL.LU.64 R20, [R1+0xb8] ;  /* 0x0000b80001147983 */ /* 0x000ee80000300a00 */
[----:B------:R1:W-:Y:S01]  /*e830*/  LDGSTS.E [R3+0x21300], [R6.64], !P2 ;  /* 0x2130000006037fae */ /* 0x0003e2000d121848 */
[----:B----4-:R-:W-:-:S03]  /*e840*/  IMAD.WIDE R8, R0, 0x4, R32 ;  /* 0x0000000400087825 */ /* 0x010fc600078e0220 */
[----:B------:R-:W4:Y:S04]  /*e850*/  LDL.LU.64 R18, [R1+0xb0] ;  /* 0x0000b00001127983 */ /* 0x000f280000300a00 */
[----:B------:R1:W-:Y:S02]  /*e860*/  STL.64 [R1+0xab0], R24 ;  /* 0x000ab01801007387 */ /* 0x0003e40000100a00 */
[C---:B-1----:R-:W-:Y:S02]  /*e870*/  IMAD.WIDE R6, R0.reuse, 0x4, R30 ;  /* 0x0000000400067825 */ /* 0x042fe400078e021e */
[----:B------:R1:W-:Y:S04]  /*e880*/  STL.64 [R1+0xab8], R12 ;  /* 0x000ab80c01007387 */ /* 0x0003e80000100a00 */
[----:B------:R1:W-:Y:S04]  /*e890*/  STL.64 [R1+0xac8], R8 ;  /* 0x000ac80801007387 */ /* 0x0003e80000100a00 */
[----:B------:R2:W-:Y:S04]  /*e8a0*/  STL.64 [R1+0xad0], R6 ;  /* 0x000ad00601007387 */ /* 0x0005e80000100a00 */
[----:B------:R1:W-:Y:S04]  /*e8b0*/  LDGSTS.E [R3+0x22000], [R24.64], !P0 ;  /* 0x2200000018037fae */ /* 0x0003e8000c121848 */
[----:B------:R-:W4:Y:S04]  /*e8c0*/  LDL.LU.64 R32, [R1+0x88] ;  /* 0x0000880001207983 */ /* 0x000f280000300a00 */
[----:B------:R-:W4:Y:S01]  /*e8d0*/  LDL.LU.64 R30, [R1+0x80] ;  /* 0x00008000011e7983 */ /* 0x000f220000300a00 */
[----:B-1----:R-:W-:-:S03]  /*e8e0*/  IMAD.WIDE R24, R0, 0x4, R10 ;  /* 0x0000000400187825 */ /* 0x002fc600078e020a */
[----:B------:R1:W-:Y:S01]  /*e8f0*/  LDGSTS.E [R3+0x22100], [R12.64], !P0 ;  /* 0x221000000c037fae */ /* 0x0003e2000c121848 */
[----:B------:R-:W-:-:S03]  /*e900*/  IMAD.WIDE R22, R0, 0x4, R22 ;  /* 0x0000000400167825 */ /* 0x000fc600078e0216 */
[----:B------:R1:W-:Y:S04]  /*e910*/  LDGSTS.E [R3+0x22200], [R8.64], !P0 ;  /* 0x2220000008037fae */ /* 0x0003e8000c121848 */
[----:B------:R2:W-:Y:S04]  /*e920*/  LDGSTS.E [R3+0x22300], [R6.64], !P0 ;  /* 0x2230000006037fae */ /* 0x0005e8000c121848 */
[----:B-1----:R-:W4:Y:S04]  /*e930*/  LDL.LU.64 R12, [R1+0x78] ;  /* 0x00007800010c7983 */ /* 0x002f280000300a00 */
[----:B------:R-:W-:Y:S04]  /*e940*/  STL.64 [R1+0xbd8], R24 ;  /* 0x000bd81801007387 */ /* 0x000fe80000100a00 */
[----:B------:R-:W4:Y:S01]  /*e950*/  LDL.LU.64 R10, [R1+0x70] ;  /* 0x00007000010a7983 */ /* 0x000f220000300a00 */
[----:B------:R-:W-:-:S03]  /*e960*/  IMAD.WIDE R8, R0, 0x4, R28 ;  /* 0x0000000400087825 */ /* 0x000fc600078e021c */
[----:B------:R-:W-:Y:S04]  /*e970*/  STL.64 [R1+0xbe8], R22 ;  /* 0x000be81601007387 */ /* 0x000fe80000100a00 */
[----:B------:R1:W-:Y:S04]  /*e980*/  LDGSTS.E [R3+0x23000], [R24.64], !P4 ;  /* 0x2300000018037fae */ /* 0x0003e8000e121848 */
[----:B------:R1:W-:Y:S04]  /*e990*/  STL.64 [R1+0xc08], R8 ;  /* 0x000c080801007387 */ /* 0x0003e80000100a00 */
[----:B------:R1:W-:Y:S04]  /*e9a0*/  LDGSTS.E [R3+0x23100], [R22.64], !P4 ;  /* 0x2310000016037fae */ /* 0x0003e8000e121848 */
[----:B------:R1:W-:Y:S01]  /*e9b0*/  LDGSTS.E [R3+0x23200], [R8.64], !P4 ;  /* 0x2320000008037fae */ /* 0x0003e2000e121848 */
[----:B------:R-:W-:Y:S01]  /*e9c0*/  MOV R248, c[0x0][0x180] ;  /* 0x0000600000f87a02 */ /* 0x000fe20000000f00 */
[----:B------:R-:W-:-:S03]  /*e9d0*/  IMAD.MOV.U32 R252, RZ, RZ, c[0x0][0x180] ;  /* 0x00006000fffc7624 */ /* 0x000fc600078e00ff */
[----:B------:R-:W-:Y:S02]  /*e9e0*/  IADD3 R248, R248, -0x99, RZ ;  /* 0xffffff67f8f87810 */ /* 0x000fe40007ffe0ff */
[----:B------:R-:W-:Y:S02]  /*e9f0*/  IADD3 R249, R252, -0x95, RZ ;  /* 0xffffff6bfcf97810 */ /* 0x000fe40007ffe0ff */
[----:B------:R-:W-:Y:S02]  /*ea00*/  ISETP.GE.U32.AND P6, PT, R248, 0x7ffffee8, PT ;  /* 0x7ffffee8f800780c */ /* 0x000fe40003fc6070 */
[----:B------:R-:W-:Y:S02]  /*ea10*/  IADD3 R248, R252, -0x9d, RZ ;  /* 0xffffff63fcf87810 */ /* 0x000fe40007ffe0ff */
[----:B------:R-:W-:Y:S02]  /*ea20*/  ISETP.GE.U32.AND P3, PT, R249, 0x7ffffeec, PT ;  /* 0x7ffffeecf900780c */ /* 0x000fe40003f66070 */
[----:B------:R-:W-:Y:S01]  /*ea30*/  ISETP.GE.U32.AND P1, PT, R248, 0x7ffffee4, PT ;  /* 0x7ffffee4f800780c */ /* 0x000fe20003f26070 */
[----:B--2---:R-:W-:-:S05]  /*ea40*/  IMAD.WIDE R6, R0, 0x4, R26 ;  /* 0x0000000400067825 */ /* 0x004fca00078e021a */
[----:B------:R4:W-:Y:S04]  /*ea50*/  STL.64 [R1+0xc18], R6 ;  /* 0x000c180601007387 */ /* 0x0009e80000100a00 */
[----:B------:R-:W2:Y:S04]  /*ea60*/  LDL.LU.64 R28, [R1+0x68] ;  /* 0x00006800011c7983 */ /* 0x000ea80000300a00 */
[----:B------:R4:W-:Y:S01]  /*ea70*/  LDGSTS.E [R3+0x23300], [R6.64], !P4 ;  /* 0x2330000006037fae */ /* 0x0009e2000e121848 */
[----:B------:R-:W-:-:S05]  /*ea80*/  IMAD.WIDE R16, R0, 0x4, R16 ;  /* 0x0000000400107825 */ /* 0x000fca00078e0210 */
[----:B------:R4:W-:Y:S01]  /*ea90*/  STL.64 [R1+0xca0], R16 ;  /* 0x000ca01001007387 */ /* 0x0009e20000100a00 */
[----:B---3--:R-:W-:-:S03]  /*eaa0*/  IMAD.WIDE R14, R0, 0x4, R14 ;  /* 0x00000004000e7825 */ /* 0x008fc600078e020e */
[----:B------:R-:W3:Y:S01]  /*eab0*/  LDL.LU.64 R26, [R1+0x60] ;  /* 0x00006000011a7983 */ /* 0x000ee20000300a00 */
[----:B-1----:R-:W-:-:S03]  /*eac0*/  IMAD.WIDE R8, R0, 0x4, R20 ;  /* 0x0000000400087825 */ /* 0x002fc600078e0214 */
[----:B------:R1:W-:Y:S04]  /*ead0*/  STL.64 [R1+0xca8], R14 ;  /* 0x000ca80e01007387 */ /* 0x0003e80000100a00 */
[----:B------:R-:W3:Y:S01]  /*eae0*/  LDL.LU.64 R24, [R1+0x58] ;  /* 0x0000580001187983 */ /* 0x000ee20000300a00 */
[----:B----4-:R-:W-:-:S03]  /*eaf0*/  IMAD.WIDE R6, R0, 0x4, R18 ;  /* 0x0000000400067825 */ /* 0x010fc600078e0212 */
[----:B------:R4:W-:Y:S04]  /*eb00*/  STL.64 [R1+0xcb0], R8 ;  /* 0x000cb00801007387 */ /* 0x0009e80000100a00 */
[----:B------:R-:W3:Y:S04]  /*eb10*/  LDL.LU.64 R22, [R1+0x50] ;  /* 0x0000500001167983 */ /* 0x000ee80000300a00 */
[----:B------:R1:W-:Y:S04]  /*eb20*/  STL.64 [R1+0xcb8], R6 ;  /* 0x000cb80601007387 */ /* 0x0003e80000100a00 */
[----:B------:R-:W3:Y:S04]  /*eb30*/  LDL.LU.64 R20, [R1+0x48] ;  /* 0x0000480001147983 */ /* 0x000ee80000300a00 */
[----:B------:R-:W3:Y:S04]  /*eb40*/  LDL.LU.64 R18, [R1+0x40] ;  /* 0x0000400001127983 */ /* 0x000ee80000300a00 */
[----:B------:R1:W-:Y:S01]  /*eb50*/  LDGSTS.E [R3+0x24000], [R16.64], !P5 ;  /* 0x2400000010037fae */ /* 0x0003e2000e921848 */
[----:B------:R-:W-:-:S03]  /*eb60*/  IMAD.WIDE R32, R0, 0x4, R32 ;  /* 0x0000000400207825 */ /* 0x000fc600078e0220 */
[----:B------:R1:W-:Y:S01]  /*eb70*/  LDGSTS.E [R3+0x24100], [R14.64], !P5 ;  /* 0x241000000e037fae */ /* 0x0003e2000e921848 */
[----:B------:R-:W-:-:S03]  /*eb80*/  IMAD.WIDE R30, R0, 0x4, R30 ;  /* 0x00000004001e7825 */ /* 0x000fc600078e021e */
[----:B------:R4:W-:Y:S04]  /*eb90*/  LDGSTS.E [R3+0x24200], [R8.64], !P5 ;  /* 0x2420000008037fae */ /* 0x0009e8000e921848 */
[----:B-1----:R-:W3:Y:S04]  /*eba0*/  LDL.LU.64 R16, [R1+0x38] ;  /* 0x0000380001107983 */ /* 0x002ee80000300a00 */
[----:B------:R-:W3:Y:S04]  /*ebb0*/  LDL.LU.64 R14, [R1+0x30] ;  /* 0x00003000010e7983 */ /* 0x000ee80000300a00 */
[----:B------:R1:W-:Y:S01]  /*ebc0*/  STL.64 [R1+0xcc0], R32 ;  /* 0x000cc02001007387 */ /* 0x0003e20000100a00 */
[----:B------:R-:W-:-:S03]  /*ebd0*/  IMAD.WIDE R250, R0, 0x4, R12 ;  /* 0x0000000400fa7825 */ /* 0x000fc600078e020c */
[----:B------:R1:W-:Y:S04]  /*ebe0*/  LDGSTS.E [R3+0x24300], [R6.64], !P5 ;  /* 0x2430000006037fae */ /* 0x0003e8000e921848 */
[----:B------:R-:W3:Y:S01]  /*ebf0*/  LDL.LU.64 R12, [R1+0x28] ;  /* 0x00002800010c7983 */ /* 0x000ee20000300a00 */
[----:B----4-:R-:W-:-:S03]  /*ec00*/  IMAD.WIDE R8, R0, 0x4, R10 ;  /* 0x0000000400087825 */ /* 0x010fc600078e020a */
[----:B------:R4:W-:Y:S04]  /*ec10*/  STL.64 [R1+0xcc8], R30 ;  /* 0x000cc81e01007387 */ /* 0x0009e80000100a00 */
[----:B------:R-:W3:Y:S04]  /*ec20*/  LDL.LU.64 R10, [R1+0x20] ;  /* 0x00002000010a7983 */ /* 0x000ee80000300a00 */
[----:B------:R1:W-:Y:S04]  /*ec30*/  STL.64 [R1+0xcd0], R250 ;  /* 0x000cd0fa01007387 */ /* 0x0003e80000100a00 */
[----:B------:R-:W3:Y:S04]  /*ec40*/  LDL.LU.64 R248, [R1+0x18] ;  /* 0x0000180001f87983 */ /* 0x000ee80000300a00 */
[----:B------:R4:W-:Y:S04]  /*ec50*/  STL.64 [R1+0xcd8], R8 ;  /* 0x000cd80801007387 */ /* 0x0009e80000100a00 */
[----:B-1----:R-:W3:Y:S04]  /*ec60*/  LDL.LU.64 R6, [R1+0x10] ;  /* 0x0000100001067983 */ /* 0x002ee80000300a00 */
[----:B------:R1:W-:Y:S04]  /*ec70*/  LDGSTS.E [R3+0x25000], [R32.64], !P3 ;  /* 0x2500000020037fae */ /* 0x0003e8000d921848 */
[----:B------:R4:W-:Y:S01]  /*ec80*/  LDGSTS.E [R3+0x25100], [R30.64], !P3 ;  /* 0x251000001e037fae */ /* 0x0009e2000d921848 */
[----:B------:R-:W-:-:S03]  /*ec90*/  IADD3 R2, R252, -0xa1, RZ ;  /* 0xffffff5ffc027810 */ /* 0x000fc60007ffe0ff */
[----:B------:R4:W-:Y:S04]  /*eca0*/  LDGSTS.E [R3+0x25200], [R250.64], !P3 ;  /* 0x25200000fa037fae */ /* 0x0009e8000d921848 */
[----:B-1----:R-:W3:Y:S04]  /*ecb0*/  LDL.LU.64 R32, [R1+0x20f8] ;  /* 0x0020f80001207983 */ /* 0x002ee80000300a00 */
[----:B----4-:R-:W4:Y:S04]  /*ecc0*/  LDL.LU.64 R30, [R1+0x20f0] ;  /* 0x0020f000011e7983 */ /* 0x010f280000300a00 */
[----:B------:R1:W-:Y:S04]  /*ecd0*/  LDGSTS.E [R3+0x25300], [R8.64], !P3 ;  /* 0x2530000008037fae */ /* 0x0003e8000d921848 */
[----:B------:R-:W4:Y:S01]  /*ece0*/  LDL.LU.64 R250, [R1+0x8] ;  /* 0x0000080001fa7983 */ /* 0x000f220000300a00 */
[----:B------:R-:W-:-:S03]  /*ecf0*/  ISETP.GE.U32.AND P2, PT, R2, 0x7ffffee0, PT ;  /* 0x7ffffee00200780c */ /* 0x000fc60003f46070 */
[----:B-1----:R-:W4:Y:S01]  /*ed00*/  LDL.LU.64 R8, [R1] ;  /* 0x0000000001087983 */ /* 0x002f220000300a00 */
[----:B--2---:R-:W-:-:S05]  /*ed10*/  IMAD.WIDE R28, R0, 0x4, R28 ;  /* 0x00000004001c7825 */ /* 0x004fca00078e021c */
[----:B------:R1:W-:Y:S04]  /*ed20*/  STL.64 [R1+0xce0], R28 ;  /* 0x000ce01c01007387 */ /* 0x0003e80000100a00 */
[----:B------:R1:W-:Y:S01]  /*ed30*/  LDGSTS.E [R3+0x26000], [R28.64], !P6 ;  /* 0x260000001c037fae */ /* 0x0003e2000f121848 */
[----:B---3--:R-:W-:-:S05]  /*ed40*/  IMAD.WIDE R26, R0, 0x4, R26 ;  /* 0x00000004001a7825 */ /* 0x008fca00078e021a */
[----:B------:R2:W-:Y:S01]  /*ed50*/  STL.64 [R1+0xce8], R26 ;  /* 0x000ce81a01007387 */ /* 0x0005e20000100a00 */
[----:B------:R-:W-:-:S03]  /*ed60*/  IMAD.WIDE R24, R0, 0x4, R24 ;  /* 0x0000000400187825 */ /* 0x000fc600078e0218 */
[----:B-1----:R-:W3:Y:S04]  /*ed70*/  LDL.LU.64 R28, [R1+0x20e8] ;  /* 0x0020e800011c7983 */ /* 0x002ee80000300a00 */
[----:B------:R1:W-:Y:S01]  /*ed80*/  STL.64 [R1+0xcf0], R24 ;  /* 0x000cf01801007387 */ /* 0x0003e20000100a00 */
[----:B------:R-:W-:-:S03]  /*ed90*/  IMAD.WIDE R22, R0, 0x4, R22 ;  /* 0x0000000400167825 */ /* 0x000fc600078e0216 */
[----:B------:R2:W-:Y:S04]  /*eda0*/  LDGSTS.E [R3+0x26100], [R26.64], !P6 ;  /* 0x261000001a037fae */ /* 0x0005e8000f121848 */
[----:B------:R1:W-:Y:S01]  /*edb0*/  LDGSTS.E [R3+0x26200], [R24.64], !P6 ;  /* 0x2620000018037fae */ /* 0x0003e2000f121848 */
[----:B------:R-:W-:-:S03]  /*edc0*/  IMAD.WIDE R20, R0, 0x4, R20 ;  /* 0x0000000400147825 */ /* 0x000fc600078e0214 */
[----:B------:R1:W-:Y:S01]  /*edd0*/  LDGSTS.E [R3+0x26300], [R22.64], !P6 ;  /* 0x2630000016037fae */ /* 0x0003e2000f121848 */
[----:B------:R-:W-:-:S03]  /*ede0*/  IMAD.WIDE R18, R0, 0x4, R18 ;  /* 0x0000000400127825 */ /* 0x000fc600078e0212 */
[----:B--2---:R-:W2:Y:S04]  /*edf0*/  LDL.LU.64 R26, [R1+0x20e0] ;  /* 0x0020e000011a7983 */ /* 0x004ea80000300a00 */
[----:B------:R1:W-:Y:S04]  /*ee00*/  STL.64 [R1+0xcf8], R22 ;  /* 0x000cf81601007387 */ /* 0x0003e80000100a00 */
[----:B-1----:R-:W2:Y:S04]  /*ee10*/  LDL.LU.64 R24, [R1+0x20d8] ;  /* 0x0020d80001187983 */ /* 0x002ea80000300a00 */
[----:B------:R1:W-:Y:S01]  /*ee20*/  LDGSTS.E [R3+0x27000], [R20.64], !P1 ;  /* 0x2700000014037fae */ /* 0x0003e2000c921848 */
[----:B------:R-:W-:-:S03]  /*ee30*/  IMAD.WIDE R16, R0, 0x4, R16 ;  /* 0x0000000400107825 */ /* 0x000fc600078e0210 */
[----:B------:R-:W2:Y:S01]  /*ee40*/  LDL.LU.64 R22, [R1+0x20d0] ;  /* 0x0020d00001167983 */ /* 0x000ea20000300a00 */
[----:B------:R-:W-:-:S03]  /*ee50*/  IMAD.WIDE R14, R0, 0x4, R14 ;  /* 0x00000004000e7825 */ /* 0x000fc600078e020e */
[----:B------:R1:W-:Y:S04]  /*ee60*/  STL.64 [R1+0xd18], R20 ;  /* 0x000d181401007387 */ /* 0x0003e80000100a00 */
[----:B------:R1:W-:Y:S04]  /*ee70*/  STL.64 [R1+0xd20], R18 ;  /* 0x000d201201007387 */ /* 0x0003e80000100a00 */
[----:B------:R1:W-:Y:S04]  /*ee80*/  LDGSTS.E [R3+0x27100], [R18.64], !P1 ;  /* 0x2710000012037fae */ /* 0x0003e8000c921848 */
[----:B-1----:R-:W2:Y:S01]  /*ee90*/  LDL.LU.64 R20, [R1+0x20c8] ;  /* 0x0020c80001147983 */ /* 0x002ea20000300a00 */
[----:B------:R-:W-:-:S03]  /*eea0*/  IMAD.WIDE R12, R0, 0x4, R12 ;  /* 0x00000004000c7825 */ /* 0x000fc600078e020c */
[----:B------:R1:W-:Y:S04]  /*eeb0*/  STL.64 [R1+0xd28], R16 ;  /* 0x000d281001007387 */ /* 0x0003e80000100a00 */
[----:B------:R-:W2:Y:S01]  /*eec0*/  LDL.LU.64 R18, [R1+0x20c0] ;  /* 0x0020c00001127983 */ /* 0x000ea20000300a00 */
[----:B------:R-:W-:-:S03]  /*eed0*/  IMAD.WIDE R10, R0, 0x4, R10 ;  /* 0x00000004000a7825 */ /* 0x000fc600078e020a */
[----:B------:R1:W-:Y:S04]  /*eee0*/  STL.64 [R1+0xd30], R14 ;  /* 0x000d300e01007387 */ /* 0x0003e80000100a00 */
[----:B------:R1:W-:Y:S01]  /*eef0*/  LDGSTS.E [R3+0x27200], [R16.64], !P1 ;  /* 0x2720000010037fae */ /* 0x0003e2000c921848 */
[----:B------:R-:W-:-:S03]  /*ef00*/  IMAD.WIDE R248, R0, 0x4, R248 ;  /* 0x0000000400f87825 */ /* 0x000fc600078e02f8 */
[----:B------:R1:W-:Y:S04]  /*ef10*/  LDGSTS.E [R3+0x27300], [R14.64], !P1 ;  /* 0x273000000e037fae */ /* 0x0003e8000c921848 */
[----:B------:R1:W-:Y:S04]  /*ef20*/  LDGSTS.E [R3+0x28000], [R12.64], !P2 ;  /* 0x280000000c037fae */ /* 0x0003e8000d121848 */
[----:B-1----:R-:W2:Y:S04]  /*ef30*/  LDL.LU.64 R16, [R1+0x20b8] ;  /* 0x0020b80001107983 */ /* 0x002ea80000300a00 */
[----:B------:R-:W2:Y:S04]  /*ef40*/  LDL.LU.64 R14, [R1+0x20b0] ;  /* 0x0020b000010e7983 */ /* 0x000ea80000300a00 */
[----:B------:R1:W-:Y:S04]  /*ef50*/  STL.64 [R1+0xd50], R12 ;  /* 0x000d500c01007387 */ /* 0x0003e80000100a00 */
[----:B------:R1:W-:Y:S04]  /*ef60*/  STL.64 [R1+0xd58], R10 ;  /* 0x000d580a01007387 */ /* 0x0003e80000100a00 */
[----:B------:R1:W-:Y:S04]  /*ef70*/  LDGSTS.E [R3+0x28100], [R10.64], !P2 ;  /* 0x281000000a037fae */ /* 0x0003e8000d121848 */
[----:B-1----:R-:W2:Y:S04]  /*ef80*/  LDL.LU.64 R12, [R1+0x20a8] ;  /* 0x0020a800010c7983 */ /* 0x002ea80000300a00 */
[----:B------:R1:W-:Y:S04]  /*ef90*/  STL.64 [R1+0xd60], R248 ;  /* 0x000d60f801007387 */ /* 0x0003e80000100a00 */
[----:B------:R-:W3:Y:S01]  /*efa0*/  LDL.LU.64 R10, [R1+0x20a0] ;  /* 0x0020a000010a7983 */ /* 0x000ee20000300a00 */
[----:B------:R-:W-:Y:S01]  /*efb0*/  IADD3 R2, R252, -0xa5, RZ ;  /* 0xffffff5bfc027810 */ /* 0x000fe20007ffe0ff */
[----:B------:R-:W-:-:S02]  /*efc0*/  IMAD.WIDE R6, R0, 0x4, R6 ;  /* 0x0000000400067825 */ /* 0x000fc400078e0206 */
[----:B------:R1:W-:Y:S01]  /*efd0*/  LDGSTS.E [R3+0x28200], [R248.64], !P2 ;  /* 0x28200000f8037fae */ /* 0x0003e2000d121848 */
[----:B------:R-:W-:Y:S02]  /*efe0*/  ISETP.GE.U32.AND P0, PT, R2, 0x7ffffedc, PT ;  /* 0x7ffffedc0200780c */ /* 0x000fe40003f06070 */
[----:B------:R-:W-:Y:S01]  /*eff0*/  IADD3 R2, R252, -0xa9, RZ ;  /* 0xffffff57fc027810 */ /* 0x000fe20007ffe0ff */
[----:B----4-:R-:W-:Y:S01]  /*f000*/  IMAD.WIDE R250, R0, 0x4, R250 ;  /* 0x0000000400fa7825 */ /* 0x010fe200078e02fa */
[----:B------:R2:W-:Y:S02]  /*f010*/  STL.64 [R1+0xd68], R6 ;  /* 0x000d680601007387 */ /* 0x0005e40000100a00 */
[----:B------:R-:W-:Y:S02]  /*f020*/  ISETP.GE.U32.AND P4, PT, R2, 0x7ffffed8, PT ;  /* 0x7ffffed80200780c */ /* 0x000fe40003f86070 */
[----:B------:R-:W-:Y:S01]  /*f030*/  IADD3 R2, R252, -0xad, RZ ;  /* 0xffffff53fc027810 */ /* 0x000fe20007ffe0ff */
[----:B------:R2:W-:Y:S01]  /*f040*/  LDGSTS.E [R3+0x28300], [R6.64], !P2 ;  /* 0x2830000006037fae */ /* 0x0005e2000d121848 */
[----:B-1----:R-:W-:-:S02]  /*f050*/  IMAD.WIDE R248, R0, 0x4, R8 ;  /* 0x0000000400f87825 */ /* 0x002fc400078e0208 */
[----:B------:R-:W-:Y:S01]  /*f060*/  ISETP.GE.U32.AND P5, PT, R2, 0x7ffffed4, PT ;  /* 0x7ffffed40200780c */ /* 0x000fe20003fa6070 */
[----:B------:R-:W-:Y:S01]  /*f070*/  STL.64 [R1+0xe50], R250 ;  /* 0x000e50fa01007387 */ /* 0x000fe20000100a00 */
[----:B------:R-:W-:-:S03]  /*f080*/  IADD3 R2, R252, -0xb1, RZ ;  /* 0xffffff4ffc027810 */ /* 0x000fc60007ffe0ff */
[----:B------:R1:W-:Y:S04]  /*f090*/  LDGSTS.E [R3+0x29000], [R250.64], !P0 ;  /* 0x29000000fa037fae */ /* 0x0003e8000c121848 */
[----:B------:R-:W-:Y:S04]  /*f0a0*/  STL.64 [R1+0xe58], R248 ;  /* 0x000e58f801007387 */ /* 0x000fe80000100a00 */
[----:B------:R4:W-:Y:S01]  /*f0b0*/  LDGSTS.E [R3+0x29100], [R248.64], !P0 ;  /* 0x29100000f8037fae */ /* 0x0009e2000c121848 */
[----:B------:R-:W-:Y:S02]  /*f0c0*/  ISETP.GE.U32.AND P3, PT, R2, 0x7ffffed0, PT ;  /* 0x7ffffed00200780c */ /* 0x000fe40003f66070 */
[----:B------:R-:W-:-:S04]  /*f0d0*/  IADD3 R2, R252, -0xb5, RZ ;  /* 0xffffff4bfc027810 */ /* 0x000fc80007ffe0ff */
[----:B------:R-:W-:Y:S02]  /*f0e0*/  ISETP.GE.U32.AND P6, PT, R2, 0x7ffffecc, PT ;  /* 0x7ffffecc0200780c */ /* 0x000fe40003fc6070 */
[----:B------:R-:W-:-:S04]  /*f0f0*/  IADD3 R2, R252, -0xb9, RZ ;  /* 0xffffff47fc027810 */ /* 0x000fc80007ffe0ff */
[----:B------:R-:W-:Y:S02]  /*f100*/  ISETP.GE.U32.AND P1, PT, R2, 0x7ffffec8, PT ;  /* 0x7ffffec80200780c */ /* 0x000fe40003f26070 */
[----:B------:R-:W-:-:S04]  /*f110*/  IADD3 R2, R252, -0xbd, RZ ;  /* 0xffffff43fc027810 */ /* 0x000fc80007ffe0ff */
[----:B------:R-:W-:Y:S02]  /*f120*/  ISETP.GE.U32.AND P2, PT, R2, 0x7ffffec4, PT ;  /* 0x7ffffec40200780c */ /* 0x000fe40003f46070 */
[----:B------:R-:W-:Y:S01]  /*f130*/  IADD3 R2, R252, -0xc1, RZ ;  /* 0xffffff3ffc027810 */ /* 0x000fe20007ffe0ff */
[----:B--2---:R-:W-:-:S04]  /*f140*/  IMAD.WIDE R6, R0, 0x4, R12 ;  /* 0x0000000400067825 */ /* 0x004fc800078e020c */
[----:B------:R-:W-:-:S04]  /*f150*/  IMAD.WIDE R12, R0, 0x4, R14 ;  /* 0x00000004000c7825 */ /* 0x000fc800078e020e */
[----:B---3--:R-:W-:-:S04]  /*f160*/  IMAD.WIDE R8, R0, 0x4, R10 ;  /* 0x0000000400087825 */ /* 0x008fc800078e020a */
[C---:B------:R-:W-:Y:S01]  /*f170*/  IMAD.WIDE R10, R0.reuse, 0x4, R16 ;  /* 0x00000004000a7825 */ /* 0x040fe200078e0210 */
[----:B------:R2:W-:Y:S04]  /*f180*/  STL.64 [R1+0xe60], R8 ;  /* 0x000e600801007387 */ /* 0x0005e80000100a00 */
[----:B------:R2:W-:Y:S04]  /*f190*/  LDGSTS.E [R3+0x29200], [R8.64], !P0 ;  /* 0x2920000008037fae */ /* 0x0005e8000c121848 */
[----:B------:R3:W-:Y:S04]  /*f1a0*/  STL.64 [R1+0xe68], R6 ;  /* 0x000e680601007387 */ /* 0x0007e80000100a00 */
[----:B------:R3:W-:Y:S01]  /*f1b0*/  LDGSTS.E [R3+0x29300], [R6.64], !P0 ;  /* 0x2930000006037fae */ /* 0x0007e2000c121848 */
[----:B--2---:R-:W-:-:S03]  /*f1c0*/  IMAD.WIDE R8, R0, 0x4, R18 ;  /* 0x0000000400087825 */ /* 0x004fc600078e0212 */
[----:B------:R2:W-:Y:S04]  /*f1d0*/  STL.64 [R1+0xe90], R12 ;  /* 0x000e900c01007387 */ /* 0x0005e80000100a00 */
[----:B------:R2:W-:Y:S01]  /*f1e0*/  LDGSTS.E [R3+0x2a000], [R12.64], !P4 ;  /* 0x2a0000000c037fae */ /* 0x0005e2000e121848 */
[----:B---3--:R-:W-:-:S03]  /*f1f0*/  IMAD.WIDE R6, R0, 0x4, R20 ;  /* 0x0000000400067825 */ /* 0x008fc600078e0214 */
        /* <DEDUP_REMOVED lines=39> */
[----:B------:R2:W-:Y:S01]  /*f470*/  STL.64 [R1+0xf80], R8 ;  /* 0x000f800801007387 */ /* 0x0005e20000100a00 */
[----:B------:R-:W-:-:S03]  /*f480*/  ISETP.GE.U32.AND P0, PT, R2, 0x7ffffec0, PT ;  /* 0x7ffffec00200780c */ /* 0x000fc60003f06070 */
        /* <DEDUP_REMOVED lines=8> */
[----:B------:R3:W-:Y:S01]  /*f510*/  STL.64 [R1+0xfd8], R10 ;  /* 0x000fd80a01007387 */ /* 0x0007e20000100a00 */
[----:B------:R-:W-:-:S03]  /*f520*/  IADD3 R2, R252, -0xc5, RZ ;  /* 0xffffff3bfc027810 */ /* 0x000fc60007ffe0ff */
        /* <DEDUP_REMOVED lines=21> */
[----:B------:R-:W-:Y:S04]  /*f680*/  STL.64 [R1+0x1090], R12 ;  /* 0x0010900c01007387 */ /* 0x000fe80000100a00 */
[----:B------:R2:W-:Y:S01]  /*f690*/  LDGSTS.E [R3+0x30000], [R12.64], !P0 ;  /* 0x300000000c037fae */ /* 0x0005e2000c121848 */
[----:B---3--:R-:W-:-:S03]  /*f6a0*/  IMAD.WIDE R6, R0, 0x4, R68 ;  /* 0x0000000400067825 */ /* 0x008fc600078e0244 */
[----:B------:R-:W-:Y:S04]  /*f6b0*/  STL.64 [R1+0x1098], R10 ;  /* 0x0010980a01007387 */ /* 0x000fe80000100a00 */
[----:B------:R3:W-:Y:S04]  /*f6c0*/  LDGSTS.E [R3+0x30100], [R10.64], !P0 ;  /* 0x301000000a037fae */ /* 0x0007e8000c121848 */
[----:B------:R-:W-:Y:S04]  /*f6d0*/  STL.64 [R1+0x10a0], R8 ;  /* 0x0010a00801007387 */ /* 0x000fe80000100a00 */
[----:B------:R1:W-:Y:S04]  /*f6e0*/  LDGSTS.E [R3+0x30200], [R8.64], !P0 ;  /* 0x3020000008037fae */ /* 0x0003e8000c121848 */
[----:B------:R1:W-:Y:S04]  /*f6f0*/  STL.64 [R1+0x10a8], R6 ;  /* 0x0010a80601007387 */ /* 0x0003e80000100a00 */
[----:B------:R1:W-:Y:S02]  /*f700*/  LDGSTS.E [R3+0x30300], [R6.64], !P0 ;  /* 0x3030000006037fae */ /* 0x0003e4000c121848 */
[----:B-1----:R-:W-:-:S05]  /*f710*/  IMAD.WIDE R6, R0, 0x4, R70 ;  /* 0x0000000400067825 */ /* 0x002fca00078e0246 */
[----:B------:R1:W-:Y:S04]  /*f720*/  STL.64 [R1+0x10f0], R6 ;  /* 0x0010f00601007387 */ /* 0x0003e80000100a00 */
[----:B------:R1:W-:Y:S04]  /*f730*/  LDGSTS.E [R3+0x31000], [R6.64], !P4 ;  /* 0x3100000006037fae */ /* 0x0003e8000e121848 */
[----:B-1----:R-:W1:Y:S01]  /*f740*/  S2R R7, SR_TID.X ;  /* 0x0000000000077919 */ /* 0x002e620000002100 */
[----:B------:R-:W-:Y:S01]  /*f750*/  IADD3 R2, R252, -0xc9, RZ ;  /* 0xffffff37fc027810 */ /* 0x000fe20007ffe0ff */
[----:B--2---:R-:W-:-:S03]  /*f760*/  IMAD.WIDE R12, R0, 0x4, R72 ;  /* 0x00000004000c7825 */ /* 0x004fc600078e0248 */
[----:B------:R-:W-:Y:S02]  /*f770*/  ISETP.GE.U32.AND P5, PT, R2, 0x7ffffeb8, PT ;  /* 0x7ffffeb80200780c */ /* 0x000fe40003fa6070 */
[----:B------:R-:W-:Y:S01]  /*f780*/  IADD3 R2, R252, -0xcd, RZ ;  /* 0xffffff33fc027810 */ /* 0x000fe20007ffe0ff */
[----:B---3--:R-:W-:Y:S01]  /*f790*/  IMAD.WIDE R10, R0, 0x4, R74 ;  /* 0x00000004000a7825 */ /* 0x008fe200078e024a */
[----:B------:R2:W-:Y:S02]  /*f7a0*/  STL.64 [R1+0x10f8], R12 ;  /* 0x0010f80c01007387 */ /* 0x0005e40000100a00 */
[----:B------:R-:W-:Y:S01]  /*f7b0*/  ISETP.GE.U32.AND P3, PT, R2, 0x7ffffeb4, PT ;  /* 0x7ffffeb40200780c */ /* 0x000fe20003f66070 */
[----:B------:R-:W-:Y:S01]  /*f7c0*/  IMAD.WIDE R8, R0, 0x4, R76 ;  /* 0x0000000400087825 */ /* 0x000fe200078e024c */
[----:B------:R2:W-:Y:S01]  /*f7d0*/  LDGSTS.E [R3+0x31100], [R12.64], !P4 ;  /* 0x311000000c037fae */ /* 0x0005e2000e121848 */
[----:B------:R-:W-:Y:S02]  /*f7e0*/  IADD3 R2, R252, -0xd1, RZ ;  /* 0xffffff2ffc027810 */ /* 0x000fe40007ffe0ff */
[----:B------:R-:W-:Y:S01]  /*f7f0*/  IMAD.WIDE R14, R0, 0x4, R78 ;  /* 0x00000004000e7825 */ /* 0x000fe200078e024e */
[----:B------:R3:W-:Y:S01]  /*f800*/  STL.64 [R1+0x1100], R10 ;  /* 0x0011000a01007387 */ /* 0x0007e20000100a00 */
[----:B-1----:R-:W-:-:S02]  /*f810*/  LOP3.LUT R5, R7, 0x3f, RZ, 0xc0, !PT ;  /* 0x0000003f07057812 */ /* 0x002fc400078ec0ff */
[----:B--2---:R-:W-:Y:S01]  /*f820*/  IMAD.WIDE R12, R0, 0x4, R80 ;  /* 0x00000004000c7825 */ /* 0x004fe200078e0250 */
[----:B------:R3:W-:Y:S03]  /*f830*/  LDGSTS.E [R3+0x31200], [R10.64], !P4 ;  /* 0x312000000a037fae */ /* 0x0007e6000e121848 */
[----:B------:R-:W-:Y:S01]  /*f840*/  IMAD.SHL.U32 R81, R5, 0x4, RZ ;  /* 0x0000000405517824 */ /* 0x000fe200078e00ff */
[----:B------:R1:W-:Y:S01]  /*f850*/  STL.64 [R1+0x1108], R8 ;  /* 0x0011080801007387 */ /* 0x0003e20000100a00 */
[----:B------:R-:W-:-:S03]  /*f860*/  ISETP.GE.U32.AND P6, PT, R2, 0x7ffffeb0, PT ;  /* 0x7ffffeb00200780c */ /* 0x000fc60003fc6070 */
[----:B------:R1:W-:Y:S01]  /*f870*/  LDGSTS.E [R3+0x31300], [R8.64], !P4 ;  /* 0x3130000008037fae */ /* 0x0003e2000e121848 */
[----:B---3--:R-:W-:-:S03]  /*f880*/  IMAD.WIDE R10, R0, 0x4, R82 ;  /* 0x00000004000a7825 */ /* 0x008fc600078e0252 */
[----:B------:R2:W-:Y:S01]  /*f890*/  STL.64 [R1+0x1150], R14 ;  /* 0x0011500e01007387 */ /* 0x0005e20000100a00 */
[----:B------:R-:W-:-:S03]  /*f8a0*/  IADD3 R2, R252, -0xd5, RZ ;  /* 0xffffff2bfc027810 */ /* 0x000fc60007ffe0ff */
[----:B------:R2:W-:Y:S01]  /*f8b0*/  LDGSTS.E [R81+0x32000], [R14.64], !P5 ;  /* 0x320000000e517fae */ /* 0x0005e2000e921848 */
[----:B-1----:R-:W-:-:S03]  /*f8c0*/  IMAD.WIDE R8, R0, 0x4, R84 ;  /* 0x0000000400087825 */ /* 0x002fc600078e0254 */
[----:B------:R1:W-:Y:S04]  /*f8d0*/  STL.64 [R1+0x1158], R12 ;  /* 0x0011580c01007387 */ /* 0x0003e80000100a00 */
[----:B------:R1:W-:Y:S01]  /*f8e0*/  LDGSTS.E [R81+0x32100], [R12.64], !P5 ;  /* 0x321000000c517fae */ /* 0x0003e2000e921848 */
[----:B--2---:R-:W-:-:S03]  /*f8f0*/  IMAD.WIDE R14, R0, 0x4, R86 ;  /* 0x00000004000e7825 */ /* 0x004fc600078e0256 */
[----:B------:R2:W-:Y:S01]  /*f900*/  STL.64 [R1+0x1160], R10 ;  /* 0x0011600a01007387 */ /* 0x0005e20000100a00 */
[----:B------:R-:W-:-:S03]  /*f910*/  ISETP.GE.U32.AND P1, PT, R2, 0x7ffffeac, PT ;  /* 0x7ffffeac0200780c */ /* 0x000fc60003f26070 */
[----:B------:R2:W-:Y:S01]  /*f920*/  LDGSTS.E [R81+0x32200], [R10.64], !P5 ;  /* 0x322000000a517fae */ /* 0x0005e2000e921848 */
[----:B-1----:R-:W-:-:S03]  /*f930*/  IMAD.WIDE R12, R0, 0x4, R88 ;  /* 0x00000004000c7825 */ /* 0x002fc600078e0258 */
[----:B------:R1:W-:Y:S01]  /*f940*/  STL.64 [R1+0x1168], R8 ;  /* 0x0011680801007387 */ /* 0x0003e20000100a00 */
[----:B------:R-:W-:-:S03]  /*f950*/  IADD3 R2, R252, -0xd9, RZ ;  /* 0xffffff27fc027810 */ /* 0x000fc60007ffe0ff */
[----:B------:R1:W-:Y:S01]  /*f960*/  LDGSTS.E [R81+0x32300], [R8.64], !P5 ;  /* 0x3230000008517fae */ /* 0x0003e2000e921848 */
[----:B--2---:R-:W-:-:S03]  /*f970*/  IMAD.WIDE R10, R0, 0x4, R90 ;  /* 0x00000004000a7825 */ /* 0x004fc600078e025a */
[----:B------:R2:W-:Y:S04]  /*f980*/  STL.64 [R1+0x17b0], R14 ;  /* 0x0017b00e01007387 */ /* 0x0005e80000100a00 */
        /* <DEDUP_REMOVED lines=93> */
[----:B------:R1:W-:Y:S04]  /*ff60*/  STL.64 [R1+0x19c8], R8 ;  /* 0x0019c80801007387 */ /* 0x0003e80000100a00 */
[----:B------:R1:W-:Y:S01]  /*ff70*/  LDGSTS.E [R81+0x39300], [R8.64], !P5 ;  /* 0x3930000008517fae */ /* 0x0003e2000e921848 */
[----:B--2---:R-:W-:-:S03]  /*ff80*/  IMAD.WIDE R10, R0, 0x4, R146 ;  /* 0x00000004000a7825 */ /* 0x004fc600078e0292 */
[----:B------:R2:W-:Y:S04]  /*ff90*/  STL.64 [R1+0x19f0], R14 ;  /* 0x0019f00e01007387 */ /* 0x0005e80000100a00 */
        /* <DEDUP_REMOVED lines=26> */
[----:B------:R-:W-:-:S03]  /*10140*/  IADD3 R2, R252, -0xf9, RZ ;  /* 0xffffff07fc027810 */ /* 0x000fc60007ffe0ff */
[----:B------:R2:W-:Y:S01]  /*10150*/  LDGSTS.E [R81+0x3c000], [R14.64], !P1 ;  /* 0x3c0000000e517fae */ /* 0x0005e2000c921848 */
[----:B-1----:R-:W-:-:S03]  /*10160*/  IMAD.WIDE R8, R0, 0x4, R164 ;  /* 0x0000000400087825 */ /* 0x002fc600078e02a4 */
[----:B------:R1:W-:Y:S04]  /*10170*/  STL.64 [R1+0x1a58], R12 ;  /* 0x001a580c01007387 */ /* 0x0003e80000100a00 */
[----:B------:R1:W-:Y:S04]  /*10180*/  LDGSTS.E [R81+0x3c100], [R12.64], !P1 ;  /* 0x3c1000000c517fae */ /* 0x0003e8000c921848 */
[----:B------:R3:W-:Y:S01]  /*10190*/  STL.64 [R1+0x1a60], R10 ;  /* 0x001a600a01007387 */ /* 0x0007e20000100a00 */
[----:B--2---:R-:W-:-:S03]  /*101a0*/  IMAD.WIDE R14, R0, 0x4, R166 ;  /* 0x00000004000e7825 */ /* 0x004fc600078e02a6 */
[----:B------:R3:W-:Y:S01]  /*101b0*/  LDGSTS.E [R81+0x3c200], [R10.64], !P1 ;  /* 0x3c2000000a517fae */ /* 0x0007e2000c921848 */
[----:B------:R-:W-:-:S03]  /*101c0*/  ISETP.GE.U32.AND P0, PT, R2, 0x7ffffe88, PT ;  /* 0x7ffffe880200780c */ /* 0x000fc60003f06070 */
[----:B------:R2:W-:Y:S01]  /*101d0*/  STL.64 [R1+0x1a68], R8 ;  /* 0x001a680801007387 */ /* 0x0005e20000100a00 */
[----:B-1----:R-:W-:-:S03]  /*101e0*/  IMAD.WIDE R12, R0, 0x4, R170 ;  /* 0x00000004000c7825 */ /* 0x002fc600078e02aa */
[----:B------:R2:W-:Y:S01]  /*101f0*/  LDGSTS.E [R81+0x3c300], [R8.64], !P1 ;  /* 0x3c30000008517fae */ /* 0x0005e2000c921848 */
[----:B---3--:R-:W-:-:S03]  /*10200*/  IMAD.WIDE R10, R0, 0x4, R168 ;  /* 0x00000004000a7825 */ /* 0x008fc600078e02a8 */
[----:B------:R1:W-:Y:S04]  /*10210*/  STL.64 [R1+0x1a70], R14 ;  /* 0x001a700e01007387 */ /* 0x0003e80000100a00 */
[----:B------:R3:W-:Y:S01]  /*10220*/  STL.64 [R1+0x1a78], R10 ;  /* 0x001a780a01007387 */ /* 0x0007e20000100a00 */
[----:B--2---:R-:W-:-:S03]  /*10230*/  IMAD.WIDE R8, R0, 0x4, R172 ;  /* 0x0000000400087825 */ /* 0x004fc600078e02ac */
[----:B------:R1:W-:Y:S04]  /*10240*/  LDGSTS.E [R81+0x3d000], [R14.64], !P2 ;  /* 0x3d0000000e517fae */ /* 0x0003e8000d121848 */
[----:B------:R2:W-:Y:S01]  /*10250*/  STL.64 [R1+0x1a80], R12 ;  /* 0x001a800c01007387 */ /* 0x0005e20000100a00 */
[----:B------:R-:W-:-:S03]  /*10260*/  IMAD.WIDE R20, R0, 0x4, R174 ;  /* 0x0000000400147825 */ /* 0x000fc600078e02ae */
[----:B------:R3:W-:Y:S04]  /*10270*/  LDGSTS.E [R81+0x3d100], [R10.64], !P2 ;  /* 0x3d1000000a517fae */ /* 0x0007e8000d121848 */
[----:B------:R2:W-:Y:S01]  /*10280*/  STL.64 [R1+0x1a88], R8 ;  /* 0x001a880801007387 */ /* 0x0005e20000100a00 */
[----:B-1----:R-:W-:-:S03]  /*10290*/  IMAD.WIDE R14, R0, 0x4, R176 ;  /* 0x00000004000e7825 */ /* 0x002fc600078e02b0 */
[----:B------:R2:W-:Y:S04]  /*102a0*/  LDGSTS.E [R81+0x3d200], [R12.64], !P2 ;  /* 0x3d2000000c517fae */ /* 0x0005e8000d121848 */
[----:B---3--:R-:W3:Y:S04]  /*102b0*/  LDL.LU.64 R10, [R1+0x1a8] ;  /* 0x0001a800010a7983 */ /* 0x008ee80000300a00 */
[----:B------:R1:W-:Y:S04]  /*102c0*/  LDGSTS.E [R81+0x3d300], [R8.64], !P2 ;  /* 0x3d30000008517fae */ /* 0x0003e8000d121848 */
[----:B------:R-:W3:Y:S01]  /*102d0*/  LDL.LU.64 R18, [R1+0x1a0] ;  /* 0x0001a00001127983 */ /* 0x000ee20000300a00 */
[----:B--2---:R-:W-:-:S03]  /*102e0*/  IMAD.WIDE R12, R0, 0x4, R178 ;  /* 0x00000004000c7825 */ /* 0x004fc600078e02b2 */
[----:B------:R-:W2:Y:S01]  /*102f0*/  LDL.LU.64 R16, [R1+0x198] ;  /* 0x0001980001107983 */ /* 0x000ea20000300a00 */
[----:B-1----:R-:W-:-:S03]  /*10300*/  IMAD.WIDE R8, R0, 0x4, R180 ;  /* 0x0000000400087825 */ /* 0x002fc600078e02b4 */
[----:B----4-:R-:W4:Y:S04]  /*10310*/  LDL.LU.64 R248, [R1+0x190] ;  /* 0x0001900001f87983 */ /* 0x010f280000300a00 */
[----:B------:R-:W-:Y:S04]  /*10320*/  STL.64 [R1+0x1a90], R20 ;  /* 0x001a901401007387 */ /* 0x000fe80000100a00 */
[----:B------:R1:W-:Y:S04]  /*10330*/  STL.64 [R1+0x1a98], R14 ;  /* 0x001a980e01007387 */ /* 0x0003e80000100a00 */
[----:B------:R1:W-:Y:S04]  /*10340*/  LDGSTS.E [R81+0x3e000], [R20.64], !P0 ;  /* 0x3e00000014517fae */ /* 0x0003e8000c121848 */
[----:B------:R1:W-:Y:S04]  /*10350*/  STL.64 [R1+0x1aa0], R12 ;  /* 0x001aa00c01007387 */ /* 0x0003e80000100a00 */
[----:B------:R1:W-:Y:S04]  /*10360*/  LDGSTS.E [R81+0x3e100], [R14.64], !P0 ;  /* 0x3e1000000e517fae */ /* 0x0003e8000c121848 */
[----:B------:R1:W-:Y:S04]  /*10370*/  STL.64 [R1+0x1aa8], R8 ;  /* 0x001aa80801007387 */ /* 0x0003e80000100a00 */
[----:B------:R1:W-:Y:S04]  /*10380*/  LDGSTS.E [R81+0x3e200], [R12.64], !P0 ;  /* 0x3e2000000c517fae */ /* 0x0003e8000c121848 */
[----:B-1----:R-:W4:Y:S04]  /*10390*/  LDL.LU.64 R14, [R1+0x168] ;  /* 0x00016800010e7983 */ /* 0x002f280000300a00 */
[----:B------:R1:W-:Y:S04]  /*103a0*/  LDGSTS.E [R81+0x3e300], [R8.64], !P0 ;  /* 0x3e30000008517fae */ /* 0x0003e8000c121848 */
[----:B------:R-:W4:Y:S04]  /*103b0*/  LDL.LU.64 R12, [R1+0x160] ;  /* 0x00016000010c7983 */ /* 0x000f280000300a00 */
[----:B-1----:R-:W4:Y:S04]  /*103c0*/  LDL.LU.64 R8, [R1+0x158] ;  /* 0x0001580001087983 */ /* 0x002f280000300a00 */
[----:B------:R-:W4:Y:S01]  /*103d0*/  LDL.LU.64 R250, [R1+0x150] ;  /* 0x0001500001fa7983 */ /* 0x000f220000300a00 */
[----:B------:R-:W-:-:S04]  /*103e0*/  IADD3 R2, R252, -0xfd, RZ ;  /* 0xffffff03fc027810 */ /* 0x000fc80007ffe0ff */
[----:B------:R-:W-:Y:S01]  /*103f0*/  ISETP.GE.U32.AND P4, PT, R2, 0x7ffffe84, PT ;  /* 0x7ffffe840200780c */ /* 0x000fe20003f86070 */
[----:B------:R-:W-:Y:S01]  /*10400*/  IMAD.WIDE R26, R0, 0x4, R182 ;  /* 0x00000004001a7825 */ /* 0x000fe200078e02b6 */
[----:B------:R-:W-:-:S03]  /*10410*/  IADD3 R2, R252, -0x82, RZ ;  /* 0xffffff7efc027810 */ /* 0x000fc60007ffe0ff */
[----:B------:R-:W-:Y:S01]  /*10420*/  IMAD.WIDE R24, R0, 0x4, R184 ;  /* 0x0000000400187825 */ /* 0x000fe200078e02b8 */
[----:B------:R-:W-:-:S03]  /*10430*/  ISETP.GE.U32.AND P5, PT, R2, 0x7ffffeff, PT ;  /* 0x7ffffeff0200780c */ /* 0x000fc60003fa6070 */
[C---:B------:R-:W-:Y:S01]  /*10440*/  IMAD.WIDE R22, R0.reuse, 0x4, R186 ;  /* 0x0000000400167825 */ /* 0x040fe200078e02ba */
[----:B------:R-:W-:Y:S03]  /*10450*/  STL.64 [R1+0x1ab0], R26 ;  /* 0x001ab01a01007387 */ /* 0x000fe60000100a00 */
[----:B------:R-:W-:Y:S01]  /*10460*/  IMAD.WIDE R20, R0, 0x4, R188 ;  /* 0x0000000400147825 */ /* 0x000fe200078e02bc */
[----:B------:R1:W-:Y:S01]  /*10470*/  STL.64 [R1+0x1ab8], R24 ;  /* 0x001ab81801007387 */ /* 0x0003e20000100a00 */
[----:B------:R-:W-:-:S03]  /*10480*/  SHF.L.U32 R4, R4, 0x2, RZ ;  /* 0x0000000204047819 */ /* 0x000fc600000006ff */
[----:B------:R1:W-:Y:S04]  /*10490*/  LDGSTS.E [R81+0x3f000], [R26.64], !P4 ;  /* 0x3f0000001a517fae */ /* 0x0003e8000e121848 */
[----:B------:R-:W-:Y:S04]  /*104a0*/  STL.64 [R1+0x1ac0], R22 ;  /* 0x001ac01601007387 */ /* 0x000fe80000100a00 */
[----:B------:R1:W-:Y:S01]  /*104b0*/  LDGSTS.E [R81+0x3f100], [R24.64], !P4 ;  /* 0x3f10000018517fae */ /* 0x0003e2000e121848 */
[----:B------:R-:W-:-:S03]  /*104c0*/  LOP3.LUT R4, R4, 0x20, RZ, 0x3c, !PT ;  /* 0x0000002004047812 */ /* 0x000fc600078e3cff */
[----:B------:R1:W-:Y:S04]  /*104d0*/  STL.64 [R1+0x1ac8], R20 ;  /* 0x001ac81401007387 */ /* 0x0003e80000100a00 */
[----:B------:R2:W-:Y:S04]  /*104e0*/  LDGSTS.E [R81+0x3f200], [R22.64], !P4 ;  /* 0x3f20000016517fae */ /* 0x0005e8000e121848 */
[----:B------:R1:W-:Y:S04]  /*104f0*/  LDGSTS.E [R81+0x3f300], [R20.64], !P4 ;  /* 0x3f30000014517fae */ /* 0x0003e8000e121848 */
[----:B-1----:R-:W4:Y:S01]  /*10500*/  LDL.LU.64 R24, [R1+0x128] ;  /* 0x0001280001187983 */ /* 0x002f220000300a00 */
[----:B------:R-:W-:-:S03]  /*10510*/  IADD3 R2, R252, -0x86, RZ ;  /* 0xffffff7afc027810 */ /* 0x000fc60007ffe0ff */
[----:B------:R-:W4:Y:S01]  /*10520*/  LDL.LU.64 R20, [R1+0x120] ;  /* 0x0001200001147983 */ /* 0x000f220000300a00 */
[----:B------:R-:W-:Y:S01]  /*10530*/  ISETP.GE.U32.AND P3, PT, R2, 0x7ffffefb, PT ;  /* 0x7ffffefb0200780c */ /* 0x000fe20003f66070 */
[C---:B---3--:R-:W-:Y:S02]  /*10540*/  IMAD.WIDE R28, R0.reuse, 0x4, R10 ;  /* 0x00000004001c7825 */ /* 0x048fe400078e020a */
[----:B------:R-:W3:Y:S04]  /*10550*/  LDL.LU.64 R10, [R1+0x118] ;  /* 0x00011800010a7983 */ /* 0x000ee80000300a00 */
[----:B------:R1:W-:Y:S01]  /*10560*/  STL.64 [R1+0x380], R28 ;  /* 0x0003801c01007387 */ /* 0x0003e20000100a00 */
[----:B------:R-:W-:-:S03]  /*10570*/  IMAD.WIDE R26, R0, 0x4, R18 ;  /* 0x00000004001a7825 */ /* 0x000fc600078e0212 */
[----:B------:R-:W3:Y:S01]  /*10580*/  LDL.LU.64 R18, [R1+0x110] ;  /* 0x0001100001127983 */ /* 0x000ee20000300a00 */
[----:B--2---:R-:W-:-:S03]  /*10590*/  IMAD.WIDE R22, R0, 0x4, R16 ;  /* 0x0000000400167825 */ /* 0x004fc600078e0210 */
[----:B------:R1:W-:Y:S01]  /*105a0*/  LDGSTS.E [R4+0x20400], [R28.64], !P5 ;  /* 0x204000001c047fae */ /* 0x0003e2000e921848 */
[----:B----4-:R-:W-:-:S03]  /*105b0*/  IMAD.WIDE R16, R0, 0x4, R248 ;  /* 0x0000000400107825 */ /* 0x010fc600078e02f8 */
[----:B------:R-:W-:Y:S04]  /*105c0*/  STL.64 [R1+0x360], R26 ;  /* 0x0003601a01007387 */ /* 0x000fe80000100a00 */
[----:B------:R2:W-:Y:S04]  /*105d0*/  LDGSTS.E [R4+0x20500], [R26.64], !P5 ;  /* 0x205000001a047fae */ /* 0x0005e8000e921848 */
[----:B------:R-:W-:Y:S04]  /*105e0*/  STL.64 [R1+0x350], R22 ;  /* 0x0003501601007387 */ /* 0x000fe80000100a00 */
[----:B------:R4:W-:Y:S04]  /*105f0*/  LDGSTS.E [R4+0x20600], [R22.64], !P5 ;  /* 0x2060000016047fae */ /* 0x0009e8000e921848 */
[----:B------:R1:W-:Y:S04]  /*10600*/  STL.64 [R1+0x338], R16 ;  /* 0x0003381001007387 */ /* 0x0003e80000100a00 */
[----:B------:R2:W-:Y:S01]  /*10610*/  LDGSTS.E [R4+0x20700], [R16.64], !P5 ;  /* 0x2070000010047fae */ /* 0x0005e2000e921848 */
[----:B-1----:R-:W-:-:S03]  /*10620*/  IMAD.WIDE R28, R0, 0x4, R14 ;  /* 0x00000004001c7825 */ /* 0x002fc600078e020e */
[----:B--2---:R-:W2:Y:S04]  /*10630*/  LDL.LU.64 R16, [R1+0xe8] ;  /* 0x0000e80001107983 */ /* 0x004ea80000300a00 */
[----:B------:R-:W2:Y:S04]  /*10640*/  LDL.LU.64 R248, [R1+0xe0] ;  /* 0x0000e00001f87983 */ /* 0x000ea80000300a00 */
[----:B------:R-:W2:Y:S01]  /*10650*/  LDL.LU.64 R14, [R1+0xd8] ;  /* 0x0000d800010e7983 */ /* 0x000ea20000300a00 */
[----:B------:R-:W-:-:S03]  /*10660*/  IMAD.WIDE R26, R0, 0x4, R12 ;  /* 0x00000004001a7825 */ /* 0x000fc600078e020c */
[----:B------:R-:W-:Y:S01]  /*10670*/  STL.64 [R1+0x330], R28 ;  /* 0x0003301c01007387 */ /* 0x000fe20000100a00 */
[----:B----4-:R-:W-:-:S03]  /*10680*/  IMAD.WIDE R22, R0, 0x4, R8 ;  /* 0x0000000400167825 */ /* 0x010fc600078e0208 */
[----:B------:R1:W-:Y:S04]  /*10690*/  LDGSTS.E [R4+0x21400], [R28.64], !P3 ;  /* 0x214000001c047fae */ /* 0x0003e8000d921848 */
[----:B------:R-:W4:Y:S01]  /*106a0*/  LDL.LU.64 R8, [R1+0xd0] ;  /* 0x0000d00001087983 */ /* 0x000f220000300a00 */
[----:B------:R-:W-:-:S03]  /*106b0*/  IMAD.WIDE R12, R0, 0x4, R250 ;  /* 0x00000004000c7825 */ /* 0x000fc600078e02fa */
[----:B------:R-:W-:Y:S04]  /*106c0*/  STL.64 [R1+0x328], R26 ;  /* 0x0003281a01007387 */ /* 0x000fe80000100a00 */
[----:B------:R1:W-:Y:S04]  /*106d0*/  STL.64 [R1+0x320], R22 ;  /* 0x0003201601007387 */ /* 0x0003e80000100a00 */
[----:B------:R1:W-:Y:S04]  /*106e0*/  LDGSTS.E [R4+0x21500], [R26.64], !P3 ;  /* 0x215000001a047fae */ /* 0x0003e8000d921848 */
[----:B------:R1:W-:Y:S04]  /*106f0*/  STL.64 [R1+0x318], R12 ;  /* 0x0003180c01007387 */ /* 0x0003e80000100a00 */
[----:B------:R1:W-:Y:S04]  /*10700*/  LDGSTS.E [R4+0x21600], [R22.64], !P3 ;  /* 0x2160000016047fae */ /* 0x0003e8000d921848 */
[----:B------:R1:W-:Y:S04]  /*10710*/  LDGSTS.E [R4+0x21700], [R12.64], !P3 ;  /* 0x217000000c047fae */ /* 0x0003e8000d921848 */
[----:B-1----:R-:W4:Y:S04]  /*10720*/  LDL.LU.64 R22, [R1+0xa8] ;  /* 0x0000a80001167983 */ /* 0x002f280000300a00 */
[----:B------:R-:W4:Y:S04]  /*10730*/  LDL.LU.64 R12, [R1+0xa0] ;  /* 0x0000a000010c7983 */ /* 0x000f280000300a00 */
[----:B------:R-:W4:Y:S01]  /*10740*/  LDL.LU.64 R250, [R1+0x98] ;  /* 0x0000980001fa7983 */ /* 0x000f220000300a00 */
[----:B------:R-:W-:-:S04]  /*10750*/  IADD3 R2, R252, -0x8a, RZ ;  /* 0xffffff76fc027810 */ /* 0x000fc80007ffe0ff */
[----:B------:R-:W-:Y:S01]  /*10760*/  ISETP.GE.U32.AND P6, PT, R2, 0x7ffffef7, PT ;  /* 0x7ffffef70200780c */ /* 0x000fe20003fc6070 */
[----:B------:R-:W-:Y:S01]  /*10770*/  IMAD.WIDE R26, R0, 0x4, R24 ;  /* 0x00000004001a7825 */ /* 0x000fe200078e0218 */
[----:B------:R-:W-:-:S03]  /*10780*/  IADD3 R2, R252, -0x8e, RZ ;  /* 0xffffff72fc027810 */ /* 0x000fc60007ffe0ff */
[----:B------:R-:W-:Y:S01]  /*10790*/  IMAD.WIDE R24, R0, 0x4, R20 ;  /* 0x0000000400187825 */ /* 0x000fe200078e0214 */
[----:B------:R-:W-:-:S07]  /*107a0*/  ISETP.GE.U32.AND P1, PT, R2, 0x7ffffef3, PT ;  /* 0x7ffffef30200780c */ /* 0x000fce0003f26070 */
[----:B------:R2:W-:Y:S04]  /*107b0*/  LDGSTS.E [R4+0x22400], [R26.64], !P6 ;  /* 0x224000001a047fae */ /* 0x0005e8000f121848 */
[----:B------:R1:W-:Y:S01]  /*107c0*/  LDGSTS.E [R4+0x22500], [R24.64], !P6 ;  /* 0x2250000018047fae */ /* 0x0003e2000f121848 */
[----:B---3--:R-:W-:-:S03]  /*107d0*/  IMAD.WIDE R20, R0, 0x4, R10 ;  /* 0x0000000400147825 */ /* 0x008fc600078e020a */
[----:B------:R-:W3:Y:S04]  /*107e0*/  LDL.LU.64 R10, [R1+0x90] ;  /* 0x00009000010a7983 */ /* 0x000ee80000300a00 */
[----:B------:R-:W-:Y:S01]  /*107f0*/  STL.64 [R1+0x310], R26 ;  /* 0x0003101a01007387 */ /* 0x000fe20000100a00 */
[----:B------:R-:W-:-:S03]  /*10800*/  IMAD.WIDE R18, R0, 0x4, R18 ;  /* 0x0000000400127825 */ /* 0x000fc600078e0212 */
[----:B------:R-:W-:Y:S04]  /*10810*/  STL.64 [R1+0x308], R24 ;  /* 0x0003081801007387 */ /* 0x000fe80000100a00 */
[----:B------:R1:W-:Y:S04]  /*10820*/  STL.64 [R1+0x300], R20 ;  /* 0x0003001401007387 */ /* 0x0003e80000100a00 */
[----:B------:R1:W-:Y:S04]  /*10830*/  STL.64 [R1+0x2f8], R18 ;  /* 0x0002f81201007387 */ /* 0x0003e80000100a00 */
[----:B------:R1:W-:Y:S04]  /*10840*/  LDGSTS.E [R4+0x22600], [R20.64], !P6 ;  /* 0x2260000014047fae */ /* 0x0003e8000f121848 */
[----:B------:R1:W-:Y:S04]  /*10850*/  LDGSTS.E [R4+0x22700], [R18.64], !P6 ;  /* 0x2270000012047fae */ /* 0x0003e8000f121848 */
[----:B-1----:R-:W3:Y:S04]  /*10860*/  LDL.LU.64 R20, [R1+0x4c8] ;  /* 0x0004c80001147983 */ /* 0x002ee80000300a00 */
[----:B------:R-:W3:Y:S01]  /*10870*/  LDL.LU.64 R18, [R1+0x4c0] ;  /* 0x0004c00001127983 */ /* 0x000ee20000300a00 */
[----:B--2---:R-:W-:-:S03]  /*10880*/  IMAD.WIDE R26, R0, 0x4, R16 ;  /* 0x00000004001a7825 */ /* 0x004fc600078e0210 */
[----:B------:R-:W2:Y:S01]  /*10890*/  LDL.LU.64 R16, [R1+0x4b8] ;  /* 0x0004b80001107983 */ /* 0x000ea20000300a00 */
[----:B------:R-:W-:-:S03]  /*108a0*/  IMAD.WIDE R24, R0, 0x4, R248 ;  /* 0x0000000400187825 */ /* 0x000fc600078e02f8 */
[----:B------:R-:W2:Y:S01]  /*108b0*/  LDL.LU.64 R248, [R1+0x4b0] ;  /* 0x0004b00001f87983 */ /* 0x000ea20000300a00 */
[----:B------:R-:W-:-:S03]  /*108c0*/  IMAD.WIDE R14, R0, 0x4, R14 ;  /* 0x00000004000e7825 */ /* 0x000fc600078e020e */
[----:B------:R-:W-:Y:S04]  /*108d0*/  STL.64 [R1+0x2f0], R26 ;  /* 0x0002f01a01007387 */ /* 0x000fe80000100a00 */
[----:B------:R-:W-:Y:S04]  /*108e0*/  STL.64 [R1+0x2e8], R24 ;  /* 0x0002e81801007387 */ /* 0x000fe80000100a00 */
[----:B------:R1:W-:Y:S01]  /*108f0*/  LDGSTS.E [R4+0x23400], [R26.64], !P1 ;  /* 0x234000001a047fae */ /* 0x0003e2000c921848 */
[----:B----4-:R-:W-:-:S03]  /*10900*/  IMAD.WIDE R8, R0, 0x4, R8 ;  /* 0x0000000400087825 */ /* 0x010fc600078e0208 */
[----:B------:R4:W-:Y:S04]  /*10910*/  STL.64 [R1+0x2e0], R14 ;  /* 0x0002e00e01007387 */ /* 0x0009e80000100a00 */
[----:B------:R1:W-:Y:S04]  /*10920*/  LDGSTS.E [R4+0x23500], [R24.64], !P1 ;  /* 0x2350000018047fae */ /* 0x0003e8000c921848 */
[----:B------:R1:W-:Y:S04]  /*10930*/  STL.64 [R1+0x2d8], R8 ;  /* 0x0002d80801007387 */ /* 0x0003e80000100a00 */
[----:B------:R4:W-:Y:S04]  /*10940*/  LDGSTS.E [R4+0x23600], [R14.64], !P1 ;  /* 0x236000000e047fae */ /* 0x0009e8000c921848 */
[----:B------:R1:W-:Y:S04]  /*10950*/  LDGSTS.E [R4+0x23700], [R8.64], !P1 ;  /* 0x2370000008047fae */ /* 0x0003e8000c921848 */
[----:B----4-:R-:W2:Y:S04]  /*10960*/  LDL.LU.64 R14, [R1+0x4a8] ;  /* 0x0004a800010e7983 */ /* 0x010ea80000300a00 */
[----:B-1----:R-:W2:Y:S01]  /*10970*/  LDL.LU.64 R8, [R1+0x4a0] ;  /* 0x0004a00001087983 */ /* 0x002ea20000300a00 */
[----:B------:R-:W-:-:S04]  /*10980*/  IMAD.WIDE R26, R0, 0x4, R22 ;  /* 0x00000004001a7825 */ /* 0x000fc800078e0216 */
[C---:B------:R-:W-:Y:S02]  /*10990*/  IMAD.WIDE R24, R0.reuse, 0x4, R12 ;  /* 0x0000000400187825 */ /* 0x040fe400078e020c */
[----:B------:R-:W2:Y:S02]  /*109a0*/  LDL.LU.64 R12, [R1+0x498] ;  /* 0x00049800010c7983 */ /* 0x000ea40000300a00 */
[----:B------:R-:W-:Y:S02]  /*109b0*/  IMAD.WIDE R22, R0, 0x4, R250 ;  /* 0x0000000400167825 */ /* 0x000fe400078e02fa */
[----:B------:R-:W-:Y:S04]  /*109c0*/  STL.64 [R1+0x2d0], R26 ;  /* 0x0002d01a01007387 */ /* 0x000fe80000100a00 */
[----:B------:R-:W2:Y:S01]  /*109d0*/  LDL.LU.64 R250, [R1+0x490] ;  /* 0x0004900001fa7983 */ /* 0x000ea20000300a00 */
[----:B------:R-:W-:-:S04]  /*109e0*/  IADD3 R2, R252, -0x92, RZ ;  /* 0xffffff6efc027810 */ /* 0x000fc80007ffe0ff */
[----:B------:R-:W-:Y:S02]  /*109f0*/  ISETP.GE.U32.AND P2, PT, R2, 0x7ffffeef, PT ;  /* 0x7ffffeef0200780c */ /* 0x000fe40003f46070 */
[----:B------:R-:W-:-:S04]  /*10a00*/  IADD3 R2, R252, -0x96, RZ ;  /* 0xffffff6afc027810 */ /* 0x000fc80007ffe0ff */
[----:B------:R-:W-:Y:S01]  /*10a10*/  ISETP.GE.U32.AND P0, PT, R2, 0x7ffffeeb, PT ;  /* 0x7ffffeeb0200780c */ /* 0x000fe20003f06070 */
[----:B------:R1:W-:Y:S04]  /*10a20*/  STL.64 [R1+0x2c8], R24 ;  /* 0x0002c81801007387 */ /* 0x0003e80000100a00 */
[----:B------:R-:W-:Y:S04]  /*10a30*/  STL.64 [R1+0x2c0], R22 ;  /* 0x0002c01601007387 */ /* 0x000fe80000100a00 */
[----:B------:R1:W-:Y:S04]  /*10a40*/  LDGSTS.E [R4+0x24400], [R26.64], !P2 ;  /* 0x244000001a047fae */ /* 0x0003e8000d121848 */
[----:B------:R1:W-:Y:S04]  /*10a50*/  LDGSTS.E [R4+0x24500], [R24.64], !P2 ;  /* 0x2450000018047fae */ /* 0x0003e8000d121848 */
[----:B------:R2:W-:Y:S01]  /*10a60*/  LDGSTS.E [R4+0x24600], [R22.64], !P2 ;  /* 0x2460000016047fae */ /* 0x0005e2000d121848 */
[----:B------:R-:W-:-:S04]  /*10a70*/  IADD3 R2, R252, -0x9a, RZ ;  /* 0xffffff66fc027810 */ /* 0x000fc80007ffe0ff */
[----:B------:R-:W-:Y:S01]  /*10a80*/  ISETP.GE.U32.AND P4, PT, R2, 0x7ffffee7, PT ;  /* 0x7ffffee70200780c */ /* 0x000fe20003f86070 */
[----:B---3--:R-:W-:-:S05]  /*10a90*/  IMAD.WIDE R10, R0, 0x4, R10 ;  /* 0x00000004000a7825 */ /* 0x008fca00078e020a */
[----:B------:R3:W-:Y:S04]  /*10aa0*/  STL.64 [R1+0x2b8], R10 ;  /* 0x0002b80a01007387 */ /* 0x0007e80000100a00 */
[----:B------:R3:W-:Y:S04]  /*10ab0*/  LDGSTS.E [R4+0x24700], [R10.64], !P2 ;  /* 0x247000000a047fae */ /* 0x0007e8000d121848 */
[----:B-1----:R-:W4:Y:S04]  /*10ac0*/  LDL.LU.64 R24, [R1+0x488] ;  /* 0x0004880001187983 */ /* 0x002f280000300a00 */
[----:B---3--:R-:W3:Y:S01]  /*10ad0*/  LDL.LU.64 R10, [R1+0x480] ;  /* 0x00048000010a7983 */ /* 0x008ee20000300a00 */
[----:B------:R-:W-:-:S03]  /*10ae0*/  IMAD.WIDE R28, R0, 0x4, R20 ;  /* 0x00000004001c7825 */ /* 0x000fc600078e0214 */
[----:B------:R-:W3:Y:S01]  /*10af0*/  LDL.LU.64 R20, [R1+0x478] ;  /* 0x0004780001147983 */ /* 0x000ee20000300a00 */
[----:B------:R-:W-:-:S03]  /*10b00*/  IMAD.WIDE R26, R0, 0x4, R18 ;  /* 0x00000004001a7825 */ /* 0x000fc600078e0212 */
[----:B------:R-:W3:Y:S04]  /*10b10*/  LDL.LU.64 R18, [R1+0x470] ;  /* 0x0004700001127983 */ /* 0x000ee80000300a00 */
[----:B------:R-:W-:Y:S04]  /*10b20*/  STL.64 [R1+0x4c8], R28 ;  /* 0x0004c81c01007387 */ /* 0x000fe80000100a00 */
[----:B------:R1:W-:Y:S01]  /*10b30*/  LDGSTS.E [R4+0x25400], [R28.64], !P0 ;  /* 0x254000001c047fae */ /* 0x0003e2000c121848 */
[----:B--2---:R-:W-:-:S03]  /*10b40*/  IMAD.WIDE R22, R0, 0x4, R16 ;  /* 0x0000000400167825 */ /* 0x004fc600078e0210 */
[----:B------:R-:W-:Y:S01]  /*10b50*/  STL.64 [R1+0x4c0], R26 ;  /* 0x0004c01a01007387 */ /* 0x000fe20000100a00 */
[----:B------:R-:W-:-:S03]  /*10b60*/  IMAD.WIDE R16, R0, 0x4, R248 ;  /* 0x0000000400107825 */ /* 0x000fc600078e02f8 */
[----:B------:R2:W-:Y:S04]  /*10b70*/  LDGSTS.E [R4+0x25500], [R26.64], !P0 ;  /* 0x255000001a047fae */ /* 0x0005e8000c121848 */
[----:B------:R-:W-:Y:S04]  /*10b80*/  STL.64 [R1+0x4b8], R22 ;  /* 0x0004b81601007387 */ /* 0x000fe80000100a00 */
[----:B------:R1:W-:Y:S04]  /*10b90*/  LDGSTS.E [R4+0x25600], [R22.64], !P0 ;  /* 0x2560000016047fae */ /* 0x0003e8000c121848 */
[----:B------:R1:W-:Y:S04]  /*10ba0*/  STL.64 [R1+0x4b0], R16 ;  /* 0x0004b01001007387 */ /* 0x0003e80000100a00 */
[----:B------:R1:W-:Y:S04]  /*10bb0*/  LDGSTS.E [R4+0x25700], [R16.64], !P0 ;  /* 0x2570000010047fae */ /* 0x0003e8000c121848 */
[----:B-1----:R-:W3:Y:S04]  /*10bc0*/  LDL.LU.64 R16, [R1+0x468] ;  /* 0x0004680001107983 */ /* 0x002ee80000300a00 */
[----:B------:R-:W3:Y:S01]  /*10bd0*/  LDL.LU.64 R248, [R1+0x460] ;  /* 0x0004600001f87983 */ /* 0x000ee20000300a00 */
[----:B------:R-:W-:-:S03]  /*10be0*/  IMAD.WIDE R28, R0, 0x4, R14 ;  /* 0x00000004001c7825 */ /* 0x000fc600078e020e */
[----:B------:R-:W3:Y:S01]  /*10bf0*/  LDL.LU.64 R14, [R1+0x458] ;  /* 0x00045800010e7983 */ /* 0x000ee20000300a00 */
[----:B--2---:R-:W-:-:S03]  /*10c00*/  IMAD.WIDE R26, R0, 0x4, R8 ;  /* 0x00000004001a7825 */ /* 0x004fc600078e0208 */
[----:B------:R-:W2:Y:S01]  /*10c10*/  LDL.LU.64 R8, [R1+0x450] ;  /* 0x0004500001087983 */ /* 0x000ea20000300a00 */
[----:B------:R-:W-:-:S03]  /*10c20*/  IMAD.WIDE R22, R0, 0x4, R12 ;  /* 0x0000000400167825 */ /* 0x000fc600078e020c */
[----:B------:R-:W-:Y:S04]  /*10c30*/  STL.64 [R1+0x4a8], R28 ;  /* 0x0004a81c01007387 */ /* 0x000fe80000100a00 */
[----:B------:R-:W-:Y:S01]  /*10c40*/  STL.64 [R1+0xa78], R26 ;  /* 0x000a781a01007387 */ /* 0x000fe20000100a00 */
[----:B------:R-:W-:-:S03]  /*10c50*/  IMAD.WIDE R12, R0, 0x4, R250 ;  /* 0x00000004000c7825 */ /* 0x000fc600078e02fa */
[----:B------:R1:W-:Y:S04]  /*10c60*/  LDGSTS.E [R4+0x26400], [R28.64], !P4 ;  /* 0x264000001c047fae */ /* 0x0003e8000e121848 */
[----:B------:R1:W-:Y:S04]  /*10c70*/  STL.64 [R1+0xa88], R22 ;  /* 0x000a881601007387 */ /* 0x0003e80000100a00 */
[----:B------:R4:W-:Y:S04]  /*10c80*/  LDGSTS.E [R4+0x26500], [R26.64], !P4 ;  /* 0x265000001a047fae */ /* 0x0009e8000e121848 */
[----:B------:R1:W-:Y:S04]  /*10c90*/  STL.64 [R1+0xa90], R12 ;  /* 0x000a900c01007387 */ /* 0x0003e80000100a00 */
[----:B------:R1:W-:Y:S04]  /*10ca0*/  LDGSTS.E [R4+0x26600], [R22.64], !P4 ;  /* 0x2660000016047fae */ /* 0x0003e8000e121848 */
[----:B------:R1:W-:Y:S04]  /*10cb0*/  LDGSTS.E [R4+0x26700], [R12.64], !P4 ;  /* 0x267000000c047fae */ /* 0x0003e8000e121848 */
[----:B-1----:R-:W2:Y:S04]  /*10cc0*/  LDL.LU.64 R22, [R1+0x448] ;  /* 0x0004480001167983 */ /* 0x002ea80000300a00 */
[----:B------:R-:W2:Y:S04]  /*10cd0*/  LDL.LU.64 R12, [R1+0x440] ;  /* 0x00044000010c7983 */ /* 0x000ea80000300a00 */
[----:B------:R-:W2:Y:S01]  /*10ce0*/  LDL.LU.64 R250, [R1+0x438] ;  /* 0x0004380001fa7983 */ /* 0x000ea20000300a00 */
[----:B------:R-:W-:-:S04]  /*10cf0*/  IADD3 R2, R252, -0x9e, RZ ;  /* 0xffffff62fc027810 */ /* 0x000fc80007ffe0ff */
[----:B------:R-:W-:Y:S02]  /*10d00*/  ISETP.GE.U32.AND P5, PT, R2, 0x7ffffee3, PT ;  /* 0x7ffffee30200780c */ /* 0x000fe40003fa6070 */
[----:B------:R-:W-:-:S04]  /*10d10*/  IADD3 R2, R252, -0xa2, RZ ;  /* 0xffffff5efc027810 */ /* 0x000fc80007ffe0ff */
[----:B------:R-:W-:Y:S01]  /*10d20*/  ISETP.GE.U32.AND P3, PT, R2, 0x7ffffedf, PT ;  /* 0x7ffffedf0200780c */ /* 0x000fe20003f66070 */
[----:B----4-:R-:W-:-:S06]  /*10d30*/  IMAD.WIDE R26, R0, 0x4, R24 ;  /* 0x00000004001a7825 */ /* 0x010fcc00078e0218 */
[----:B------:R1:W-:Y:S01]  /*10d40*/  LDGSTS.E [R4+0x27400], [R26.64], !P5 ;  /* 0x274000001a047fae */ /* 0x0003e2000e921848 */
[----:B---3--:R-:W-:-:S03]  /*10d50*/  IMAD.WIDE R24, R0, 0x4, R10 ;  /* 0x0000000400187825 */ /* 0x008fc600078e020a */
[----:B------:R-:W3:Y:S04]  /*10d60*/  LDL.LU.64 R10, [R1+0x430] ;  /* 0x00043000010a7983 */ /* 0x000ee80000300a00 */
[----:B------:R-:W-:Y:S01]  /*10d70*/  STL.64 [R1+0xb38], R26 ;  /* 0x000b381a01007387 */ /* 0x000fe20000100a00 */
[----:B------:R-:W-:-:S03]  /*10d80*/  IMAD.WIDE R20, R0, 0x4, R20 ;  /* 0x0000000400147825 */ /* 0x000fc600078e0214 */
[----:B------:R4:W-:Y:S01]  /*10d90*/  STL.64 [R1+0x480], R24 ;  /* 0x0004801801007387 */ /* 0x0009e20000100a00 */
[----:B------:R-:W-:-:S03]  /*10da0*/  IMAD.WIDE R18, R0, 0x4, R18 ;  /* 0x0000000400127825 */ /* 0x000fc600078e0212 */
[----:B------:R1:W-:Y:S04]  /*10db0*/  STL.64 [R1+0x478], R20 ;  /* 0x0004781401007387 */ /* 0x0003e80000100a00 */
[----:B------:R4:W-:Y:S04]  /*10dc0*/  LDGSTS.E [R4+0x27500], [R24.64], !P5 ;  /* 0x2750000018047fae */ /* 0x0009e8000e921848 */
[----:B------:R1:W-:Y:S04]  /*10dd0*/  STL.64 [R1+0x470], R18 ;  /* 0x0004701201007387 */ /* 0x0003e80000100a00 */
[----:B------:R1:W-:Y:S04]  /*10de0*/  LDGSTS.E [R4+0x27600], [R20.64], !P5 ;  /* 0x2760000014047fae */ /* 0x0003e8000e921848 */
[----:B----4-:R-:W4:Y:S04]  /*10df0*/  LDL.LU.64 R24, [R1+0x428] ;  /* 0x0004280001187983 */ /* 0x010f280000300a00 */
[----:B------:R1:W-:Y:S04]  /*10e00*/  LDGSTS.E [R4+0x27700], [R18.64], !P5 ;  /* 0x2770000012047fae */ /* 0x0003e8000e921848 */
[----:B-1----:R-:W4:Y:S04]  /*10e10*/  LDL.LU.64 R20, [R1+0x420] ;  /* 0x0004200001147983 */ /* 0x002f280000300a00 */
[----:B------:R-:W4:Y:S01]  /*10e20*/  LDL.LU.64 R18, [R1+0x418] ;  /* 0x0004180001127983 */ /* 0x000f220000300a00 */
[----:B------:R-:W-:-:S04]  /*10e30*/  IMAD.WIDE R26, R0, 0x4, R16 ;  /* 0x00000004001a7825 */ /* 0x000fc800078e0210 */
[C---:B------:R-:W-:Y:S01]  /*10e40*/  IMAD.WIDE R16, R0.reuse, 0x4, R248 ;  /* 0x0000000400107825 */ /* 0x040fe200078e02f8 */
[----:B------:R1:W-:Y:S04]  /*10e50*/  LDGSTS.E [R4+0x28400], [R26.64], !P3 ;  /* 0x284000001a047fae */ /* 0x0003e8000d921848 */
[----:B------:R-:W4:Y:S01]  /*10e60*/  LDL.LU.64 R248, [R1+0x410] ;  /* 0x0004100001f87983 */ /* 0x000f220000300a00 */
[----:B------:R-:W-:-:S03]  /*10e70*/  IMAD.WIDE R14, R0, 0x4, R14 ;  /* 0x00000004000e7825 */ /* 0x000fc600078e020e */
[----:B------:R-:W-:Y:S01]  /*10e80*/  STL.64 [R1+0x468], R26 ;  /* 0x0004681a01007387 */ /* 0x000fe20000100a00 */
[----:B--2---:R-:W-:-:S03]  /*10e90*/  IMAD.WIDE R8, R0, 0x4, R8 ;  /* 0x0000000400087825 */ /* 0x004fc600078e0208 */
[----:B------:R2:W-:Y:S04]  /*10ea0*/  STL.64 [R1+0x460], R16 ;  /* 0x0004601001007387 */ /* 0x0005e80000100a00 */
[----:B------:R1:W-:Y:S04]  /*10eb0*/  STL.64 [R1+0x458], R14 ;  /* 0x0004580e01007387 */ /* 0x0003e80000100a00 */
[----:B------:R2:W-:Y:S04]  /*10ec0*/  LDGSTS.E [R4+0x28500], [R16.64], !P3 ;  /* 0x2850000010047fae */ /* 0x0005e8000d921848 */
[----:B------:R1:W-:Y:S04]  /*10ed0*/  STL.64 [R1+0x450], R8 ;  /* 0x0004500801007387 */ /* 0x0003e80000100a00 */
[----:B------:R1:W-:Y:S04]  /*10ee0*/  LDGSTS.E [R4+0x28600], [R14.64], !P3 ;  /* 0x286000000e047fae */ /* 0x0003e8000d921848 */
[----:B--2---:R-:W4:Y:S04]  /*10ef0*/  LDL.LU.64 R16, [R1+0x408] ;  /* 0x0004080001107983 */ /* 0x004f280000300a00 */
[----:B------:R1:W-:Y:S04]  /*10f00*/  LDGSTS.E [R4+0x28700], [R8.64], !P3 ;  /* 0x2870000008047fae */ /* 0x0003e8000d921848 */
[----:B-1----:R-:W4:Y:S04]  /*10f10*/  LDL.LU.64 R14, [R1+0x400] ;  /* 0x00040000010e7983 */ /* 0x002f280000300a00 */
[----:B------:R-:W4:Y:S01]  /*10f20*/  LDL.LU.64 R8, [R1+0x3f8] ;  /* 0x0003f80001087983 */ /* 0x000f220000300a00 */
[----:B------:R-:W-:-:S04]  /*10f30*/  IMAD.WIDE R26, R0, 0x4, R22 ;  /* 0x00000004001a7825 */ /* 0x000fc800078e0216 */
[----:B------:R-:W-:-:S04]  /*10f40*/  IMAD.WIDE R22, R0, 0x4, R12 ;  /* 0x0000000400167825 */ /* 0x000fc800078e020c */
[----:B------:R-:W-:Y:S02]  /*10f50*/  IMAD.WIDE R12, R0, 0x4, R250 ;  /* 0x00000004000c7825 */ /* 0x000fe400078e02fa */
[----:B------:R-:W4:Y:S01]  /*10f60*/  LDL.LU.64 R250, [R1+0x3f0] ;  /* 0x0003f00001fa7983 */ /* 0x000f220000300a00 */
[----:B------:R-:W-:-:S04]  /*10f70*/  IADD3 R2, R252, -0xa6, RZ ;  /* 0xffffff5afc027810 */ /* 0x000fc80007ffe0ff */
[----:B------:R-:W-:Y:S02]  /*10f80*/  ISETP.GE.U32.AND P6, PT, R2, 0x7ffffedb, PT ;  /* 0x7ffffedb0200780c */ /* 0x000fe40003fc6070 */
[----:B------:R-:W-:-:S04]  /*10f90*/  IADD3 R2, R252, -0xaa, RZ ;  /* 0xffffff56fc027810 */ /* 0x000fc80007ffe0ff */
[----:B------:R-:W-:Y:S01]  /*10fa0*/  ISETP.GE.U32.AND P1, PT, R2, 0x7ffffed7, PT ;  /* 0x7ffffed70200780c */ /* 0x000fe20003f26070 */
[----:B------:R-:W-:Y:S04]  /*10fb0*/  STL.64 [R1+0x448], R26 ;  /* 0x0004481a01007387 */ /* 0x000fe80000100a00 */
[----:B------:R1:W-:Y:S04]  /*10fc0*/  STL.64 [R1+0x440], R22 ;  /* 0x0004401601007387 */ /* 0x0003e80000100a00 */
[----:B------:R1:W-:Y:S04]  /*10fd0*/  LDGSTS.E [R4+0x29400], [R26.64], !P6 ;  /* 0x294000001a047fae */ /* 0x0003e8000f121848 */
[----:B------:R-:W-:Y:S04]  /*10fe0*/  STL.64 [R1+0x438], R12 ;  /* 0x0004380c01007387 */ /* 0x000fe80000100a00 */
[----:B------:R1:W-:Y:S04]  /*10ff0*/  LDGSTS.E [R4+0x29500], [R22.64], !P6 ;  /* 0x2950000016047fae */ /* 0x0003e8000f121848 */
[----:B------:R1:W-:Y:S01]  /*11000*/  LDGSTS.E [R4+0x29600], [R12.64], !P6 ;  /* 0x296000000c047fae */ /* 0x0003e2000f121848 */
[----:B------:R-:W-:-:S04]  /*11010*/  IADD3 R2, R252, -0xae, RZ ;  /* 0xffffff52fc027810 */ /* 0x000fc80007ffe0ff */
[----:B------:R-:W-:Y:S01]  /*11020*/  ISETP.GE.U32.AND P2, PT, R2, 0x7ffffed3, PT ;  /* 0x7ffffed30200780c */ /* 0x000fe20003f46070 */
[----:B---3--:R-:W-:-:S05]  /*11030*/  IMAD.WIDE R10, R0, 0x4, R10 ;  /* 0x00000004000a7825 */ /* 0x008fca00078e020a */
[----:B------:R3:W-:Y:S04]  /*11040*/  STL.64 [R1+0x430], R10 ;  /* 0x0004300a01007387 */ /* 0x0007e80000100a00 */
[----:B------:R3:W-:Y:S04]  /*11050*/  LDGSTS.E [R4+0x29700], [R10.64], !P6 ;  /* 0x297000000a047fae */ /* 0x0007e8000f121848 */
[----:B-1----:R-:W2:Y:S04]  /*11060*/  LDL.LU.64 R22, [R1+0x3e8] ;  /* 0x0003e80001167983 */ /* 0x002ea80000300a00 */
[----:B---3--:R-:W3:Y:S04]  /*11070*/  LDL.LU.64 R10, [R1+0x3e0] ;  /* 0x0003e000010a7983 */ /* 0x008ee80000300a00 */
[----:B------:R-:W3:Y:S01]  /*11080*/  LDL.LU.64 R12, [R1+0x3d8] ;  /* 0x0003d800010c7983 */ /* 0x000ee20000300a00 */
[----:B----4-:R-:W-:-:S05]  /*11090*/  IMAD.WIDE R28, R0, 0x4, R24 ;  /* 0x00000004001c7825 */ /* 0x010fca00078e0218 */
[----:B------:R1:W-:Y:S01]  /*110a0*/  LDGSTS.E [R4+0x2a400], [R28.64], !P1 ;  /* 0x2a4000001c047fae */ /* 0x0003e2000c921848 */
[----:B------:R-:W-:-:S03]  /*110b0*/  IMAD.WIDE R26, R0, 0x4, R20 ;  /* 0x00000004001a7825 */ /* 0x000fc600078e0214 */
[----:B------:R-:W4:Y:S01]  /*110c0*/  LDL.LU.64 R20, [R1+0x3d0] ;  /* 0x0003d00001147983 */ /* 0x000f220000300a00 */
[----:B------:R-:W-:-:S03]  /*110d0*/  IMAD.WIDE R18, R0, 0x4, R18 ;  /* 0x0000000400127825 */ /* 0x000fc600078e0212 */
[----:B------:R-:W-:Y:S04]  /*110e0*/  STL.64 [R1+0x428], R28 ;  /* 0x0004281c01007387 */ /* 0x000fe80000100a00 */
[----:B------:R-:W-:Y:S04]  /*110f0*/  STL.64 [R1+0x420], R26 ;  /* 0x0004201a01007387 */ /* 0x000fe80000100a00 */
[----:B------:R1:W-:Y:S04]  /*11100*/  STL.64 [R1+0x418], R18 ;  /* 0x0004181201007387 */ /* 0x0003e80000100a00 */
[----:B------:R1:W-:Y:S04]  /*11110*/  LDGSTS.E [R4+0x2a500], [R26.64], !P1 ;  /* 0x2a5000001a047fae */ /* 0x0003e8000c921848 */
[----:B------:R1:W-:Y:S01]  /*11120*/  LDGSTS.E [R4+0x2a600], [R18.64], !P1 ;  /* 0x2a60000012047fae */ /* 0x0003e2000c921848 */
[----:B------:R-:W-:-:S05]  /*11130*/  IMAD.WIDE R24, R0, 0x4, R248 ;  /* 0x0000000400187825 */ /* 0x000fca00078e02f8 */
[----:B------:R1:W-:Y:S04]  /*11140*/  STL.64 [R1+0x410], R24 ;  /* 0x0004101801007387 */ /* 0x0003e80000100a00 */
[----:B-1----:R-:W4:Y:S04]  /*11150*/  LDL.LU.64 R18, [R1+0x3c8] ;  /* 0x0003c80001127983 */ /* 0x002f280000300a00 */
[----:B------:R-:W4:Y:S04]  /*11160*/  LDL.LU.64 R248, [R1+0x3c0] ;  /* 0x0003c00001f87983 */ /* 0x000f280000300a00 */
[----:B------:R1:W-:Y:S01]  /*11170*/  LDGSTS.E [R4+0x2a700], [R24.64], !P1 ;  /* 0x2a70000018047fae */ /* 0x0003e2000c921848 */
[----:B------:R-:W-:-:S05]  /*11180*/  IMAD.WIDE R28, R0, 0x4, R16 ;  /* 0x00000004001c7825 */ /* 0x000fca00078e0210 */
[----:B------:R1:W-:Y:S01]  /*11190*/  LDGSTS.E [R4+0x2b400], [R28.64], !P2 ;  /* 0x2b4000001c047fae */ /* 0x0003e2000d121848 */
[----:B------:R-:W-:-:S05]  /*111a0*/  IMAD.WIDE R26, R0, 0x4, R14 ;  /* 0x00000004001a7825 */ /* 0x000fca00078e020e */
[----:B------:R2:W-:Y:S01]  /*111b0*/  LDGSTS.E [R4+0x2b500], [R26.64], !P2 ;  /* 0x2b5000001a047fae */ /* 0x0005e2000d121848 */
[----:B------:R-:W-:-:S03]  /*111c0*/  IMAD.WIDE R16, R0, 0x4, R8 ;  /* 0x0000000400107825 */ /* 0x000fc600078e0208 */
[----:B------:R-:W4:Y:S04]  /*111d0*/  LDL.LU.64 R8, [R1+0x3b8] ;  /* 0x0003b80001087983 */ /* 0x000f280000300a00 */
[----:B------:R-:W-:Y:S04]  /*111e0*/  STL.64 [R1+0x408], R28 ;  /* 0x0004081c01007387 */ /* 0x000fe80000100a00 */
[----:B-1----:R-:W4:Y:S01]  /*111f0*/  LDL.LU.64 R24, [R1+0x3b0] ;  /* 0x0003b00001187983 */ /* 0x002f220000300a00 */
[----:B------:R-:W-:-:S03]  /*11200*/  IMAD.WIDE R14, R0, 0x4, R250 ;  /* 0x00000004000e7825 */ /* 0x000fc600078e02fa */
[----:B------:R-:W-:Y:S04]  /*11210*/  STL.64 [R1+0xd00], R26 ;  /* 0x000d001a01007387 */ /* 0x000fe80000100a00 */
[----:B------:R1:W-:Y:S04]  /*11220*/  STL.64 [R1+0xd08], R16 ;  /* 0x000d081001007387 */ /* 0x0003e80000100a00 */
[----:B------:R1:W-:Y:S04]  /*11230*/  STL.64 [R1+0xd10], R14 ;  /* 0x000d100e01007387 */ /* 0x0003e80000100a00 */
[----:B------:R1:W-:Y:S04]  /*11240*/  LDGSTS.E [R4+0x2b600], [R16.64], !P2 ;  /* 0x2b60000010047fae */ /* 0x0003e8000d121848 */
[----:B------:R1:W-:Y:S04]  /*11250*/  LDGSTS.E [R4+0x2b700], [R14.64], !P2 ;  /* 0x2b7000000e047fae */ /* 0x0003e8000d121848 */
[----:B-1----:R-:W4:Y:S04]  /*11260*/  LDL.LU.64 R16, [R1+0x3a8] ;  /* 0x0003a80001107983 */ /* 0x002f280000300a00 */
[----:B------:R-:W4:Y:S04]  /*11270*/  LDL.LU.64 R14, [R1+0x3a0] ;  /* 0x0003a000010e7983 */ /* 0x000f280000300a00 */
[----:B------:R-:W4:Y:S01]  /*11280*/  LDL.LU.64 R250, [R1+0x390] ;  /* 0x0003900001fa7983 */ /* 0x000f220000300a00 */
[----:B------:R-:W-:-:S04]  /*11290*/  IADD3 R2, R252, -0xb2, RZ ;  /* 0xffffff4efc027810 */ /* 0x000fc80007ffe0ff */
[----:B------:R-:W-:Y:S02]  /*112a0*/  ISETP.GE.U32.AND P0, PT, R2, 0x7ffffecf, PT ;  /* 0x7ffffecf0200780c */ /* 0x000fe40003f06070 */
[----:B------:R-:W-:-:S04]  /*112b0*/  IADD3 R2, R252, -0xb6, RZ ;  /* 0xffffff4afc027810 */ /* 0x000fc80007ffe0ff */
[----:B------:R-:W-:Y:S01]  /*112c0*/  ISETP.GE.U32.AND P4, PT, R2, 0x7ffffecb, PT ;  /* 0x7ffffecb0200780c */ /* 0x000fe20003f86070 */
[----:B--2---:R-:W-:-:S06]  /*112d0*/  IMAD.WIDE R26, R0, 0x4, R22 ;  /* 0x00000004001a7825 */ /* 0x004fcc00078e0216 */
[----:B------:R1:W-:Y:S01]  /*112e0*/  LDGSTS.E [R4+0x2c400], [R26.64], !P0 ;  /* 0x2c4000001a047fae */ /* 0x0003e2000c121848 */
[----:B---3--:R-:W-:-:S04]  /*112f0*/  IMAD.WIDE R10, R0, 0x4, R10 ;  /* 0x00000004000a7825 */ /* 0x008fc800078e020a */
[C---:B------:R-:W-:Y:S01]  /*11300*/  IMAD.WIDE R22, R0.reuse, 0x4, R12 ;  /* 0x0000000400167825 */ /* 0x040fe200078e020c */
[----:B------:R2:W-:Y:S04]  /*11310*/  LDGSTS.E [R4+0x2c500], [R10.64], !P0 ;  /* 0x2c5000000a047fae */ /* 0x0005e8000c121848 */
[----:B------:R-:W3:Y:S04]  /*11320*/  LDL.LU.64 R12, [R1+0x388] ;  /* 0x00038800010c7983 */ /* 0x000ee80000300a00 */
[----:B------:R-:W-:Y:S04]  /*11330*/  STL.64 [R1+0xd38], R26 ;  /* 0x000d381a01007387 */ /* 0x000fe80000100a00 */
[----:B------:R2:W-:Y:S01]  /*11340*/  STL.64 [R1+0x3e0], R10 ;  /* 0x0003e00a01007387 */ /* 0x0005e20000100a00 */
[----:B----4-:R-:W-:-:S03]  /*11350*/  IMAD.WIDE R20, R0, 0x4, R20 ;  /* 0x0000000400147825 */ /* 0x010fc600078e0214 */
[----:B------:R4:W-:Y:S04]  /*11360*/  STL.64 [R1+0xd40], R22 ;  /* 0x000d401601007387 */ /* 0x0009e80000100a00 */
[----:B------:R1:W-:Y:S04]  /*11370*/  STL.64 [R1+0xd48], R20 ;  /* 0x000d481401007387 */ /* 0x0003e80000100a00 */
[----:B--2---:R-:W2:Y:S04]  /*11380*/  LDL.LU.64 R10, [R1+0x378] ;  /* 0x00037800010a7983 */ /* 0x004ea80000300a00 */
[----:B------:R4:W-:Y:S04]  /*11390*/  LDGSTS.E [R4+0x2c600], [R22.64], !P0 ;  /* 0x2c60000016047fae */ /* 0x0009e8000c121848 */
[----:B------:R1:W-:Y:S04]  /*113a0*/  LDGSTS.E [R4+0x2c700], [R20.64], !P0 ;  /* 0x2c70000014047fae */ /* 0x0003e8000c121848 */
[----:B----4-:R-:W3:Y:S04]  /*113b0*/  LDL.LU.64 R22, [R1+0x370] ;  /* 0x0003700001167983 */ /* 0x010ee80000300a00 */
[----:B-1----:R-:W3:Y:S01]  /*113c0*/  LDL.LU.64 R20, [R1+0x368] ;  /* 0x0003680001147983 */ /* 0x002ee20000300a00 */
[----:B------:R-:W-:-:S04]  /*113d0*/  IMAD.WIDE R26, R0, 0x4, R18 ;  /* 0x00000004001a7825 */ /* 0x000fc800078e0212 */
[C---:B------:R-:W-:Y:S01]  /*113e0*/  IMAD.WIDE R18, R0.reuse, 0x4, R248 ;  /* 0x0000000400127825 */ /* 0x040fe200078e02f8 */
[----:B------:R-:W-:Y:S04]  /*113f0*/  STL.64 [R1+0xe30], R26 ;  /* 0x000e301a01007387 */ /* 0x000fe80000100a00 */
[----:B------:R-:W3:Y:S04]  /*11400*/  LDL.LU.64 R248, [R1+0x358] ;  /* 0x0003580001f87983 */ /* 0x000ee80000300a00 */
[----:B------:R1:W-:Y:S04]  /*11410*/  STL.64 [R1+0xe38], R18 ;  /* 0x000e381201007387 */ /* 0x0003e80000100a00 */
[----:B------:R1:W-:Y:S04]  /*11420*/  LDGSTS.E [R4+0x2d400], [R26.64], !P4 ;  /* 0x2d4000001a047fae */ /* 0x0003e8000e121848 */
[----:B------:R1:W-:Y:S01]  /*11430*/  LDGSTS.E [R4+0x2d500], [R18.64], !P4 ;  /* 0x2d50000012047fae */ /* 0x0003e2000e121848 */
[----:B------:R-:W-:-:S04]  /*11440*/  IMAD.WIDE R8, R0, 0x4, R8 ;  /* 0x0000000400087825 */ /* 0x000fc800078e0208 */
[C---:B------:R-:W-:Y:S01]  /*11450*/  IMAD.WIDE R24, R0.reuse, 0x4, R24 ;  /* 0x0000000400187825 */ /* 0x040fe200078e0218 */
[----:B------:R1:W-:Y:S04]  /*11460*/  STL.64 [R1+0xe40], R8 ;  /* 0x000e400801007387 */ /* 0x0003e80000100a00 */
[----:B------:R1:W-:Y:S04]  /*11470*/  STL.64 [R1+0xe48], R24 ;  /* 0x000e481801007387 */ /* 0x0003e80000100a00 */
[----:B-1----:R-:W3:Y:S04]  /*11480*/  LDL.LU.64 R18, [R1+0x348] ;  /* 0x0003480001127983 */ /* 0x002ee80000300a00 */
[----:B------:R1:W-:Y:S04]  /*11490*/  LDGSTS.E [R4+0x2d600], [R8.64], !P4 ;  /* 0x2d60000008047fae */ /* 0x0003e8000e121848 */
[----:B------:R1:W-:Y:S04]  /*114a0*/  LDGSTS.E [R4+0x2d700], [R24.64], !P4 ;  /* 0x2d70000018047fae */ /* 0x0003e8000e121848 */
[----:B-1----:R-:W3:Y:S01]  /*114b0*/  LDL.LU.64 R8, [R1+0x340] ;  /* 0x0003400001087983 */ /* 0x002ee20000300a00 */
[----:B------:R-:W-:-:S03]  /*114c0*/  IMAD.WIDE R26, R0, 0x4, R16 ;  /* 0x00000004001a7825 */ /* 0x000fc600078e0210 */
[----:B------:R-:W3:Y:S01]  /*114d0*/  LDL.LU.64 R16, [R1+0x2b0] ;  /* 0x0002b00001107983 */ /* 0x000ee20000300a00 */
[----:B------:R-:W-:-:S03]  /*114e0*/  IMAD.WIDE R24, R0, 0x4, R14 ;  /* 0x0000000400187825 */ /* 0x000fc600078e020e */
[----:B------:R1:W-:Y:S01]  /*114f0*/  STL.64 [R1+0xe70], R26 ;  /* 0x000e701a01007387 */ /* 0x0003e20000100a00 */
[----:B------:R-:W-:-:S03]  /*11500*/  IMAD.WIDE R14, R0, 0x4, R250 ;  /* 0x00000004000e7825 */ /* 0x000fc600078e02fa */
[----:B------:R-:W3:Y:S01]  /*11510*/  LDL.LU.64 R250, [R1+0x2a8] ;  /* 0x0002a80001fa7983 */ /* 0x000ee20000300a00 */
[----:B------:R-:W-:-:S04]  /*11520*/  IADD3 R2, R252, -0xba, RZ ;  /* 0xffffff46fc027810 */ /* 0x000fc80007ffe0ff */
[----:B------:R-:W-:Y:S02]  /*11530*/  ISETP.GE.U32.AND P5, PT, R2, 0x7ffffec7, PT ;  /* 0x7ffffec70200780c */ /* 0x000fe40003fa6070 */
[----:B------:R-:W-:Y:S01]  /*11540*/  IADD3 R2, R252, -0xbe, RZ ;  /* 0xffffff42fc027810 */ /* 0x000fe20007ffe0ff */
[----:B------:R-:W-:Y:S03]  /*11550*/  STL.64 [R1+0xe78], R24 ;  /* 0x000e781801007387 */ /* 0x000fe60000100a00 */
[----:B------:R-:W-:Y:S01]  /*11560*/  ISETP.GE.U32.AND P3, PT, R2, 0x7ffffec3, PT ;  /* 0x7ffffec30200780c */ /* 0x000fe20003f66070 */
[----:B------:R1:W-:Y:S06]  /*11570*/  STL.64 [R1+0xe80], R14 ;  /* 0x000e800e01007387 */ /* 0x0003ec0000100a00 */
[----:B------:R1:W-:Y:S04]  /*11580*/  LDGSTS.E [R4+0x2e400], [R26.64], !P5 ;  /* 0x2e4000001a047fae */ /* 0x0003e8000e921848 */
[----:B------:R3:W-:Y:S04]  /*11590*/  LDGSTS.E [R4+0x2e500], [R24.64], !P5 ;  /* 0x2e50000018047fae */ /* 0x0007e8000e921848 */
[----:B------:R1:W-:Y:S01]  /*115a0*/  LDGSTS.E [R4+0x2e600], [R14.64], !P5 ;  /* 0x2e6000000e047fae */ /* 0x0003e2000e921848 */
[----:B---3--:R-:W-:-:S05]  /*115b0*/  IMAD.WIDE R12, R0, 0x4, R12 ;  /* 0x00000004000c7825 */ /* 0x008fca00078e020c */
[----:B------:R3:W-:Y:S04]  /*115c0*/  STL.64 [R1+0xe88], R12 ;  /* 0x000e880c01007387 */ /* 0x0007e80000100a00 */
[----:B-1----:R-:W4:Y:S04]  /*115d0*/  LDL.LU.64 R26, [R1+0x2a0] ;  /* 0x0002a000011a7983 */ /* 0x002f280000300a00 */
[----:B------:R3:W-:Y:S04]  /*115e0*/  LDGSTS.E [R4+0x2e700], [R12.64], !P5 ;  /* 0x2e7000000c047fae */ /* 0x0007e8000e921848 */
[----:B------:R-:W4:Y:S01]  /*115f0*/  LDL.LU.64 R14, [R1+0x298] ;  /* 0x00029800010e7983 */ /* 0x000f220000300a00 */
[----:B--2---:R-:W-:-:S03]  /*11600*/  IMAD.WIDE R28, R0, 0x4, R10 ;  /* 0x00000004001c7825 */ /* 0x004fc600078e020a */
[----:B---3--:R-:W2:Y:S04]  /*11610*/  LDL.LU.64 R12, [R1+0x290] ;  /* 0x00029000010c7983 */ /* 0x008ea80000300a00 */
[----:B------:R-:W-:Y:S04]  /*11620*/  STL.64 [R1+0xeb0], R28 ;  /* 0x000eb01c01007387 */ /* 0x000fe80000100a00 */
[----:B------:R-:W3:Y:S01]  /*11630*/  LDL.LU.64 R10, [R1+0x288] ;  /* 0x00028800010a7983 */ /* 0x000ee20000300a00 */
[----:B------:R-:W-:-:S03]  /*11640*/  IMAD.WIDE R24, R0, 0x4, R22 ;  /* 0x0000000400187825 */ /* 0x000fc600078e0216 */
[----:B------:R1:W-:Y:S01]  /*11650*/  LDGSTS.E [R4+0x2f400], [R28.64], !P3 ;  /* 0x2f4000001c047fae */ /* 0x0003e2000d921848 */
[----:B------:R-:W-:-:S03]  /*11660*/  IMAD.WIDE R22, R0, 0x4, R20 ;  /* 0x0000000400167825 */ /* 0x000fc600078e0214 */
[----:B------:R1:W-:Y:S04]  /*11670*/  STL.64 [R1+0xeb8], R24 ;  /* 0x000eb81801007387 */ /* 0x0003e80000100a00 */
[----:B------:R1:W-:Y:S04]  /*11680*/  STL.64 [R1+0xec0], R22 ;  /* 0x000ec01601007387 */ /* 0x0003e80000100a00 */
[----:B------:R1:W-:Y:S04]  /*11690*/  LDGSTS.E [R4+0x2f500], [R24.64], !P3 ;  /* 0x2f50000018047fae */ /* 0x0003e8000d921848 */
[----:B------:R1:W-:Y:S01]  /*116a0*/  LDGSTS.E [R4+0x2f600], [R22.64], !P3 ;  /* 0x2f60000016047fae */ /* 0x0003e2000d921848 */
[----:B------:R-:W-:-:S05]  /*116b0*/  IMAD.WIDE R20, R0, 0x4, R248 ;  /* 0x0000000400147825 */ /* 0x000fca00078e02f8 */
[----:B------:R1:W-:Y:S04]  /*116c0*/  STL.64 [R1+0xec8], R20 ;  /* 0x000ec81401007387 */ /* 0x0003e80000100a00 */
[----:B------:R-:W3:Y:S04]  /*116d0*/  LDL.LU.64 R248, [R1+0x280] ;  /* 0x0002800001f87983 */ /* 0x000ee80000300a00 */
[----:B-1----:R-:W3:Y:S04]  /*116e0*/  LDL.LU.64 R24, [R1+0x278] ;  /* 0x0002780001187983 */ /* 0x002ee80000300a00 */
[----:B------:R1:W-:Y:S04]  /*116f0*/  LDGSTS.E [R4+0x2f700], [R20.64], !P3 ;  /* 0x2f70000014047fae */ /* 0x0003e8000d921848 */
[----:B------:R-:W3:Y:S01]  /*11700*/  LDL.LU.64 R22, [R1+0x270] ;  /* 0x0002700001167983 */ /* 0x000ee20000300a00 */
[----:B------:R-:W-:-:S05]  /*11710*/  IMAD.WIDE R28, R0, 0x4, R18 ;  /* 0x00000004001c7825 */ /* 0x000fca00078e0212 */
[----:B------:R-:W-:Y:S01]  /*11720*/  STL.64 [R1+0xf10], R28 ;  /* 0x000f101c01007387 */ /* 0x000fe20000100a00 */
[----:B-1----:R-:W-:-:S03]  /*11730*/  IMAD.WIDE R20, R0, 0x4, R8 ;  /* 0x0000000400147825 */ /* 0x002fc600078e0208 */
[----:B------:R-:W3:Y:S01]  /*11740*/  LDL.LU.64 R8, [R1+0x268] ;  /* 0x0002680001087983 */ /* 0x000ee20000300a00 */
[----:B------:R-:W-:-:S03]  /*11750*/  IMAD.WIDE R18, R0, 0x4, R16 ;  /* 0x0000000400127825 */ /* 0x000fc600078e0210 */
[----:B------:R1:W-:Y:S01]  /*11760*/  STL.64 [R1+0xf18], R20 ;  /* 0x000f181401007387 */ /* 0x0003e20000100a00 */
[----:B------:R-:W-:-:S03]  /*11770*/  IMAD.WIDE R16, R0, 0x4, R250 ;  /* 0x0000000400107825 */ /* 0x000fc600078e02fa */
[----:B------:R1:W-:Y:S04]  /*11780*/  STL.64 [R1+0xf20], R18 ;  /* 0x000f201201007387 */ /* 0x0003e80000100a00 */
[----:B------:R1:W-:Y:S04]  /*11790*/  STL.64 [R1+0xf28], R16 ;  /* 0x000f281001007387 */ /* 0x0003e80000100a00 */
[----:B------:R-:W3:Y:S01]  /*117a0*/  LDL.LU.64 R250, [R1+0x260] ;  /* 0x0002600001fa7983 */ /* 0x000ee20000300a00 */
[----:B------:R-:W-:-:S04]  /*117b0*/  IADD3 R2, R252, -0xc2, RZ ;  /* 0xffffff3efc027810 */ /* 0x000fc80007ffe0ff */
[----:B------:R-:W-:Y:S02]  /*117c0*/  ISETP.GE.U32.AND P6, PT, R2, 0x7ffffebf, PT ;  /* 0x7ffffebf0200780c */ /* 0x000fe40003fc6070 */
[----:B------:R-:W-:-:S04]  /*117d0*/  IADD3 R2, R252, -0xc6, RZ ;  /* 0xffffff3afc027810 */ /* 0x000fc80007ffe0ff */
[----:B------:R-:W-:Y:S02]  /*117e0*/  ISETP.GE.U32.AND P1, PT, R2, 0x7ffffebb, PT ;  /* 0x7ffffebb0200780c */ /* 0x000fe40003f26070 */
[----:B------:R-:W-:-:S05]  /*117f0*/  IADD3 R2, R252, -0xca, RZ ;  /* 0xffffff36fc027810 */ /* 0x000fca0007ffe0ff */
[----:B------:R1:W-:Y:S04]  /*11800*/  LDGSTS.E [R4+0x30400], [R28.64], !P6 ;  /* 0x304000001c047fae */ /* 0x0003e8000f121848 */
[----:B------:R1:W-:Y:S04]  /*11810*/  LDGSTS.E [R4+0x30500], [R20.64], !P6 ;  /* 0x3050000014047fae */ /* 0x0003e8000f121848 */
[----:B------:R1:W-:Y:S01]  /*11820*/  LDGSTS.E [R4+0x30600], [R18.64], !P6 ;  /* 0x3060000012047fae */ /* 0x0003e2000f121848 */
[----:B------:R-:W-:-:S03]  /*11830*/  ISETP.GE.U32.AND P2, PT, R2, 0x7ffffeb7, PT ;  /* 0x7ffffeb70200780c */ /* 0x000fc60003f46070 */
[----:B------:R1:W-:Y:S04]  /*11840*/  LDGSTS.E [R4+0x30700], [R16.64], !P6 ;  /* 0x3070000010047fae */ /* 0x0003e8000f121848 */
[----:B-1----:R-:W3:Y:S04]  /*11850*/  LDL.LU.64 R20, [R1+0x258] ;  /* 0x0002580001147983 */ /* 0x002ee80000300a00 */
[----:B------:R-:W3:Y:S04]  /*11860*/  LDL.LU.64 R18, [R1+0x250] ;  /* 0x0002500001127983 */ /* 0x000ee80000300a00 */
[----:B------:R-:W3:Y:S01]  /*11870*/  LDL.LU.64 R16, [R1+0x248] ;  /* 0x0002480001107983 */ /* 0x000ee20000300a00 */
[----:B----4-:R-:W-:-:S04]  /*11880*/  IMAD.WIDE R26, R0, 0x4, R26 ;  /* 0x00000004001a7825 */ /* 0x010fc800078e021a */
[C---:B------:R-:W-:Y:S01]  /*11890*/  IMAD.WIDE R14, R0.reuse, 0x4, R14 ;  /* 0x00000004000e7825 */ /* 0x040fe200078e020e */
[----:B------:R-:W-:Y:S04]  /*118a0*/  STL.64 [R1+0xf50], R26 ;  /* 0x000f501a01007387 */ /* 0x000fe80000100a00 */
[----:B------:R1:W-:Y:S01]  /*118b0*/  LDGSTS.E [R4+0x31400], [R26.64], !P1 ;  /* 0x314000001a047fae */ /* 0x0003e2000c921848 */
[----:B--2---:R-:W-:-:S03]  /*118c0*/  IMAD.WIDE R12, R0, 0x4, R12 ;  /* 0x00000004000c7825 */ /* 0x004fc600078e020c */
[----:B------:R-:W-:Y:S04]  /*118d0*/  STL.64 [R1+0xf58], R14 ;  /* 0x000f580e01007387 */ /* 0x000fe80000100a00 */
[----:B------:R2:W-:Y:S01]  /*118e0*/  LDGSTS.E [R4+0x31500], [R14.64], !P1 ;  /* 0x315000000e047fae */ /* 0x0005e2000c921848 */
[----:B---3--:R-:W-:-:S03]  /*118f0*/  IMAD.WIDE R10, R0, 0x4, R10 ;  /* 0x00000004000a7825 */ /* 0x008fc600078e020a */
[----:B------:R-:W-:Y:S04]  /*11900*/  STL.64 [R1+0xf60], R12 ;  /* 0x000f600c01007387 */ /* 0x000fe80000100a00 */
[----:B------:R3:W-:Y:S04]  /*11910*/  LDGSTS.E [R4+0x31600], [R12.64], !P1 ;  /* 0x316000000c047fae */ /* 0x0007e8000c921848 */
[----:B------:R4:W-:Y:S04]  /*11920*/  STL.64 [R1+0xf68], R10 ;  /* 0x000f680a01007387 */ /* 0x0009e80000100a00 */
[----:B------:R4:W-:Y:S04]  /*11930*/  LDGSTS.E [R4+0x31700], [R10.64], !P1 ;  /* 0x317000000a047fae */ /* 0x0009e8000c921848 */
[----:B----4-:R-:W4:Y:S04]  /*11940*/  LDL.LU.64 R10, [R1+0x240] ;  /* 0x00024000010a7983 */ /* 0x010f280000300a00 */
[----:B--2---:R-:W2:Y:S01]  /*11950*/  LDL.LU.64 R14, [R1+0x238] ;  /* 0x00023800010e7983 */ /* 0x004ea20000300a00 */
[----:B-1----:R-:W-:-:S03]  /*11960*/  IMAD.WIDE R26, R0, 0x4, R248 ;  /* 0x00000004001a7825 */ /* 0x002fc600078e02f8 */
[----:B---3--:R-:W3:Y:S01]  /*11970*/  LDL.LU.64 R12, [R1+0x230] ;  /* 0x00023000010c7983 */ /* 0x008ee20000300a00 */
[----:B------:R-:W-:-:S03]  /*11980*/  IMAD.WIDE R24, R0, 0x4, R24 ;  /* 0x0000000400187825 */ /* 0x000fc600078e0218 */
[----:B------:R-:W-:Y:S04]  /*11990*/  STL.64 [R1+0xfb0], R26 ;  /* 0x000fb01a01007387 */ /* 0x000fe80000100a00 */
[----:B------:R-:W3:Y:S01]  /*119a0*/  LDL.LU.64 R248, [R1+0x228] ;  /* 0x0002280001f87983 */ /* 0x000ee20000300a00 */
[----:B------:R-:W-:-:S03]  /*119b0*/  IMAD.WIDE R22, R0, 0x4, R22 ;  /* 0x0000000400167825 */ /* 0x000fc600078e0216 */
[----:B------:R1:W-:Y:S04]  /*119c0*/  LDGSTS.E [R4+0x32400], [R26.64], !P2 ;  /* 0x324000001a047fae */ /* 0x0003e8000d121848 */
[----:B------:R-:W-:Y:S04]  /*119d0*/  STL.64 [R1+0xfb8], R24 ;  /* 0x000fb81801007387 */ /* 0x000fe80000100a00 */
[----:B------:R1:W-:Y:S04]  /*119e0*/  LDGSTS.E [R4+0x32500], [R24.64], !P2 ;  /* 0x3250000018047fae */ /* 0x0003e8000d121848 */
[----:B------:R-:W-:Y:S04]  /*119f0*/  STL.64 [R1+0xfc0], R22 ;  /* 0x000fc01601007387 */ /* 0x000fe80000100a00 */
[----:B------:R1:W-:Y:S01]  /*11a00*/  LDGSTS.E [R4+0x32600], [R22.64], !P2 ;  /* 0x3260000016047fae */ /* 0x0003e2000d121848 */
[----:B------:R-:W-:-:S05]  /*11a10*/  IMAD.WIDE R8, R0, 0x4, R8 ;  /* 0x0000000400087825 */ /* 0x000fca00078e0208 */
[----:B------:R1:W-:Y:S04]  /*11a20*/  STL.64 [R1+0xfc8], R8 ;  /* 0x000fc80801007387 */ /* 0x0003e80000100a00 */
[----:B------:R1:W-:Y:S04]  /*11a30*/  LDGSTS.E [R4+0x32700], [R8.64], !P2 ;  /* 0x3270000008047fae */ /* 0x0003e8000d121848 */
[----:B-1----:R-:W3:Y:S01]  /*11a40*/  LDL.LU.64 R8, [R1+0x220] ;  /* 0x0002200001087983 */ /* 0x002ee20000300a00 */
[----:B------:R-:W-:-:S03]  /*11a50*/  IMAD.WIDE R22, R0, 0x4, R250 ;  /* 0x0000000400167825 */ /* 0x000fc600078e02fa */
[----:B------:R-:W3:Y:S01]  /*11a60*/  LDL.LU.64 R250, [R1+0x218] ;  /* 0x0002180001fa7983 */ /* 0x000ee20000300a00 */
[----:B------:R-:W-:-:S04]  /*11a70*/  IADD3 R2, R252, -0xce, RZ ;  /* 0xffffff32fc027810 */ /* 0x000fc80007ffe0ff */
[----:B------:R-:W-:Y:S02]  /*11a80*/  ISETP.GE.U32.AND P0, PT, R2, 0x7ffffeb3, PT ;  /* 0x7ffffeb30200780c */ /* 0x000fe40003f06070 */
[----:B------:R-:W-:Y:S01]  /*11a90*/  IADD3 R2, R252, -0xd2, RZ ;  /* 0xffffff2efc027810 */ /* 0x000fe20007ffe0ff */
[----:B------:R1:W-:Y:S03]  /*11aa0*/  STL.64 [R1+0x1010], R22 ;  /* 0x0010101601007387 */ /* 0x0003e60000100a00 */
[----:B------:R-:W-:-:S07]  /*11ab0*/  ISETP.GE.U32.AND P4, PT, R2, 0x7ffffeaf, PT ;  /* 0x7ffffeaf0200780c */ /* 0x000fce0003f86070 */
[----:B------:R1:W-:Y:S01]  /*11ac0*/  LDGSTS.E [R4+0x33400], [R22.64], !P0 ;  /* 0x3340000016047fae */ /* 0x0003e2000c121848 */
[----:B------:R-:W-:-:S04]  /*11ad0*/  IMAD.WIDE R20, R0, 0x4, R20 ;  /* 0x0000000400147825 */ /* 0x000fc800078e0214 */
[C---:B------:R-:W-:Y:S01]  /*11ae0*/  IMAD.WIDE R18, R0.reuse, 0x4, R18 ;  /* 0x0000000400127825 */ /* 0x040fe200078e0212 */
[----:B------:R1:W-:Y:S03]  /*11af0*/  STL.64 [R1+0x1018], R20 ;  /* 0x0010181401007387 */ /* 0x0003e60000100a00 */
[C---:B------:R-:W-:Y:S01]  /*11b00*/  IMAD.WIDE R16, R0.reuse, 0x4, R16 ;  /* 0x0000000400107825 */ /* 0x040fe200078e0210 */
[----:B------:R1:W-:Y:S04]  /*11b10*/  STL.64 [R1+0x1020], R18 ;  /* 0x0010201201007387 */ /* 0x0003e80000100a00 */
[----:B------:R-:W3:Y:S04]  /*11b20*/  LDL.LU.64 R28, [R1+0x210] ;  /* 0x00021000011c7983 */ /* 0x000ee80000300a00 */
[----:B------:R1:W-:Y:S04]  /*11b30*/  STL.64 [R1+0x1028], R16 ;  /* 0x0010281001007387 */ /* 0x0003e80000100a00 */
[----:B------:R-:W3:Y:S04]  /*11b40*/  LDL.LU.64 R26, [R1+0x208] ;  /* 0x00020800011a7983 */ /* 0x000ee80000300a00 */
[----:B------:R-:W3:Y:S04]  /*11b50*/  LDL.LU.64 R24, [R1+0x200] ;  /* 0x0002000001187983 */ /* 0x000ee80000300a00 */
[----:B------:R1:W-:Y:S04]  /*11b60*/  LDGSTS.E [R4+0x33500], [R20.64], !P0 ;  /* 0x3350000014047fae */ /* 0x0003e8000c121848 */
[----:B-1----:R-:W3:Y:S04]  /*11b70*/  LDL.LU.64 R22, [R1+0x1f8] ;  /* 0x0001f80001167983 */ /* 0x002ee80000300a00 */
[----:B------:R1:W-:Y:S04]  /*11b80*/  LDGSTS.E [R4+0x33600], [R18.64], !P0 ;  /* 0x3360000012047fae */ /* 0x0003e8000c121848 */
[----:B------:R-:W3:Y:S04]  /*11b90*/  LDL.LU.64 R20, [R1+0x1f0] ;  /* 0x0001f00001147983 */ /* 0x000ee80000300a00 */
[----:B------:R2:W-:Y:S04]  /*11ba0*/  LDGSTS.E [R4+0x33700], [R16.64], !P0 ;  /* 0x3370000010047fae */ /* 0x0005e8000c121848 */
[----:B-1----:R-:W3:Y:S01]  /*11bb0*/  LDL.LU.64 R18, [R1+0x1e8] ;  /* 0x0001e80001127983 */ /* 0x002ee20000300a00 */
[----:B----4-:R-:W-:-:S04]  /*11bc0*/  IMAD.WIDE R10, R0, 0x4, R10 ;  /* 0x00000004000a7825 */ /* 0x010fc800078e020a */
[C---:B--2---:R-:W-:Y:S01]  /*11bd0*/  IMAD.WIDE R34, R0.reuse, 0x4, R14 ;  /* 0x0000000400227825 */ /* 0x044fe200078e020e */
[----:B------:R1:W-:Y:S03]  /*11be0*/  STL.64 [R1+0x1070], R10 ;  /* 0x0010700a01007387 */ /* 0x0003e60000100a00 */
[C---:B---3--:R-:W-:Y:S01]  /*11bf0*/  IMAD.WIDE R32, R0.reuse, 0x4, R12 ;  /* 0x0000000400207825 */ /* 0x048fe200078e020c */
[----:B------:R-:W-:Y:S04]  /*11c00*/  STL.64 [R1+0x1078], R34 ;  /* 0x0010782201007387 */ /* 0x000fe80000100a00 */
[----:B------:R2:W-:Y:S01]  /*11c10*/  STL.64 [R1+0x1080], R32 ;  /* 0x0010802001007387 */ /* 0x0005e20000100a00 */
[----:B------:R-:W-:-:S03]  /*11c20*/  IMAD.WIDE R30, R0, 0x4, R248 ;  /* 0x00000004001e7825 */ /* 0x000fc600078e02f8 */
[----:B------:R-:W3:Y:S04]  /*11c30*/  LDL.LU.64 R16, [R1+0x1e0] ;  /* 0x0001e00001107983 */ /* 0x000ee80000300a00 */
[----:B------:R1:W-:Y:S04]  /*11c40*/  LDGSTS.E [R4+0x34400], [R10.64], !P4 ;  /* 0x344000000a047fae */ /* 0x0003e8000e121848 */
[----:B------:R4:W-:Y:S04]  /*11c50*/  STL.64 [R1+0x1088], R30 ;  /* 0x0010881e01007387 */ /* 0x0009e80000100a00 */
[----:B------:R-:W3:Y:S04]  /*11c60*/  LDL.LU.64 R14, [R1+0x1d8] ;  /* 0x0001d800010e7983 */ /* 0x000ee80000300a00 */
[----:B------:R1:W-:Y:S04]  /*11c70*/  LDGSTS.E [R4+0x34500], [R34.64], !P4 ;  /* 0x3450000022047fae */ /* 0x0003e8000e121848 */
[----:B------:R-:W3:Y:S04]  /*11c80*/  LDL.LU.64 R12, [R1+0x1d0] ;  /* 0x0001d000010c7983 */ /* 0x000ee80000300a00 */
[----:B------:R2:W-:Y:S04]  /*11c90*/  LDGSTS.E [R4+0x34600], [R32.64], !P4 ;  /* 0x3460000020047fae */ /* 0x0005e8000e121848 */
[----:B-1----:R-:W3:Y:S04]  /*11ca0*/  LDL.LU.64 R10, [R1+0x1c8] ;  /* 0x0001c800010a7983 */ /* 0x002ee80000300a00 */
[----:B------:R-:W3:Y:S04]  /*11cb0*/  LDL.LU.64 R248, [R1+0x1c0] ;  /* 0x0001c00001f87983 */ /* 0x000ee80000300a00 */
[----:B------:R4:W-:Y:S01]  /*11cc0*/  LDGSTS.E [R4+0x34700], [R30.64], !P4 ;  /* 0x347000001e047fae */ /* 0x0009e2000e121848 */
[----:B--2---:R-:W-:-:S03]  /*11cd0*/  IMAD.WIDE R32, R0, 0x4, R8 ;  /* 0x0000000400207825 */ /* 0x004fc600078e0208 */
[----:B------:R-:W2:Y:S01]  /*11ce0*/  LDL.LU.64 R8, [R1+0x1b8] ;  /* 0x0001b80001087983 */ /* 0x000ea20000300a00 */
[----:B----4-:R-:W-:-:S03]  /*11cf0*/  IMAD.WIDE R30, R0, 0x4, R250 ;  /* 0x00000004001e7825 */ /* 0x010fc600078e02fa */
[----:B------:R-:W-:Y:S04]  /*11d00*/  STL.64 [R1+0x10d0], R32 ;  /* 0x0010d02001007387 */ /* 0x000fe80000100a00 */
[----:B------:R-:W4:Y:S01]  /*11d10*/  LDL.LU.64 R250, [R1+0x1b0] ;  /* 0x0001b00001fa7983 */ /* 0x000f220000300a00 */
[----:B------:R-:W-:-:S04]  /*11d20*/  IADD3 R2, R252, -0xd6, RZ ;  /* 0xffffff2afc027810 */ /* 0x000fc80007ffe0ff */
[----:B------:R-:W-:Y:S02]  /*11d30*/  ISETP.GE.U32.AND P5, PT, R2, 0x7ffffeab, PT ;  /* 0x7ffffeab0200780c */ /* 0x000fe40003fa6070 */
[----:B------:R-:W-:-:S04]  /*11d40*/  IADD3 R2, R252, -0xda, RZ ;  /* 0xffffff26fc027810 */ /* 0x000fc80007ffe0ff */
[----:B------:R-:W-:Y:S02]  /*11d50*/  ISETP.GE.U32.AND P3, PT, R2, 0x7ffffea7, PT ;  /* 0x7ffffea70200780c */ /* 0x000fe40003f66070 */
[----:B------:R-:W-:-:S04]  /*11d60*/  IADD3 R2, R252, -0xde, RZ ;  /* 0xffffff22fc027810 */ /* 0x000fc80007ffe0ff */
[----:B------:R-:W-:Y:S01]  /*11d70*/  ISETP.GE.U32.AND P6, PT, R2, 0x7ffffea3, PT ;  /* 0x7ffffea30200780c */ /* 0x000fe20003fc6070 */
[----:B------:R1:W-:Y:S01]  /*11d80*/  LDGSTS.E [R4+0x35400], [R32.64], !P5 ;  /* 0x3540000020047fae */ /* 0x0003e2000e921848 */
[----:B------:R-:W-:-:S03]  /*11d90*/  IADD3 R2, R252, -0xe2, RZ ;  /* 0xffffff1efc027810 */ /* 0x000fc60007ffe0ff */
[----:B------:R-:W-:Y:S01]  /*11da0*/  STL.64 [R1+0x10d8], R30 ;  /* 0x0010d81e01007387 */ /* 0x000fe20000100a00 */
[----:B------:R-:W-:-:S03]  /*11db0*/  ISETP.GE.U32.AND P1, PT, R2, 0x7ffffe9f, PT ;  /* 0x7ffffe9f0200780c */ /* 0x000fc60003f26070 */
[----:B------:R1:W-:Y:S01]  /*11dc0*/  LDGSTS.E [R4+0x35500], [R30.64], !P5 ;  /* 0x355000001e047fae */ /* 0x0003e2000e921848 */
[----:B------:R-:W-:Y:S01]  /*11dd0*/  IADD3 R2, R252, -0xe6, RZ ;  /* 0xffffff1afc027810 */ /* 0x000fe20007ffe0ff */
[----:B------:R-:W-:-:S04]  /*11de0*/  IMAD.WIDE R28, R0, 0x4, R28 ;  /* 0x00000004001c7825 */ /* 0x000fc800078e021c */
[C---:B------:R-:W-:Y:S01]  /*11df0*/  IMAD.WIDE R26, R0.reuse, 0x4, R26 ;  /* 0x00000004001a7825 */ /* 0x040fe200078e021a */
[----:B------:R-:W-:Y:S03]  /*11e00*/  STL.64 [R1+0x10e0], R28 ;  /* 0x0010e01c01007387 */ /* 0x000fe60000100a00 */
[C---:B------:R-:W-:Y:S01]  /*11e10*/  IMAD.WIDE R24, R0.reuse, 0x4, R24 ;  /* 0x0000000400187825 */ /* 0x040fe200078e0218 */
[----:B------:R1:W-:Y:S04]  /*11e20*/  LDGSTS.E [R4+0x35600], [R28.64], !P5 ;  /* 0x356000001c047fae */ /* 0x0003e8000e921848 */
[----:B------:R-:W-:Y:S01]  /*11e30*/  STL.64 [R1+0x10e8], R26 ;  /* 0x0010e81a01007387 */ /* 0x000fe20000100a00 */
[----:B------:R-:W-:-:S03]  /*11e40*/  IMAD.WIDE R22, R0, 0x4, R22 ;  /* 0x0000000400167825 */ /* 0x000fc600078e0216 */
[----:B------:R1:W-:Y:S04]  /*11e50*/  LDGSTS.E [R4+0x35700], [R26.64], !P5 ;  /* 0x357000001a047fae */ /* 0x0003e8000e921848 */
[----:B------:R-:W-:Y:S01]  /*11e60*/  STL.64 [R1+0x1130], R24 ;  /* 0x0011301801007387 */ /* 0x000fe20000100a00 */
[----:B------:R-:W-:-:S03]  /*11e70*/  IMAD.WIDE R20, R0, 0x4, R20 ;  /* 0x0000000400147825 */ /* 0x000fc600078e0214 */
[----:B------:R1:W-:Y:S01]  /*11e80*/  LDGSTS.E [R4+0x36400], [R24.64], !P3 ;  /* 0x3640000018047fae */ /* 0x0003e2000d921848 */
[----:B------:R-:W-:-:S03]  /*11e90*/  ISETP.GE.U32.AND P2, PT, R2, 0x7ffffe9b, PT ;  /* 0x7ffffe9b0200780c */ /* 0x000fc60003f46070 */
[----:B------:R1:W-:Y:S01]  /*11ea0*/  STL.64 [R1+0x1138], R22 ;  /* 0x0011381601007387 */ /* 0x0003e20000100a00 */
[----:B------:R-:W-:-:S03]  /*11eb0*/  IMAD.WIDE R18, R0, 0x4, R18 ;  /* 0x0000000400127825 */ /* 0x000fc600078e0212 */
[----:B------:R1:W-:Y:S04]  /*11ec0*/  LDGSTS.E [R4+0x36500], [R22.64], !P3 ;  /* 0x3650000016047fae */ /* 0x0003e8000d921848 */
[----:B------:R1:W-:Y:S04]  /*11ed0*/  STL.64 [R1+0x1140], R20 ;  /* 0x0011401401007387 */ /* 0x0003e80000100a00 */
[----:B------:R1:W-:Y:S01]  /*11ee0*/  LDGSTS.E [R4+0x36600], [R20.64], !P3 ;  /* 0x3660000014047fae */ /* 0x0003e2000d921848 */
[----:B------:R-:W-:-:S03]  /*11ef0*/  IADD3 R2, R252, -0xea, RZ ;  /* 0xffffff16fc027810 */ /* 0x000fc60007ffe0ff */
        /* <DEDUP_REMOVED lines=10> */
[----:B-1----:R-:W-:-:S04]  /*11fa0*/  IMAD.WIDE R22, R0, 0x4, R232 ;  /* 0x0000000400167825 */ /* 0x002fc800078e02e8 */
[----:B------:R-:W-:-:S04]  /*11fb0*/  IMAD.WIDE R20, R0, 0x4, R234 ;  /* 0x0000000400147825 */ /* 0x000fc800078e02ea */
[----:B------:R-:W-:-:S04]  /*11fc0*/  IMAD.WIDE R26, R0, 0x4, R240 ;  /* 0x00000004001a7825 */ /* 0x000fc800078e02f0 */
[----:B------:R-:W-:-:S04]  /*11fd0*/  IMAD.WIDE R24, R0, 0x4, R242 ;  /* 0x0000000400187825 */ /* 0x000fc800078e02f2 */
[----:B---3--:R-:W-:-:S05]  /*11fe0*/  IMAD.WIDE R16, R0, 0x4, R16 ;  /* 0x0000000400107825 */ /* 0x008fca00078e0210 */
[----:B------:R-:W-:Y:S04]  /*11ff0*/  STL.64 [R1+0x1190], R16 ;  /* 0x0011901001007387 */ /* 0x000fe80000100a00 */
[----:B------:R1:W-:Y:S01]  /*12000*/  LDGSTS.E [R4+0x37400], [R16.64], !P6 ;  /* 0x3740000010047fae */ /* 0x0003e2000f121848 */
[----:B------:R-:W-:-:S04]  /*12010*/  IMAD.WIDE R14, R0, 0x4, R14 ;  /* 0x00000004000e7825 */ /* 0x000fc800078e020e */
[C---:B------:R-:W-:Y:S01]  /*12020*/  IMAD.WIDE R12, R0.reuse, 0x4, R12 ;  /* 0x00000004000c7825 */ /* 0x040fe200078e020c */
[----:B------:R3:W-:Y:S04]  /*12030*/  STL.64 [R1+0x1198], R14 ;  /* 0x0011980e01007387 */ /* 0x0007e80000100a00 */
[----:B------:R3:W-:Y:S01]  /*12040*/  LDGSTS.E [R4+0x37500], [R14.64], !P6 ;  /* 0x375000000e047fae */ /* 0x0007e2000f121848 */
[----:B------:R-:W-:-:S03]  /*12050*/  IMAD.WIDE R10, R0, 0x4, R10 ;  /* 0x00000004000a7825 */ /* 0x000fc600078e020a */
[----:B------:R-:W-:Y:S04]  /*12060*/  STL.64 [R1+0x11a0], R12 ;  /* 0x0011a00c01007387 */ /* 0x000fe80000100a00 */
[----:B------:R2:W-:Y:S01]  /*12070*/  LDGSTS.E [R4+0x37600], [R12.64], !P6 ;  /* 0x376000000c047fae */ /* 0x0005e2000f121848 */
[----:B---3--:R-:W-:-:S03]  /*12080*/  IMAD.WIDE R14, R0, 0x4, R248 ;  /* 0x00000004000e7825 */ /* 0x008fc600078e02f8 */
[----:B------:R-:W-:Y:S04]  /*12090*/  STL.64 [R1+0x11a8], R10 ;  /* 0x0011a80a01007387 */ /* 0x000fe80000100a00 */
[----:B------:R4:W-:Y:S04]  /*120a0*/  LDGSTS.E [R4+0x37700], [R10.64], !P6 ;  /* 0x377000000a047fae */ /* 0x0009e8000f121848 */
[----:B------:R3:W-:Y:S04]  /*120b0*/  STL.64 [R1+0x17f0], R14 ;  /* 0x0017f00e01007387 */ /* 0x0007e80000100a00 */
[----:B------:R3:W-:Y:S02]  /*120c0*/  LDGSTS.E [R4+0x38400], [R14.64], !P1 ;  /* 0x384000000e047fae */ /* 0x0007e4000c921848 */
[----:B---3--:R-:W-:-:S04]  /*120d0*/  IMAD.WIDE R14, R0, 0x4, R192 ;  /* 0x00000004000e7825 */ /* 0x008fc800078e02c0 */
[----:B--2---:R-:W-:-:S04]  /*120e0*/  IMAD.WIDE R12, R0, 0x4, R8 ;  /* 0x00000004000c7825 */ /* 0x004fc800078e0208 */
[----:B------:R-:W-:-:S04]  /*120f0*/  IMAD.WIDE R8, R0, 0x4, R190 ;  /* 0x0000000400087825 */ /* 0x000fc800078e02be */
[C---:B----4-:R-:W-:Y:S01]  /*12100*/  IMAD.WIDE R10, R0.reuse, 0x4, R250 ;  /* 0x00000004000a7825 */ /* 0x050fe200078e02fa */
        /* <DEDUP_REMOVED lines=45> */
[----:B------:R-:W-:-:S03]  /*123e0*/  ISETP.GE.U32.AND P6, PT, R2, 0x7ffffe87, PT ;  /* 0x7ffffe870200780c */ /* 0x000fc60003fc6070 */
        /* <DEDUP_REMOVED lines=11> */
[----:B------:R-:W-:Y:S04]  /*124a0*/  STL.64 [R1+0x1990], R14 ;  /* 0x0019900e01007387 */ /* 0x000fe80000100a00 */
[----:B------:R3:W-:Y:S01]  /*124b0*/  STL.64 [R1+0x1998], R12 ;  /* 0x0019980c01007387 */ /* 0x0007e20000100a00 */
[----:B--2---:R-:W-:-:S03]  /*124c0*/  IMAD.WIDE R8, R0, 0x4, R230 ;  /* 0x0000000400087825 */ /* 0x004fc600078e02e6 */
[----:B------:R3:W-:Y:S04]  /*124d0*/  LDGSTS.E [R4+0x3d400], [R14.64], !P3 ;  /* 0x3d4000000e047fae */ /* 0x0007e8000d921848 */
[----:B------:R4:W-:Y:S04]  /*124e0*/  STL.64 [R1+0x19a0], R10 ;  /* 0x0019a00a01007387 */ /* 0x0009e80000100a00 */
[----:B------:R3:W-:Y:S04]  /*124f0*/  LDGSTS.E [R4+0x3d500], [R12.64], !P3 ;  /* 0x3d5000000c047fae */ /* 0x0007e8000d921848 */
[----:B------:R3:W-:Y:S04]  /*12500*/  STL.64 [R1+0x19a8], R8 ;  /* 0x0019a80801007387 */ /* 0x0007e80000100a00 */
[----:B-1----:R-:W2:Y:S04]  /*12510*/  LDL.LU.64 R16, [R1+0x4d0] ;  /* 0x0004d00001107983 */ /* 0x002ea80000300a00 */
[----:B------:R4:W-:Y:S04]  /*12520*/  LDGSTS.E [R4+0x3d600], [R10.64], !P3 ;  /* 0x3d6000000a047fae */ /* 0x0009e8000d921848 */
[----:B------:R1:W-:Y:S04]  /*12530*/  LDGSTS.E [R4+0x3d700], [R8.64], !P3 ;  /* 0x3d70000008047fae */ /* 0x0003e8000d921848 */
[----:B---3--:R-:W3:Y:S01]  /*12540*/  LDL.LU.64 R12, [R1+0x4d8] ;  /* 0x0004d800010c7983 */ /* 0x008ee20000300a00 */
[----:B----4-:R-:W-:-:S03]  /*12550*/  IMAD.WIDE R10, R0, 0x4, R236 ;  /* 0x00000004000a7825 */ /* 0x010fc600078e02ec */
[----:B------:R-:W4:Y:S01]  /*12560*/  LDL.LU.64 R18, [R1+0x4e0] ;  /* 0x0004e00001127983 */ /* 0x000f220000300a00 */
[----:B-1----:R-:W-:-:S03]  /*12570*/  IMAD.WIDE R8, R0, 0x4, R238 ;  /* 0x0000000400087825 */ /* 0x002fc600078e02ee */
[----:B------:R-:W4:Y:S04]  /*12580*/  LDL.LU.64 R14, [R1+0x4e8] ;  /* 0x0004e800010e7983 */ /* 0x000f280000300a00 */
[----:B------:R-:W-:Y:S04]  /*12590*/  STL.64 [R1+0x19d0], R22 ;  /* 0x0019d01601007387 */ /* 0x000fe80000100a00 */
[----:B------:R-:W-:Y:S04]  /*125a0*/  STL.64 [R1+0x19d8], R20 ;  /* 0x0019d81401007387 */ /* 0x000fe80000100a00 */
[----:B------:R1:W-:Y:S04]  /*125b0*/  LDGSTS.E [R4+0x3e400], [R22.64], !P6 ;  /* 0x3e40000016047fae */ /* 0x0003e8000f121848 */
[----:B------:R-:W-:Y:S04]  /*125c0*/  STL.64 [R1+0x19e0], R10 ;  /* 0x0019e00a01007387 */ /* 0x000fe80000100a00 */
[----:B------:R1:W-:Y:S04]  /*125d0*/  LDGSTS.E [R4+0x3e500], [R20.64], !P6 ;  /* 0x3e50000014047fae */ /* 0x0003e8000f121848 */
[----:B------:R1:W-:Y:S04]  /*125e0*/  STL.64 [R1+0x19e8], R8 ;  /* 0x0019e80801007387 */ /* 0x0003e80000100a00 */
[----:B------:R1:W-:Y:S04]  /*125f0*/  LDGSTS.E [R4+0x3e600], [R10.64], !P6 ;  /* 0x3e6000000a047fae */ /* 0x0003e8000f121848 */
[----:B------:R-:W4:Y:S04]  /*12600*/  LDL.LU.64 R248, [R1+0x4f0] ;  /* 0x0004f00001f87983 */ /* 0x000f280000300a00 */
[----:B------:R1:W-:Y:S04]  /*12610*/  LDGSTS.E [R4+0x3e700], [R8.64], !P6 ;  /* 0x3e70000008047fae */ /* 0x0003e8000f121848 */
[----:B-1----:R-:W4:Y:S01]  /*12620*/  LDL.LU.64 R8, [R1+0x4f8] ;  /* 0x0004f80001087983 */ /* 0x002f220000300a00 */
[----:B------:R-:W-:Y:S01]  /*12630*/  IADD3 R2, R252, -0xfe, RZ ;  /* 0xffffff02fc027810 */ /* 0x000fe20007ffe0ff */
[----:B------:R-:W-:-:S02]  /*12640*/  IMAD.WIDE R22, R0, 0x4, R244 ;  /* 0x0000000400167825 */ /* 0x000fc400078e02f4 */
[----:B------:R-:W4:Y:S01]  /*12650*/  LDL.LU.64 R10, [R1+0x500] ;  /* 0x00050000010a7983 */ /* 0x000f220000300a00 */
[----:B------:R-:W-:Y:S01]  /*12660*/  ISETP.GE.U32.AND P1, PT, R2, 0x7ffffe83, PT ;  /* 0x7ffffe830200780c */ /* 0x000fe20003f26070 */
[----:B------:R-:W-:Y:S02]  /*12670*/  IMAD.WIDE R20, R0, 0x4, R246 ;  /* 0x0000000400147825 */ /* 0x000fe400078e02f6 */
[----:B------:R-:W4:Y:S04]  /*12680*/  LDL.LU.64 R250, [R1+0x508] ;  /* 0x0005080001fa7983 */ /* 0x000f280000300a00 */
        /* <DEDUP_REMOVED lines=10> */
[----:B-1----:R-:W4:Y:S01]  /*12730*/  LDL.LU.64 R20, [R1+0x520] ;  /* 0x0005200001147983 */ /* 0x002f220000300a00 */
[----:B------:R-:W-:-:S04]  /*12740*/  IADD3 R2, R252, -0x83, RZ ;  /* 0xffffff7dfc027810 */ /* 0x000fc80007ffe0ff */
[----:B------:R-:W-:Y:S02]  /*12750*/  ISETP.GE.U32.AND P2, PT, R2, 0x7ffffefe, PT ;  /* 0x7ffffefe0200780c */ /* 0x000fe40003f46070 */
[----:B------:R-:W-:Y:S02]  /*12760*/  LOP3.LUT R3, R3, 0x40, RZ, 0x3c, !PT ;  /* 0x0000004003037812 */ /* 0x000fe400078e3cff */
[----:B------:R-:W-:-:S04]  /*12770*/  IADD3 R2, R252, -0x87, RZ ;  /* 0xffffff79fc027810 */ /* 0x000fc80007ffe0ff */
[----:B------:R-:W-:Y:S01]  /*12780*/  ISETP.GE.U32.AND P0, PT, R2, 0x7ffffefa, PT ;  /* 0x7ffffefa0200780c */ /* 0x000fe20003f06070 */
[----:B--2---:R-:W-:-:S05]  /*12790*/  IMAD.WIDE R26, R0, 0x4, R16 ;  /* 0x00000004001a7825 */ /* 0x004fca00078e0210 */
[----:B------:R-:W-:Y:S04]  /*127a0*/  STL.64 [R1+0x2b0], R26 ;  /* 0x0002b01a01007387 */ /* 0x000fe80000100a00 */
[----:B------:R-:W2:Y:S01]  /*127b0*/  LDL.LU.64 R16, [R1+0x528] ;  /* 0x0005280001107983 */ /* 0x000ea20000300a00 */
[----:B---3--:R-:W-:-:S03]  /*127c0*/  IMAD.WIDE R12, R0, 0x4, R12 ;  /* 0x00000004000c7825 */ /* 0x008fc600078e020c */
[----:B------:R1:W-:Y:S01]  /*127d0*/  LDGSTS.E [R3+0x20800], [R26.64], !P2 ;  /* 0x208000001a037fae */ /* 0x0003e2000d121848 */
[----:B----4-:R-:W-:-:S03]  /*127e0*/  IMAD.WIDE R18, R0, 0x4, R18 ;  /* 0x0000000400127825 */ /* 0x010fc600078e0212 */
[----:B------:R3:W-:Y:S01]  /*127f0*/  STL.64 [R1+0x2a8], R12 ;  /* 0x0002a80c01007387 */ /* 0x0007e20000100a00 */
[----:B------:R-:W-:-:S03]  /*12800*/  IMAD.WIDE R14, R0, 0x4, R14 ;  /* 0x00000004000e7825 */ /* 0x000fc600078e020e */
[----:B------:R4:W-:Y:S04]  /*12810*/  STL.64 [R1+0x2a0], R18 ;  /* 0x0002a01201007387 */ /* 0x0009e80000100a00 */
[----:B------:R3:W-:Y:S04]  /*12820*/  LDGSTS.E [R3+0x20900], [R12.64], !P2 ;  /* 0x209000000c037fae */ /* 0x0007e8000d121848 */
[----:B------:R1:W-:Y:S04]  /*12830*/  STL.64 [R1+0x298], R14 ;  /* 0x0002980e01007387 */ /* 0x0003e80000100a00 */
[----:B------:R4:W-:Y:S04]  /*12840*/  LDGSTS.E [R3+0x20a00], [R18.64], !P2 ;  /* 0x20a0000012037fae */ /* 0x0009e8000d121848 */
[----:B---3--:R-:W3:Y:S04]  /*12850*/  LDL.LU.64 R12, [R1+0x530] ;  /* 0x00053000010c7983 */ /* 0x008ee80000300a00 */
[----:B------:R1:W-:Y:S01]  /*12860*/  LDGSTS.E [R3+0x20b00], [R14.64], !P2 ;  /* 0x20b000000e037fae */ /* 0x0003e2000d121848 */
[----:B------:R-:W-:-:S05]  /*12870*/  IMAD.WIDE R28, R0, 0x4, R248 ;  /* 0x00000004001c7825 */ /* 0x000fca00078e02f8 */
[----:B------:R3:W-:Y:S01]  /*12880*/  LDGSTS.E [R3+0x21800], [R28.64], !P0 ;  /* 0x218000001c037fae */ /* 0x0007e2000c121848 */
[----:B-1----:R-:W-:-:S03]  /*12890*/  IMAD.WIDE R26, R0, 0x4, R8 ;  /* 0x00000004001a7825 */ /* 0x002fc600078e0208 */
[----:B------:R-:W3:Y:S04]  /*128a0*/  LDL.LU.64 R8, [R1+0x538] ;  /* 0x0005380001087983 */ /* 0x000ee80000300a00 */
[----:B----4-:R-:W3:Y:S04]  /*128b0*/  LDL.LU.64 R18, [R1+0x540] ;  /* 0x0005400001127983 */ /* 0x010ee80000300a00 */
[----:B------:R-:W-:Y:S04]  /*128c0*/  STL.64 [R1+0x270], R28 ;  /* 0x0002701c01007387 */ /* 0x000fe80000100a00 */
[----:B------:R-:W3:Y:S01]  /*128d0*/  LDL.LU.64 R248, [R1+0x548] ;  /* 0x0005480001f87983 */ /* 0x000ee20000300a00 */
[----:B------:R-:W-:-:S03]  /*128e0*/  IMAD.WIDE R14, R0, 0x4, R10 ;  /* 0x00000004000e7825 */ /* 0x000fc600078e020a */
[----:B------:R1:W-:Y:S01]  /*128f0*/  LDGSTS.E [R3+0x21900], [R26.64], !P0 ;  /* 0x219000001a037fae */ /* 0x0003e2000c121848 */
[----:B------:R-:W-:-:S03]  /*12900*/  IMAD.WIDE R10, R0, 0x4, R250 ;  /* 0x00000004000a7825 */ /* 0x000fc600078e02fa */
[----:B------:R1:W-:Y:S04]  /*12910*/  STL.64 [R1+0x268], R26 ;  /* 0x0002681a01007387 */ /* 0x0003e80000100a00 */
[----:B------:R1:W-:Y:S04]  /*12920*/  STL.64 [R1+0x260], R14 ;  /* 0x0002600e01007387 */ /* 0x0003e80000100a00 */
[----:B------:R1:W-:Y:S04]  /*12930*/  STL.64 [R1+0x258], R10 ;  /* 0x0002580a01007387 */ /* 0x0003e80000100a00 */
[----:B------:R1:W-:Y:S04]  /*12940*/  LDGSTS.E [R3+0x21a00], [R14.64], !P0 ;  /* 0x21a000000e037fae */ /* 0x0003e8000c121848 */
[----:B------:R1:W-:Y:S02]  /*12950*/  LDGSTS.E [R3+0x21b00], [R10.64], !P0 ;  /* 0x21b000000a037fae */ /* 0x0003e4000c121848 */
[----:B-1----:R-:W-:-:S02]  /*12960*/  IMAD.WIDE R26, R0, 0x4, R24 ;  /* 0x00000004001a7825 */ /* 0x002fc400078e0218 */
[----:B------:R-:W3:Y:S02]  /*12970*/  LDL.LU.64 R14, [R1+0x550] ;  /* 0x00055000010e7983 */ /* 0x000ee40000300a00 */
[C---:B------:R-:W-:Y:S02]  /*12980*/  IMAD.WIDE R24, R0.reuse, 0x4, R22 ;  /* 0x0000000400187825 */ /* 0x040fe400078e0216 */
[----:B------:R-:W3:Y:S04]  /*12990*/  LDL.LU.64 R10, [R1+0x558] ;  /* 0x00055800010a7983 */ /* 0x000ee80000300a00 */
[----:B------:R-:W3:Y:S01]  /*129a0*/  LDL.LU.64 R250, [R1+0x560] ;  /* 0x0005600001fa7983 */ /* 0x000ee20000300a00 */
[----:B------:R-:W-:-:S03]  /*129b0*/  IMAD.WIDE R22, R0, 0x4, R20 ;  /* 0x0000000400167825 */ /* 0x000fc600078e0214 */
[----:B------:R-:W3:Y:S01]  /*129c0*/  LDL.LU.64 R20, [R1+0x568] ;  /* 0x0005680001147983 */ /* 0x000ee20000300a00 */
[----:B------:R-:W-:-:S04]  /*129d0*/  IADD3 R2, R252, -0x8b, RZ ;  /* 0xffffff75fc027810 */ /* 0x000fc80007ffe0ff */
[----:B------:R-:W-:Y:S01]  /*129e0*/  ISETP.GE.U32.AND P4, PT, R2, 0x7ffffef6, PT ;  /* 0x7ffffef60200780c */ /* 0x000fe20003f86070 */
[----:B------:R1:W-:Y:S04]  /*129f0*/  STL.64 [R1+0x230], R26 ;  /* 0x0002301a01007387 */ /* 0x0003e80000100a00 */
[----:B------:R1:W-:Y:S04]  /*12a00*/  STL.64 [R1+0x228], R24 ;  /* 0x0002281801007387 */ /* 0x0003e80000100a00 */
[----:B------:R-:W-:Y:S04]  /*12a10*/  STL.64 [R1+0x220], R22 ;  /* 0x0002201601007387 */ /* 0x000fe80000100a00 */
[----:B------:R1:W-:Y:S04]  /*12a20*/  LDGSTS.E [R3+0x22800], [R26.64], !P4 ;  /* 0x228000001a037fae */ /* 0x0003e8000e121848 */
[----:B------:R1:W-:Y:S04]  /*12a30*/  LDGSTS.E [R3+0x22900], [R24.64], !P4 ;  /* 0x2290000018037fae */ /* 0x0003e8000e121848 */
[----:B------:R3:W-:Y:S01]  /*12a40*/  LDGSTS.E [R3+0x22a00], [R22.64], !P4 ;  /* 0x22a0000016037fae */ /* 0x0007e2000e121848 */
[----:B------:R-:W-:-:S04]  /*12a50*/  IADD3 R2, R252, -0x8f, RZ ;  /* 0xffffff71fc027810 */ /* 0x000fc80007ffe0ff */
[----:B------:R-:W-:Y:S02]  /*12a60*/  ISETP.GE.U32.AND P5, PT, R2, 0x7ffffef2, PT ;  /* 0x7ffffef20200780c */ /* 0x000fe40003fa6070 */
[----:B------:R-:W-:-:S04]  /*12a70*/  IADD3 R2, R252, -0x93, RZ ;  /* 0xffffff6dfc027810 */ /* 0x000fc80007ffe0ff */
[----:B------:R-:W-:Y:S01]  /*12a80*/  ISETP.GE.U32.AND P3, PT, R2, 0x7ffffeee, PT ;  /* 0x7ffffeee0200780c */ /* 0x000fe20003f66070 */
[----:B--2---:R-:W-:-:S05]  /*12a90*/  IMAD.WIDE R16, R0, 0x4, R16 ;  /* 0x0000000400107825 */ /* 0x004fca00078e0210 */
[----:B------:R2:W-:Y:S04]  /*12aa0*/  STL.64 [R1+0x218], R16 ;  /* 0x0002181001007387 */ /* 0x0005e80000100a00 */
[----:B-1----:R-:W4:Y:S04]  /*12ab0*/  LDL.LU.64 R26, [R1+0x570] ;  /* 0x00057000011a7983 */ /* 0x002f280000300a00 */
[----:B------:R2:W-:Y:S04]  /*12ac0*/  LDGSTS.E [R3+0x22b00], [R16.64], !P4 ;  /* 0x22b0000010037fae */ /* 0x0005e8000e121848 */
[----:B------:R-:W4:Y:S04]  /*12ad0*/  LDL.LU.64 R24, [R1+0x578] ;  /* 0x0005780001187983 */ /* 0x000f280000300a00 */
[----:B--2---:R-:W2:Y:S01]  /*12ae0*/  LDL.LU.64 R16, [R1+0x588] ;  /* 0x0005880001107983 */ /* 0x004ea20000300a00 */
[----:B---3--:R-:W-:-:S05]  /*12af0*/  IMAD.WIDE R28, R0, 0x4, R12 ;  /* 0x00000004001c7825 */ /* 0x008fca00078e020c */
[----:B------:R-:W-:Y:S04]  /*12b00*/  STL.64 [R1+0x1b0], R28 ;  /* 0x0001b01c01007387 */ /* 0x000fe80000100a00 */
[----:B------:R-:W3:Y:S04]  /*12b10*/  LDL.LU.64 R12, [R1+0x590] ;  /* 0x00059000010c7983 */ /* 0x000ee80000300a00 */
[----:B------:R1:W-:Y:S01]  /*12b20*/  LDGSTS.E [R3+0x23800], [R28.64], !P5 ;  /* 0x238000001c037fae */ /* 0x0003e2000e921848 */
[----:B------:R-:W-:-:S04]  /*12b30*/  IMAD.WIDE R8, R0, 0x4, R8 ;  /* 0x0000000400087825 */ /* 0x000fc800078e0208 */
[C---:B------:R-:W-:Y:S01]  /*12b40*/  IMAD.WIDE R22, R0.reuse, 0x4, R18 ;  /* 0x0000000400167825 */ /* 0x040fe200078e0212 */
[----:B------:R1:W-:Y:S04]  /*12b50*/  STL.64 [R1+0x1a8], R8 ;  /* 0x0001a80801007387 */ /* 0x0003e80000100a00 */
[----:B------:R1:W-:Y:S01]  /*12b60*/  LDGSTS.E [R3+0x23900], [R8.64], !P5 ;  /* 0x2390000008037fae */ /* 0x0003e2000e921848 */
[----:B------:R-:W-:-:S03]  /*12b70*/  IMAD.WIDE R18, R0, 0x4, R248 ;  /* 0x0000000400127825 */ /* 0x000fc600078e02f8 */
[----:B------:R1:W-:Y:S04]  /*12b80*/  STL.64 [R1+0x1a0], R22 ;  /* 0x0001a01601007387 */ /* 0x0003e80000100a00 */
[----:B------:R1:W-:Y:S04]  /*12b90*/  STL.64 [R1+0x198], R18 ;  /* 0x0001981201007387 */ /* 0x0003e80000100a00 */
[----:B------:R-:W3:Y:S04]  /*12ba0*/  LDL.LU.64 R248, [R1+0x598] ;  /* 0x0005980001f87983 */ /* 0x000ee80000300a00 */
[----:B-1----:R-:W3:Y:S04]  /*12bb0*/  LDL.LU.64 R8, [R1+0x5a0] ;  /* 0x0005a00001087983 */ /* 0x002ee80000300a00 */
[----:B------:R1:W-:Y:S04]  /*12bc0*/  LDGSTS.E [R3+0x23a00], [R22.64], !P5 ;  /* 0x23a0000016037fae */ /* 0x0003e8000e921848 */
[----:B------:R1:W-:Y:S04]  /*12bd0*/  LDGSTS.E [R3+0x23b00], [R18.64], !P5 ;  /* 0x23b0000012037fae */ /* 0x0003e8000e921848 */
[----:B-1----:R-:W3:Y:S01]  /*12be0*/  LDL.LU.64 R22, [R1+0x5a8] ;  /* 0x0005a80001167983 */ /* 0x002ee20000300a00 */
[----:B------:R-:W-:-:S04]  /*12bf0*/  IMAD.WIDE R18, R0, 0x4, R14 ;  /* 0x0000000400127825 */ /* 0x000fc800078e020e */
[C---:B------:R-:W-:Y:S01]  /*12c00*/  IMAD.WIDE R14, R0.reuse, 0x4, R10 ;  /* 0x00000004000e7825 */ /* 0x040fe200078e020a */
[----:B------:R1:W-:Y:S03]  /*12c10*/  STL.64 [R1+0x170], R18 ;  /* 0x0001701201007387 */ /* 0x0003e60000100a00 */
[C---:B------:R-:W-:Y:S01]  /*12c20*/  IMAD.WIDE R10, R0.reuse, 0x4, R250 ;  /* 0x00000004000a7825 */ /* 0x040fe200078e02fa */
[----:B------:R1:W-:Y:S03]  /*12c30*/  LDGSTS.E [R3+0x24800], [R18.64], !P3 ;  /* 0x2480000012037fae */ /* 0x0003e6000d921848 */
[----:B------:R-:W-:Y:S01]  /*12c40*/  IMAD.WIDE R28, R0, 0x4, R20 ;  /* 0x00000004001c7825 */ /* 0x000fe200078e0214 */
[----:B------:R-:W3:Y:S04]  /*12c50*/  LDL.LU.64 R250, [R1+0x5b0] ;  /* 0x0005b00001fa7983 */ /* 0x000ee80000300a00 */
[----:B------:R1:W-:Y:S04]  /*12c60*/  STL.64 [R1+0x168], R14 ;  /* 0x0001680e01007387 */ /* 0x0003e80000100a00 */
[----:B------:R1:W-:Y:S04]  /*12c70*/  STL.64 [R1+0x160], R10 ;  /* 0x0001600a01007387 */ /* 0x0003e80000100a00 */
[----:B------:R-:W-:Y:S04]  /*12c80*/  STL.64 [R1+0x158], R28 ;  /* 0x0001581c01007387 */ /* 0x000fe80000100a00 */
[----:B------:R-:W3:Y:S04]  /*12c90*/  LDL.LU.64 R20, [R1+0x5b8] ;  /* 0x0005b80001147983 */ /* 0x000ee80000300a00 */
[----:B------:R1:W-:Y:S04]  /*12ca0*/  LDGSTS.E [R3+0x24900], [R14.64], !P3 ;  /* 0x249000000e037fae */ /* 0x0003e8000d921848 */
[----:B-1----:R-:W3:Y:S04]  /*12cb0*/  LDL.LU.64 R18, [R1+0x5c8] ;  /* 0x0005c80001127983 */ /* 0x002ee80000300a00 */
[----:B------:R1:W-:Y:S04]  /*12cc0*/  LDGSTS.E [R3+0x24a00], [R10.64], !P3 ;  /* 0x24a000000a037fae */ /* 0x0003e8000d921848 */
[----:B------:R-:W3:Y:S01]  /*12cd0*/  LDL.LU.64 R14, [R1+0x5d0] ;  /* 0x0005d000010e7983 */ /* 0x000ee20000300a00 */
[----:B------:R-:W-:-:S03]  /*12ce0*/  IADD3 R2, R252, -0x97, RZ ;  /* 0xffffff69fc027810 */ /* 0x000fc60007ffe0ff */
[----:B------:R2:W-:Y:S04]  /*12cf0*/  LDGSTS.E [R3+0x24b00], [R28.64], !P3 ;  /* 0x24b000001c037fae */ /* 0x0005e8000d921848 */
[----:B-1----:R-:W3:Y:S01]  /*12d00*/  LDL.LU.64 R10, [R1+0x5d8] ;  /* 0x0005d800010a7983 */ /* 0x002ee20000300a00 */
[----:B------:R-:W-:Y:S02]  /*12d10*/  ISETP.GE.U32.AND P6, PT, R2, 0x7ffffeea, PT ;  /* 0x7ffffeea0200780c */ /* 0x000fe40003fc6070 */
[----:B------:R-:W-:-:S04]  /*12d20*/  IADD3 R2, R252, -0x9b, RZ ;  /* 0xffffff65fc027810 */ /* 0x000fc80007ffe0ff */
[----:B------:R-:W-:Y:S01]  /*12d30*/  ISETP.GE.U32.AND P1, PT, R2, 0x7ffffee6, PT ;  /* 0x7ffffee60200780c */ /* 0x000fe20003f26070 */
[----:B----4-:R-:W-:-:S04]  /*12d40*/  IMAD.WIDE R26, R0, 0x4, R26 ;  /* 0x00000004001a7825 */ /* 0x010fc800078e021a */
[C---:B------:R-:W-:Y:S01]  /*12d50*/  IMAD.WIDE R24, R0.reuse, 0x4, R24 ;  /* 0x0000000400187825 */ /* 0x040fe200078e0218 */
[----:B------:R-:W-:Y:S04]  /*12d60*/  STL.64 [R1+0x130], R26 ;  /* 0x0001301a01007387 */ /* 0x000fe80000100a00 */
[----:B------:R1:W-:Y:S01]  /*12d70*/  LDGSTS.E [R3+0x25800], [R26.64], !P6 ;  /* 0x258000001a037fae */ /* 0x0003e2000f121848 */
[----:B--2---:R-:W-:-:S03]  /*12d80*/  IMAD.WIDE R16, R0, 0x4, R16 ;  /* 0x0000000400107825 */ /* 0x004fc600078e0210 */
[----:B------:R-:W-:Y:S04]  /*12d90*/  STL.64 [R1+0xb8], R24 ;  /* 0x0000b81801007387 */ /* 0x000fe80000100a00 */
[----:B------:R2:W-:Y:S04]  /*12da0*/  STL.64 [R1+0xb0], R16 ;  /* 0x0000b01001007387 */ /* 0x0005e80000100a00 */
[----:B------:R4:W-:Y:S01]  /*12db0*/  LDGSTS.E [R3+0x25900], [R24.64], !P6 ;  /* 0x2590000018037fae */ /* 0x0009e2000f121848 */
[----:B---3--:R-:W-:-:S03]  /*12dc0*/  IMAD.WIDE R12, R0, 0x4, R12 ;  /* 0x00000004000c7825 */ /* 0x008fc600078e020c */
[----:B------:R2:W-:Y:S04]  /*12dd0*/  LDGSTS.E [R3+0x25a00], [R16.64], !P6 ;  /* 0x25a0000010037fae */ /* 0x0005e8000f121848 */
[----:B------:R3:W-:Y:S04]  /*12de0*/  STL.64 [R1+0x88], R12 ;  /* 0x0000880c01007387 */ /* 0x0007e80000100a00 */
[----:B------:R3:W-:Y:S04]  /*12df0*/  LDGSTS.E [R3+0x25b00], [R12.64], !P6 ;  /* 0x25b000000c037fae */ /* 0x0007e8000f121848 */
[----:B--2---:R-:W2:Y:S04]  /*12e00*/  LDL.LU.64 R16, [R1+0x5e0] ;  /* 0x0005e00001107983 */ /* 0x004ea80000300a00 */
[----:B---3--:R-:W3:Y:S01]  /*12e10*/  LDL.LU.64 R12, [R1+0x5e8] ;  /* 0x0005e800010c7983 */ /* 0x008ee20000300a00 */
[----:B-1----:R-:W-:-:S05]  /*12e20*/  IMAD.WIDE R26, R0, 0x4, R248 ;  /* 0x00000004001a7825 */ /* 0x002fca00078e02f8 */
[----:B------:R-:W-:Y:S04]  /*12e30*/  STL.64 [R1+0x30], R26 ;  /* 0x0000301a01007387 */ /* 0x000fe80000100a00 */
[----:B------:R-:W3:Y:S01]  /*12e40*/  LDL.LU.64 R248, [R1+0x5f0] ;  /* 0x0005f00001f87983 */ /* 0x000ee20000300a00 */
[----:B----4-:R-:W-:-:S03]  /*12e50*/  IMAD.WIDE R24, R0, 0x4, R8 ;  /* 0x0000000400187825 */ /* 0x010fc600078e0208 */
[----:B------:R1:W-:Y:S04]  /*12e60*/  LDGSTS.E [R3+0x26800], [R26.64], !P1 ;  /* 0x268000001a037fae */ /* 0x0003e8000c921848 */
[----:B------:R-:W-:Y:S01]  /*12e70*/  STL.64 [R1+0x18], R24 ;  /* 0x0000181801007387 */ /* 0x000fe20000100a00 */
[----:B------:R-:W-:-:S03]  /*12e80*/  IMAD.WIDE R22, R0, 0x4, R22 ;  /* 0x0000000400167825 */ /* 0x000fc600078e0216 */
[----:B------:R-:W4:Y:S04]  /*12e90*/  LDL.LU.64 R8, [R1+0x5f8] ;  /* 0x0005f80001087983 */ /* 0x000f280000300a00 */
[----:B------:R1:W-:Y:S04]  /*12ea0*/  STL.64 [R1+0x10], R22 ;  /* 0x0000101601007387 */ /* 0x0003e80000100a00 */
[----:B------:R1:W-:Y:S04]  /*12eb0*/  LDGSTS.E [R3+0x26900], [R24.64], !P1 ;  /* 0x2690000018037fae */ /* 0x0003e8000c921848 */
[----:B------:R1:W-:Y:S01]  /*12ec0*/  LDGSTS.E [R3+0x26a00], [R22.64], !P1 ;  /* 0x26a0000016037fae */ /* 0x0003e2000c921848 */
[----:B------:R-:W-:-:S05]  /*12ed0*/  IMAD.WIDE R250, R0, 0x4, R250 ;  /* 0x0000000400fa7825 */ /* 0x000fca00078e02fa */
[----:B------:R-:W-:Y:S04]  /*12ee0*/  STL.64 [R1+0x1fe0], R250 ;  /* 0x001fe0fa01007387 */ /* 0x000fe80000100a00 */
[----:B-1----:R-:W4:Y:S01]  /*12ef0*/  LDL.LU.64 R22, [R1+0x8d8] ;  /* 0x0008d80001167983 */ /* 0x002f220000300a00 */
[----:B------:R-:W-:-:S04]  /*12f00*/  IMAD.WIDE R146, R0, 0x4, R18 ;  /* 0x0000000400927825 */ /* 0x000fc800078e0212 */
[C---:B------:R-:W-:Y:S01]  /*12f10*/  IMAD.WIDE R144, R0.reuse, 0x4, R14 ;  /* 0x0000000400907825 */ /* 0x040fe200078e020e */
[----:B------:R-:W4:Y:S04]  /*12f20*/  LDL.LU.64 R18, [R1+0x8d0] ;  /* 0x0008d00001127983 */ /* 0x000f280000300a00 */
[----:B------:R-:W4:Y:S01]  /*12f30*/  LDL.LU.64 R14, [R1+0x8c8] ;  /* 0x0008c800010e7983 */ /* 0x000f220000300a00 */
[----:B------:R-:W-:-:S04]  /*12f40*/  IMAD.WIDE R142, R0, 0x4, R10 ;  /* 0x00000004008e7825 */ /* 0x000fc800078e020a */
[----:B------:R-:W-:Y:S01]  /*12f50*/  IMAD.WIDE R236, R0, 0x4, R20 ;  /* 0x0000000400ec7825 */ /* 0x000fe200078e0214 */
[----:B------:R-:W4:Y:S04]  /*12f60*/  LDL.LU.64 R10, [R1+0x8c0] ;  /* 0x0008c000010a7983 */ /* 0x000f280000300a00 */
[----:B------:R-:W-:Y:S04]  /*12f70*/  STL.64 [R1+0x1fe8], R236 ;  /* 0x001fe8ec01007387 */ /* 0x000fe80000100a00 */
[----:B------:R-:W-:Y:S04]  /*12f80*/  STL.64 [R1+0x1ff0], R146 ;  /* 0x001ff09201007387 */ /* 0x000fe80000100a00 */
[----:B------:R-:W-:Y:S04]  /*12f90*/  STL.64 [R1+0x1ff8], R144 ;  /* 0x001ff89001007387 */ /* 0x000fe80000100a00 */
[----:B------:R-:W-:Y:S04]  /*12fa0*/  STL.64 [R1+0x2000], R142 ;  /* 0x0020008e01007387 */ /* 0x000fe80000100a00 */
[----:B------:R-:W4:Y:S01]  /*12fb0*/  LDL.LU.64 R20, [R1+0x8b8] ;  /* 0x0008b80001147983 */ /* 0x000f220000300a00 */
[----:B------:R-:W-:-:S03]  /*12fc0*/  IADD3 R2, R252, -0x9f, RZ ;  /* 0xffffff61fc027810 */ /* 0x000fc60007ffe0ff */
[----:B------:R1:W-:Y:S01]  /*12fd0*/  LDGSTS.E [R3+0x26b00], [R250.64], !P1 ;  /* 0x26b00000fa037fae */ /* 0x0003e2000c921848 */
[----:B------:R-:W-:Y:S02]  /*12fe0*/  ISETP.GE.U32.AND P2, PT, R2, 0x7ffffee2, PT ;  /* 0x7ffffee20200780c */ /* 0x000fe40003f46070 */
[----:B------:R-:W-:-:S04]  /*12ff0*/  IADD3 R2, R252, -0xa3, RZ ;  /* 0xffffff5dfc027810 */ /* 0x000fc80007ffe0ff */
[----:B------:R-:W-:Y:S02]  /*13000*/  ISETP.GE.U32.AND P0, PT, R2, 0x7ffffede, PT ;  /* 0x7ffffede0200780c */ /* 0x000fe40003f06070 */
[----:B------:R-:W-:-:S04]  /*13010*/  IADD3 R2, R252, -0xa7, RZ ;  /* 0xffffff59fc027810 */ /* 0x000fc80007ffe0ff */
[----:B------:R-:W-:Y:S01]  /*13020*/  ISETP.GE.U32.AND P4, PT, R2, 0x7ffffeda, PT ;  /* 0x7ffffeda0200780c */ /* 0x000fe20003f86070 */
[----:B------:R1:W-:Y:S04]  /*13030*/  LDGSTS.E [R3+0x27800], [R236.64], !P2 ;  /* 0x27800000ec037fae */ /* 0x0003e8000d121848 */
[----:B------:R1:W-:Y:S04]  /*13040*/  LDGSTS.E [R3+0x27900], [R146.64], !P2 ;  /* 0x2790000092037fae */ /* 0x0003e8000d121848 */
[----:B------:R1:W-:Y:S04]  /*13050*/  LDGSTS.E [R3+0x27a00], [R144.64], !P2 ;  /* 0x27a0000090037fae */ /* 0x0003e8000d121848 */
[----:B------:R1:W-:Y:S01]  /*13060*/  LDGSTS.E [R3+0x27b00], [R142.64], !P2 ;  /* 0x27b000008e037fae */ /* 0x0003e2000d121848 */
[----:B--2---:R-:W-:-:S03]  /*13070*/  IMAD.WIDE R132, R0, 0x4, R16 ;  /* 0x0000000400847825 */ /* 0x004fc600078e0210 */
[----:B------:R-:W2:Y:S04]  /*13080*/  LDL.LU.64 R16, [R1+0x8b0] ;  /* 0x0008b00001107983 */ /* 0x000ea80000300a00 */
[----:B------:R1:W-:Y:S01]  /*13090*/  LDGSTS.E [R3+0x28800], [R132.64], !P0 ;  /* 0x2880000084037fae */ /* 0x0003e2000c121848 */
[----:B---3--:R-:W-:-:S05]  /*130a0*/  IMAD.WIDE R130, R0, 0x4, R12 ;  /* 0x0000000400827825 */ /* 0x008fca00078e020c */
[----:B------:R1:W-:Y:S01]  /*130b0*/  LDGSTS.E [R3+0x28900], [R130.64], !P0 ;  /* 0x2890000082037fae */ /* 0x0003e2000c121848 */
[----:B------:R-:W-:-:S03]  /*130c0*/  IMAD.WIDE R128, R0, 0x4, R248 ;  /* 0x0000000400807825 */ /* 0x000fc600078e02f8 */
[----:B------:R-:W3:Y:S04]  /*130d0*/  LDL.LU.64 R248, [R1+0x8a8] ;  /* 0x0008a80001f87983 */ /* 0x000ee80000300a00 */
[----:B------:R-:W3:Y:S04]  /*130e0*/  LDL.LU.64 R12, [R1+0x8a0] ;  /* 0x0008a000010c7983 */ /* 0x000ee80000300a00 */
[----:B------:R-:W3:Y:S01]  /*130f0*/  LDL.LU.64 R26, [R1+0x898] ;  /* 0x00089800011a7983 */ /* 0x000ee20000300a00 */
[----:B----4-:R-:W-:-:S03]  /*13100*/  IMAD.WIDE R66, R0, 0x4, R8 ;  /* 0x0000000400427825 */ /* 0x010fc600078e0208 */
[----:B------:R-:W4:Y:S04]  /*13110*/  LDL.LU.64 R24, [R1+0x890] ;  /* 0x0008900001187983 */ /* 0x000f280000300a00 */
[----:B------:R-:W4:Y:S04]  /*13120*/  LDL.LU.64 R8, [R1+0x888] ;  /* 0x0008880001087983 */ /* 0x000f280000300a00 */
[----:B------:R-:W-:Y:S04]  /*13130*/  STL.64 [R1+0x2008], R132 ;  /* 0x0020088401007387 */ /* 0x000fe80000100a00 */
[----:B------:R-:W-:Y:S04]  /*13140*/  STL.64 [R1+0x2010], R130 ;  /* 0x0020108201007387 */ /* 0x000fe80000100a00 */
[----:B------:R-:W-:Y:S04]  /*13150*/  STL.64 [R1+0x2018], R128 ;  /* 0x0020188001007387 */ /* 0x000fe80000100a00 */
[----:B------:R-:W-:Y:S01]  /*13160*/  STL.64 [R1+0x2020], R66 ;  /* 0x0020204201007387 */ /* 0x000fe20000100a00 */
[----:B------:R-:W-:-:S03]  /*13170*/  IMAD.WIDE R28, R0, 0x4, R22 ;  /* 0x00000004001c7825 */ /* 0x000fc600078e0216 */
[----:B------:R1:W-:Y:S04]  /*13180*/  LDGSTS.E [R3+0x28a00], [R128.64], !P0 ;  /* 0x28a0000080037fae */ /* 0x0003e8000c121848 */
[----:B------:R-:W4:Y:S04]  /*13190*/  LDL.LU.64 R22, [R1+0x880] ;  /* 0x0008800001167983 */ /* 0x000f280000300a00 */
[----:B------:R-:W-:Y:S04]  /*131a0*/  STL.64 [R1+0x370], R28 ;  /* 0x0003701c01007387 */ /* 0x000fe80000100a00 */
[----:B------:R1:W-:Y:S04]  /*131b0*/  LDGSTS.E [R3+0x28b00], [R66.64], !P0 ;  /* 0x28b0000042037fae */ /* 0x0003e8000c121848 */
[----:B------:R1:W-:Y:S01]  /*131c0*/  LDGSTS.E [R3+0x29800], [R28.64], !P4 ;  /* 0x298000001c037fae */ /* 0x0003e2000e121848 */
[----:B------:R-:W-:-:S04]  /*131d0*/  IMAD.WIDE R18, R0, 0x4, R18 ;  /* 0x0000000400127825 */ /* 0x000fc800078e0212 */
[C---:B------:R-:W-:Y:S01]  /*131e0*/  IMAD.WIDE R14, R0.reuse, 0x4, R14 ;  /* 0x00000004000e7825 */ /* 0x040fe200078e020e */
[----:B------:R1:W-:Y:S03]  /*131f0*/  STL.64 [R1+0x378], R18 ;  /* 0x0003781201007387 */ /* 0x0003e60000100a00 */
[----:B------:R-:W-:Y:S01]  /*13200*/  IMAD.WIDE R10, R0, 0x4, R10 ;  /* 0x00000004000a7825 */ /* 0x000fe200078e020a */
        /* <DEDUP_REMOVED lines=8> */
[----:B------:R-:W-:Y:S01]  /*13290*/  IADD3 R2, R252, -0xab, RZ ;  /* 0xffffff55fc027810 */ /* 0x000fe20007ffe0ff */
[----:B------:R-:W-:-:S03]  /*132a0*/  IMAD.WIDE R28, R0, 0x4, R20 ;  /* 0x00000004001c7825 */ /* 0x000fc600078e0214 */
[----:B------:R-:W-:Y:S02]  /*132b0*/  ISETP.GE.U32.AND P5, PT, R2, 0x7ffffed6, PT ;  /* 0x7ffffed60200780c */ /* 0x000fe40003fa6070 */
[----:B------:R-:W-:-:S11]  /*132c0*/  IADD3 R2, R252, -0xaf, RZ ;  /* 0xffffff51fc027810 */ /* 0x000fd60007ffe0ff */
[----:B------:R1:W-:Y:S01]  /*132d0*/  LDGSTS.E [R3+0x2a800], [R28.64], !P5 ;  /* 0x2a8000001c037fae */ /* 0x0003e2000e921848 */
[----:B------:R-:W-:Y:S01]  /*132e0*/  ISETP.GE.U32.AND P3, PT, R2, 0x7ffffed2, PT ;  /* 0x7ffffed20200780c */ /* 0x000fe20003f66070 */
[----:B--2---:R-:W-:-:S05]  /*132f0*/  IMAD.WIDE R20, R0, 0x4, R16 ;  /* 0x0000000400147825 */ /* 0x004fca00078e0210 */
[----:B------:R2:W-:Y:S01]  /*13300*/  LDGSTS.E [R3+0x2a900], [R20.64], !P5 ;  /* 0x2a90000014037fae */ /* 0x0005e2000e921848 */
[----:B---3--:R-:W-:-:S03]  /*13310*/  IMAD.WIDE R16, R0, 0x4, R248 ;  /* 0x0000000400107825 */ /* 0x008fc600078e02f8 */
[----:B------:R-:W3:Y:S01]  /*13320*/  LDL.LU.64 R248, [R1+0x860] ;  /* 0x0008600001f87983 */ /* 0x000ee20000300a00 */
[----:B------:R-:W-:-:S03]  /*13330*/  IMAD.WIDE R12, R0, 0x4, R12 ;  /* 0x00000004000c7825 */ /* 0x000fc600078e020c */
[----:B------:R-:W-:Y:S04]  /*13340*/  STL.64 [R1+0x3a0], R28 ;  /* 0x0003a01c01007387 */ /* 0x000fe80000100a00 */
[----:B------:R2:W-:Y:S04]  /*13350*/  STL.64 [R1+0x3a8], R20 ;  /* 0x0003a81401007387 */ /* 0x0005e80000100a00 */
[----:B------:R4:W-:Y:S04]  /*13360*/  STL.64 [R1+0x3b0], R16 ;  /* 0x0003b01001007387 */ /* 0x0009e80000100a00 */
[----:B------:R4:W-:Y:S04]  /*13370*/  STL.64 [R1+0x3b8], R12 ;  /* 0x0003b80c01007387 */ /* 0x0009e80000100a00 */
[----:B--2---:R-:W2:Y:S01]  /*13380*/  LDL.LU.64 R20, [R1+0x858] ;  /* 0x0008580001147983 */ /* 0x004ea20000300a00 */
[----:B-1----:R-:W-:-:S03]  /*13390*/  IMAD.WIDE R28, R0, 0x4, R26 ;  /* 0x00000004001c7825 */ /* 0x002fc600078e021a */
[----:B------:R1:W-:Y:S01]  /*133a0*/  LDGSTS.E [R3+0x2aa00], [R16.64], !P5 ;  /* 0x2aa0000010037fae */ /* 0x0003e2000e921848 */
[----:B----4-:R-:W-:-:S03]  /*133b0*/  IMAD.WIDE R26, R0, 0x4, R24 ;  /* 0x00000004001a7825 */ /* 0x010fc600078e0218 */
[----:B------:R4:W-:Y:S01]  /*133c0*/  LDGSTS.E [R3+0x2ab00], [R12.64], !P5 ;  /* 0x2ab000000c037fae */ /* 0x0009e2000e921848 */
[----:B------:R-:W-:-:S03]  /*133d0*/  IMAD.WIDE R24, R0, 0x4, R8 ;  /* 0x0000000400187825 */ /* 0x000fc600078e0208 */
[----:B------:R4:W-:Y:S04]  /*133e0*/  LDGSTS.E [R3+0x2b800], [R28.64], !P3 ;  /* 0x2b8000001c037fae */ /* 0x0009e8000d921848 */
[----:B-1----:R-:W2:Y:S04]  /*133f0*/  LDL.LU.64 R16, [R1+0x850] ;  /* 0x0008500001107983 */ /* 0x002ea80000300a00 */
[----:B----4-:R-:W4:Y:S04]  /*13400*/  LDL.LU.64 R12, [R1+0x848] ;  /* 0x00084800010c7983 */ /* 0x010f280000300a00 */
[----:B------:R-:W4:Y:S01]  /*13410*/  LDL.LU.64 R8, [R1+0x840] ;  /* 0x0008400001087983 */ /* 0x000f220000300a00 */
[----:B------:R-:W-:-:S03]  /*13420*/  IMAD.WIDE R22, R0, 0x4, R22 ;  /* 0x0000000400167825 */ /* 0x000fc600078e0216 */
[----:B------:R-:W-:Y:S04]  /*13430*/  STL.64 [R1+0x3c0], R28 ;  /* 0x0003c01c01007387 */ /* 0x000fe80000100a00 */
[----:B------:R-:W-:Y:S04]  /*13440*/  STL.64 [R1+0x3c8], R26 ;  /* 0x0003c81a01007387 */ /* 0x000fe80000100a00 */
[----:B------:R1:W-:Y:S04]  /*13450*/  STL.64 [R1+0x3d0], R24 ;  /* 0x0003d01801007387 */ /* 0x0003e80000100a00 */
[----:B------:R1:W-:Y:S04]  /*13460*/  LDGSTS.E [R3+0x2b900], [R26.64], !P3 ;  /* 0x2b9000001a037fae */ /* 0x0003e8000d921848 */
[----:B------:R1:W-:Y:S04]  /*13470*/  STL.64 [R1+0x3d8], R22 ;  /* 0x0003d81601007387 */ /* 0x0003e80000100a00 */
[----:B------:R1:W-:Y:S04]  /*13480*/  LDGSTS.E [R3+0x2ba00], [R24.64], !P3 ;  /* 0x2ba0000018037fae */ /* 0x0003e8000d921848 */
[----:B------:R1:W-:Y:S04]  /*13490*/  LDGSTS.E [R3+0x2bb00], [R22.64], !P3 ;  /* 0x2bb0000016037fae */ /* 0x0003e8000d921848 */
[----:B-1----:R-:W4:Y:S04]  /*134a0*/  LDL.LU.64 R24, [R1+0x838] ;  /* 0x0008380001187983 */ /* 0x002f280000300a00 */
[----:B------:R-:W4:Y:S01]  /*134b0*/  LDL.LU.64 R22, [R1+0x830] ;  /* 0x0008300001167983 */ /* 0x000f220000300a00 */
[----:B------:R-:W-:-:S03]  /*134c0*/  IMAD.WIDE R30, R0, 0x4, R18 ;  /* 0x00000004001e7825 */ /* 0x000fc600078e0212 */
[----:B------:R-:W4:Y:S04]  /*134d0*/  LDL.LU.64 R18, [R1+0x828] ;  /* 0x0008280001127983 */ /* 0x000f280000300a00 */
[----:B------:R-:W-:Y:S01]  /*134e0*/  STL.64 [R1+0x3e8], R30 ;  /* 0x0003e81e01007387 */ /* 0x000fe20000100a00 */
[----:B------:R-:W-:-:S03]  /*134f0*/  IMAD.WIDE R26, R0, 0x4, R10 ;  /* 0x00000004001a7825 */ /* 0x000fc600078e020a */
[----:B------:R-:W4:Y:S01]  /*13500*/  LDL.LU.64 R10, [R1+0x820] ;  /* 0x00082000010a7983 */ /* 0x000f220000300a00 */
[----:B------:R-:W-:-:S04]  /*13510*/  IADD3 R2, R252, -0xb3, RZ ;  /* 0xffffff4dfc027810 */ /* 0x000fc80007ffe0ff */
[----:B------:R-:W-:Y:S01]  /*13520*/  ISETP.GE.U32.AND P6, PT, R2, 0x7ffffece, PT ;  /* 0x7ffffece0200780c */ /* 0x000fe20003fc6070 */
[----:B------:R-:W-:Y:S01]  /*13530*/  IMAD.WIDE R28, R0, 0x4, R14 ;  /* 0x00000004001c7825 */ /* 0x000fe200078e020e */
[----:B------:R-:W-:-:S04]  /*13540*/  IADD3 R2, R252, -0xb7, RZ ;  /* 0xffffff49fc027810 */ /* 0x000fc80007ffe0ff */
[----:B------:R-:W-:Y:S04]  /*13550*/  STL.64 [R1+0x3f0], R28 ;  /* 0x0003f01c01007387 */ /* 0x000fe80000100a00 */
[----:B------:R-:W-:Y:S04]  /*13560*/  STL.64 [R1+0x3f8], R26 ;  /* 0x0003f81a01007387 */ /* 0x000fe80000100a00 */
[----:B------:R1:W-:Y:S04]  /*13570*/  LDGSTS.E [R3+0x2c800], [R30.64], !P6 ;  /* 0x2c8000001e037fae */ /* 0x0003e8000f121848 */
[----:B------:R2:W-:Y:S04]  /*13580*/  LDGSTS.E [R3+0x2c900], [R28.64], !P6 ;  /* 0x2c9000001c037fae */ /* 0x0005e8000f121848 */
[----:B------:R1:W-:Y:S01]  /*13590*/  LDGSTS.E [R3+0x2ca00], [R26.64], !P6 ;  /* 0x2ca000001a037fae */ /* 0x0003e2000f121848 */
[----:B------:R-:W-:-:S02]  /*135a0*/  ISETP.GE.U32.AND P1, PT, R2, 0x7ffffeca, PT ;  /* 0x7ffffeca0200780c */ /* 0x000fc40003f26070 */
[----:B------:R-:W-:-:S04]  /*135b0*/  IADD3 R2, R252, -0xbb, RZ ;  /* 0xffffff45fc027810 */ /* 0x000fc80007ffe0ff */
[----:B------:R-:W-:Y:S01]  /*135c0*/  ISETP.GE.U32.AND P2, PT, R2, 0x7ffffec6, PT ;  /* 0x7ffffec60200780c */ /* 0x000fe20003f46070 */
[----:B---3--:R-:W-:-:S05]  /*135d0*/  IMAD.WIDE R14, R0, 0x4, R248 ;  /* 0x00000004000e7825 */ /* 0x008fca00078e02f8 */
[----:B------:R3:W-:Y:S04]  /*135e0*/  STL.64 [R1+0x400], R14 ;  /* 0x0004000e01007387 */ /* 0x0007e80000100a00 */
[----:B------:R3:W-:Y:S04]  /*135f0*/  LDGSTS.E [R3+0x2cb00], [R14.64], !P6 ;  /* 0x2cb000000e037fae */ /* 0x0007e8000f121848 */
[----:B---3--:R-:W3:Y:S01]  /*13600*/  LDL.LU.64 R14, [R1+0x818] ;  /* 0x00081800010e7983 */ /* 0x008ee20000300a00 */
[----:B--2---:R-:W-:-:S03]  /*13610*/  IMAD.WIDE R28, R0, 0x4, R20 ;  /* 0x00000004001c7825 */ /* 0x004fc600078e0214 */
[----:B------:R-:W2:Y:S04]  /*13620*/  LDL.LU.64 R248, [R1+0x810] ;  /* 0x0008100001f87983 */ /* 0x000ea80000300a00 */
[----:B------:R-:W2:Y:S04]  /*13630*/  LDL.LU.64 R20, [R1+0x808] ;  /* 0x0008080001147983 */ /* 0x000ea80000300a00 */
[----:B------:R-:W-:Y:S01]  /*13640*/  STL.64 [R1+0x4d0], R28 ;  /* 0x0004d01c01007387 */ /* 0x000fe20000100a00 */
[----:B-1----:R-:W-:-:S03]  /*13650*/  IMAD.WIDE R26, R0, 0x4, R16 ;  /* 0x00000004001a7825 */ /* 0x002fc600078e0210 */
[----:B------:R1:W-:Y:S01]  /*13660*/  LDGSTS.E [R3+0x2d800], [R28.64], !P1 ;  /* 0x2d8000001c037fae */ /* 0x0003e2000c921848 */
[----:B----4-:R-:W-:-:S03]  /*13670*/  IMAD.WIDE R16, R0, 0x4, R12 ;  /* 0x0000000400107825 */ /* 0x010fc600078e020c */
[----:B------:R4:W-:Y:S04]  /*13680*/  LDGSTS.E [R3+0x2d900], [R26.64], !P1 ;  /* 0x2d9000001a037fae */ /* 0x0009e8000c921848 */
[----:B------:R-:W2:Y:S01]  /*13690*/  LDL.LU.64 R12, [R1+0x800] ;  /* 0x00080000010c7983 */ /* 0x000ea20000300a00 */
[----:B------:R-:W-:-:S03]  /*136a0*/  IMAD.WIDE R8, R0, 0x4, R8 ;  /* 0x0000000400087825 */ /* 0x000fc600078e0208 */
[----:B------:R-:W-:Y:S04]  /*136b0*/  STL.64 [R1+0x4d8], R26 ;  /* 0x0004d81a01007387 */ /* 0x000fe80000100a00 */
[----:B------:R1:W-:Y:S04]  /*136c0*/  STL.64 [R1+0x4e0], R16 ;  /* 0x0004e01001007387 */ /* 0x0003e80000100a00 */
[----:B------:R1:W-:Y:S04]  /*136d0*/  STL.64 [R1+0x4e8], R8 ;  /* 0x0004e80801007387 */ /* 0x0003e80000100a00 */
[----:B------:R1:W-:Y:S04]  /*136e0*/  LDGSTS.E [R3+0x2da00], [R16.64], !P1 ;  /* 0x2da0000010037fae */ /* 0x0003e8000c921848 */
[----:B------:R1:W-:Y:S04]  /*136f0*/  LDGSTS.E [R3+0x2db00], [R8.64], !P1 ;  /* 0x2db0000008037fae */ /* 0x0003e8000c921848 */
[----:B-1----:R-:W2:Y:S04]  /*13700*/  LDL.LU.64 R16, [R1+0x7f8] ;  /* 0x0007f80001107983 */ /* 0x002ea80000300a00 */
[----:B------:R-:W2:Y:S01]  /*13710*/  LDL.LU.64 R8, [R1+0x7f0] ;  /* 0x0007f00001087983 */ /* 0x000ea20000300a00 */
[----:B------:R-:W-:-:S03]  /*13720*/  IMAD.WIDE R28, R0, 0x4, R24 ;  /* 0x00000004001c7825 */ /* 0x000fc600078e0218 */
[----:B------:R-:W2:Y:S01]  /*13730*/  LDL.LU.64 R24, [R1+0x7e8] ;  /* 0x0007e80001187983 */ /* 0x000ea20000300a00 */
[----:B----4-:R-:W-:-:S03]  /*13740*/  IMAD.WIDE R26, R0, 0x4, R22 ;  /* 0x00000004001a7825 */ /* 0x010fc600078e0216 */
[----:B------:R-:W4:Y:S01]  /*13750*/  LDL.LU.64 R22, [R1+0x7e0] ;  /* 0x0007e00001167983 */ /* 0x000f220000300a00 */
[----:B------:R-:W-:-:S03]  /*13760*/  IMAD.WIDE R18, R0, 0x4, R18 ;  /* 0x0000000400127825 */ /* 0x000fc600078e0212 */
[----:B------:R-:W-:Y:S04]  /*13770*/  STL.64 [R1+0x4f0], R28 ;  /* 0x0004f01c01007387 */ /* 0x000fe80000100a00 */
[----:B------:R-:W-:Y:S04]  /*13780*/  STL.64 [R1+0x4f8], R26 ;  /* 0x0004f81a01007387 */ /* 0x000fe80000100a00 */
[----:B------:R3:W-:Y:S01]  /*13790*/  LDGSTS.E [R3+0x2e800], [R28.64], !P2 ;  /* 0x2e8000001c037fae */ /* 0x0007e2000d121848 */
[----:B------:R-:W-:-:S03]  /*137a0*/  IMAD.WIDE R10, R0, 0x4, R10 ;  /* 0x00000004000a7825 */ /* 0x000fc600078e020a */
[----:B------:R1:W-:Y:S04]  /*137b0*/  STL.64 [R1+0x500], R18 ;  /* 0x0005001201007387 */ /* 0x0003e80000100a00 */
[----:B------:R2:W-:Y:S04]  /*137c0*/  LDGSTS.E [R3+0x2e900], [R26.64], !P2 ;  /* 0x2e9000001a037fae */ /* 0x0005e8000d121848 */
[----:B------:R1:W-:Y:S04]  /*137d0*/  STL.64 [R1+0x528], R10 ;  /* 0x0005280a01007387 */ /* 0x0003e80000100a00 */
[----:B------:R1:W-:Y:S04]  /*137e0*/  LDGSTS.E [R3+0x2ea00], [R18.64], !P2 ;  /* 0x2ea0000012037fae */ /* 0x0003e8000d121848 */
[----:B------:R1:W-:Y:S04]  /*137f0*/  LDGSTS.E [R3+0x2eb00], [R10.64], !P2 ;  /* 0x2eb000000a037fae */ /* 0x0003e8000d121848 */
[----:B-1----:R-:W4:Y:S04]  /*13800*/  LDL.LU.64 R18, [R1+0x7d8] ;  /* 0x0007d80001127983 */ /* 0x002f280000300a00 */
[----:B------:R-:W4:Y:S01]  /*13810*/  LDL.LU.64 R10, [R1+0x7d0] ;  /* 0x0007d000010a7983 */ /* 0x000f220000300a00 */
[----:B------:R-:W-:-:S04]  /*13820*/  IADD3 R2, R252, -0xbf, RZ ;  /* 0xffffff41fc027810 */ /* 0x000fc80007ffe0ff */
[----:B------:R-:W-:Y:S02]  /*13830*/  ISETP.GE.U32.AND P0, PT, R2, 0x7ffffec2, PT ;  /* 0x7ffffec20200780c */ /* 0x000fe40003f06070 */
[----:B------:R-:W-:-:S04]  /*13840*/  IADD3 R2, R252, -0xc3, RZ ;  /* 0xffffff3dfc027810 */ /* 0x000fc80007ffe0ff */
[----:B------:R-:W-:Y:S01]  /*13850*/  ISETP.GE.U32.AND P4, PT, R2, 0x7ffffebe, PT ;  /* 0x7ffffebe0200780c */ /* 0x000fe20003f86070 */
[C---:B---3--:R-:W-:Y:S02]  /*13860*/  IMAD.WIDE R28, R0.reuse, 0x4, R14 ;  /* 0x00000004001c7825 */ /* 0x048fe400078e020e */
[----:B------:R-:W3:Y:S02]  /*13870*/  LDL.LU.64 R14, [R1+0x7c8] ;  /* 0x0007c800010e7983 */ /* 0x000ee40000300a00 */
[C---:B--2---:R-:W-:Y:S02]  /*13880*/  IMAD.WIDE R26, R0.reuse, 0x4, R248 ;  /* 0x00000004001a7825 */ /* 0x044fe400078e02f8 */
[----:B------:R-:W2:Y:S02]  /*13890*/  LDL.LU.64 R248, [R1+0x7c0] ;  /* 0x0007c00001f87983 */ /* 0x000ea40000300a00 */
[C---:B------:R-:W-:Y:S02]  /*138a0*/  IMAD.WIDE R20, R0.reuse, 0x4, R20 ;  /* 0x0000000400147825 */ /* 0x040fe400078e0214 */
        /* <DEDUP_REMOVED lines=9> */
[----:B-1----:R-:W2:Y:S04]  /*13940*/  LDL.LU.64 R20, [R1+0x7b8] ;  /* 0x0007b80001147983 */ /* 0x002ea80000300a00 */
[----:B------:R-:W2:Y:S01]  /*13950*/  LDL.LU.64 R12, [R1+0x7b0] ;  /* 0x0007b000010c7983 */ /* 0x000ea20000300a00 */
[----:B------:R-:W-:-:S03]  /*13960*/  IMAD.WIDE R28, R0, 0x4, R16 ;  /* 0x00000004001c7825 */ /* 0x000fc600078e0210 */
[----:B------:R-:W2:Y:S01]  /*13970*/  LDL.LU.64 R16, [R1+0x7a8] ;  /* 0x0007a80001107983 */ /* 0x000ea20000300a00 */
[----:B------:R-:W-:-:S03]  /*13980*/  IMAD.WIDE R26, R0, 0x4, R8 ;  /* 0x00000004001a7825 */ /* 0x000fc600078e0208 */
[----:B------:R-:W2:Y:S01]  /*13990*/  LDL.LU.64 R8, [R1+0x7a0] ;  /* 0x0007a00001087983 */ /* 0x000ea20000300a00 */
[----:B------:R-:W-:-:S04]  /*139a0*/  IMAD.WIDE R24, R0, 0x4, R24 ;  /* 0x0000000400187825 */ /* 0x000fc800078e0218 */
[C---:B----4-:R-:W-:Y:S01]  /*139b0*/  IMAD.WIDE R22, R0.reuse, 0x4, R22 ;  /* 0x0000000400167825 */ /* 0x050fe200078e0216 */
[----:B------:R-:W-:Y:S04]  /*139c0*/  STL.64 [R1+0x5f8], R28 ;  /* 0x0005f81c01007387 */ /* 0x000fe80000100a00 */
[----:B------:R1:W-:Y:S04]  /*139d0*/  STL.64 [R1+0x7f0], R26 ;  /* 0x0007f01a01007387 */ /* 0x0003e80000100a00 */
[----:B------:R4:W-:Y:S04]  /*139e0*/  LDGSTS.E [R3+0x30800], [R28.64], !P4 ;  /* 0x308000001c037fae */ /* 0x0009e8000e121848 */
[----:B------:R1:W-:Y:S04]  /*139f0*/  STL.64 [R1+0x7e8], R24 ;  /* 0x0007e81801007387 */ /* 0x0003e80000100a00 */
[----:B------:R1:W-:Y:S04]  /*13a00*/  LDGSTS.E [R3+0x30900], [R26.64], !P4 ;  /* 0x309000001a037fae */ /* 0x0003e8000e121848 */
[----:B------:R3:W-:Y:S04]  /*13a10*/  STL.64 [R1+0x7e0], R22 ;  /* 0x0007e01601007387 */ /* 0x0007e80000100a00 */
[----:B------:R4:W-:Y:S04]  /*13a20*/  LDGSTS.E [R3+0x30a00], [R24.64], !P4 ;  /* 0x30a0000018037fae */ /* 0x0009e8000e121848 */
[----:B-1----:R-:W2:Y:S01]  /*13a30*/  LDL.LU.64 R26, [R1+0x798] ;  /* 0x00079800011a7983 */ /* 0x002ea20000300a00 */
[----:B------:R-:W-:-:S03]  /*13a40*/  IMAD.WIDE R30, R0, 0x4, R18 ;  /* 0x00000004001e7825 */ /* 0x000fc600078e0212 */
[----:B----4-:R-:W4:Y:S01]  /*13a50*/  LDL.LU.64 R24, [R1+0x790] ;  /* 0x0007900001187983 */ /* 0x010f220000300a00 */
[----:B------:R-:W-:-:S03]  /*13a60*/  IMAD.WIDE R28, R0, 0x4, R10 ;  /* 0x00000004001c7825 */ /* 0x000fc600078e020a */
[----:B------:R-:W4:Y:S04]  /*13a70*/  LDL.LU.64 R18, [R1+0x788] ;  /* 0x0007880001127983 */ /* 0x000f280000300a00 */
[----:B------:R-:W4:Y:S01]  /*13a80*/  LDL.LU.64 R10, [R1+0x780] ;  /* 0x00078000010a7983 */ /* 0x000f220000300a00 */
[----:B------:R-:W-:-:S03]  /*13a90*/  IADD3 R2, R252, -0xc7, RZ ;  /* 0xffffff39fc027810 */ /* 0x000fc60007ffe0ff */
[----:B------:R3:W-:Y:S01]  /*13aa0*/  LDGSTS.E [R3+0x30b00], [R22.64], !P4 ;  /* 0x30b0000016037fae */ /* 0x0007e2000e121848 */
[----:B------:R-:W-:-:S03]  /*13ab0*/  ISETP.GE.U32.AND P5, PT, R2, 0x7ffffeba, PT ;  /* 0x7ffffeba0200780c */ /* 0x000fc60003fa6070 */
[----:B------:R-:W-:Y:S01]  /*13ac0*/  STL.64 [R1+0x7d8], R30 ;  /* 0x0007d81e01007387 */ /* 0x000fe20000100a00 */
[----:B------:R-:W-:-:S03]  /*13ad0*/  IADD3 R2, R252, -0xcb, RZ ;  /* 0xffffff35fc027810 */ /* 0x000fc60007ffe0ff */
[----:B------:R-:W-:Y:S06]  /*13ae0*/  STL.64 [R1+0x7d0], R28 ;  /* 0x0007d01c01007387 */ /* 0x000fec0000100a00 */
[----:B------:R1:W-:Y:S04]  /*13af0*/  LDGSTS.E [R3+0x31800], [R30.64], !P5 ;  /* 0x318000001e037fae */ /* 0x0003e8000e921848 */
[----:B------:R1:W-:Y:S01]  /*13b00*/  LDGSTS.E [R3+0x31900], [R28.64], !P5 ;  /* 0x319000001c037fae */ /* 0x0003e2000e921848 */
[----:B------:R-:W-:-:S02]  /*13b10*/  ISETP.GE.U32.AND P3, PT, R2, 0x7ffffeb6, PT ;  /* 0x7ffffeb60200780c */ /* 0x000fc40003f66070 */
[----:B------:R-:W-:-:S04]  /*13b20*/  IADD3 R2, R252, -0xcf, RZ ;  /* 0xffffff31fc027810 */ /* 0x000fc80007ffe0ff */
[----:B------:R-:W-:Y:S01]  /*13b30*/  ISETP.GE.U32.AND P6, PT, R2, 0x7ffffeb2, PT ;  /* 0x7ffffeb20200780c */ /* 0x000fe20003fc6070 */
[----:B---3--:R-:W-:-:S04]  /*13b40*/  IMAD.WIDE R22, R0, 0x4, R14 ;  /* 0x0000000400167825 */ /* 0x008fc800078e020e */
[C---:B--2---:R-:W-:Y:S01]  /*13b50*/  IMAD.WIDE R14, R0.reuse, 0x4, R248 ;  /* 0x00000004000e7825 */ /* 0x044fe200078e02f8 */
[----:B------:R2:W-:Y:S04]  /*13b60*/  STL.64 [R1+0x7c8], R22 ;  /* 0x0007c81601007387 */ /* 0x0005e80000100a00 */
[----:B------:R3:W-:Y:S04]  /*13b70*/  STL.64 [R1+0x7c0], R14 ;  /* 0x0007c00e01007387 */ /* 0x0007e80000100a00 */
[----:B------:R2:W-:Y:S04]  /*13b80*/  LDGSTS.E [R3+0x31a00], [R22.64], !P5 ;  /* 0x31a0000016037fae */ /* 0x0005e8000e921848 */
[----:B------:R3:W-:Y:S04]  /*13b90*/  LDGSTS.E [R3+0x31b00], [R14.64], !P5 ;  /* 0x31b000000e037fae */ /* 0x0007e8000e921848 */
[----:B--2---:R-:W2:Y:S04]  /*13ba0*/  LDL.LU.64 R22, [R1+0x778] ;  /* 0x0007780001167983 */ /* 0x004ea80000300a00 */
[----:B---3--:R-:W3:Y:S04]  /*13bb0*/  LDL.LU.64 R14, [R1+0x770] ;  /* 0x00077000010e7983 */ /* 0x008ee80000300a00 */
[----:B------:R-:W3:Y:S01]  /*13bc0*/  LDL.LU.64 R248, [R1+0x768] ;  /* 0x0007680001f87983 */ /* 0x000ee20000300a00 */
[----:B-1----:R-:W-:-:S04]  /*13bd0*/  IMAD.WIDE R28, R0, 0x4, R20 ;  /* 0x00000004001c7825 */ /* 0x002fc800078e0214 */
[C---:B------:R-:W-:Y:S01]  /*13be0*/  IMAD.WIDE R20, R0.reuse, 0x4, R12 ;  /* 0x0000000400147825 */ /* 0x040fe200078e020c */
[----:B------:R1:W-:Y:S04]  /*13bf0*/  LDGSTS.E [R3+0x32800], [R28.64], !P3 ;  /* 0x328000001c037fae */ /* 0x0003e8000d921848 */
[----:B------:R-:W3:Y:S01]  /*13c00*/  LDL.LU.64 R12, [R1+0x760] ;  /* 0x00076000010c7983 */ /* 0x000ee20000300a00 */
[----:B------:R-:W-:-:S04]  /*13c10*/  IMAD.WIDE R16, R0, 0x4, R16 ;  /* 0x0000000400107825 */ /* 0x000fc800078e0210 */
[C---:B------:R-:W-:Y:S01]  /*13c20*/  IMAD.WIDE R8, R0.reuse, 0x4, R8 ;  /* 0x0000000400087825 */ /* 0x040fe200078e0208 */
[----:B------:R-:W-:Y:S04]  /*13c30*/  STL.64 [R1+0x7b8], R28 ;  /* 0x0007b81c01007387 */ /* 0x000fe80000100a00 */
[----:B------:R1:W-:Y:S04]  /*13c40*/  STL.64 [R1+0x7f8], R20 ;  /* 0x0007f81401007387 */ /* 0x0003e80000100a00 */
[----:B------:R1:W-:Y:S04]  /*13c50*/  STL.64 [R1+0x800], R16 ;  /* 0x0008001001007387 */ /* 0x0003e80000100a00 */
[----:B------:R1:W-:Y:S04]  /*13c60*/  LDGSTS.E [R3+0x32900], [R20.64], !P3 ;  /* 0x3290000014037fae */ /* 0x0003e8000d921848 */
[----:B------:R1:W-:Y:S04]  /*13c70*/  STL.64 [R1+0x808], R8 ;  /* 0x0008080801007387 */ /* 0x0003e80000100a00 */
[----:B------:R1:W-:Y:S04]  /*13c80*/  LDGSTS.E [R3+0x32a00], [R16.64], !P3 ;  /* 0x32a0000010037fae */ /* 0x0003e8000d921848 */
[----:B-1----:R-:W3:Y:S04]  /*13c90*/  LDL.LU.64 R20, [R1+0x758] ;  /* 0x0007580001147983 */ /* 0x002ee80000300a00 */
[----:B------:R1:W-:Y:S01]  /*13ca0*/  LDGSTS.E [R3+0x32b00], [R8.64], !P3 ;  /* 0x32b0000008037fae */ /* 0x0003e2000d921848 */
[----:B------:R-:W-:-:S03]  /*13cb0*/  IMAD.WIDE R28, R0, 0x4, R26 ;  /* 0x00000004001c7825 */ /* 0x000fc600078e021a */
[----:B------:R-:W3:Y:S04]  /*13cc0*/  LDL.LU.64 R16, [R1+0x750] ;  /* 0x0007500001107983 */ /* 0x000ee80000300a00 */
[----:B------:R2:W-:Y:S04]  /*13cd0*/  LDGSTS.E [R3+0x33800], [R28.64], !P6 ;  /* 0x338000001c037fae */ /* 0x0005e8000f121848 */
[----:B-1----:R-:W3:Y:S04]  /*13ce0*/  LDL.LU.64 R8, [R1+0x748] ;  /* 0x0007480001087983 */ /* 0x002ee80000300a00 */
[----:B------:R-:W3:Y:S01]  /*13cf0*/  LDL.LU.64 R26, [R1+0x740] ;  /* 0x00074000011a7983 */ /* 0x000ee20000300a00 */
[----:B----4-:R-:W-:-:S04]  /*13d00*/  IMAD.WIDE R24, R0, 0x4, R24 ;  /* 0x0000000400187825 */ /* 0x010fc800078e0218 */
[C---:B------:R-:W-:Y:S01]  /*13d10*/  IMAD.WIDE R18, R0.reuse, 0x4, R18 ;  /* 0x0000000400127825 */ /* 0x040fe200078e0212 */
[----:B------:R-:W-:Y:S03]  /*13d20*/  STL.64 [R1+0x810], R28 ;  /* 0x0008101c01007387 */ /* 0x000fe60000100a00 */
[----:B------:R-:W-:Y:S01]  /*13d30*/  IMAD.WIDE R10, R0, 0x4, R10 ;  /* 0x00000004000a7825 */ /* 0x000fe200078e020a */
[----:B------:R1:W-:Y:S04]  /*13d40*/  STL.64 [R1+0x790], R24 ;  /* 0x0007901801007387 */ /* 0x0003e80000100a00 */
[----:B------:R4:W-:Y:S04]  /*13d50*/  STL.64 [R1+0x788], R18 ;  /* 0x0007881201007387 */ /* 0x0009e80000100a00 */
[----:B------:R1:W-:Y:S04]  /*13d60*/  LDGSTS.E [R3+0x33900], [R24.64], !P6 ;  /* 0x3390000018037fae */ /* 0x0003e8000f121848 */
[----:B------:R4:W-:Y:S04]  /*13d70*/  STL.64 [R1+0x838], R10 ;  /* 0x0008380a01007387 */ /* 0x0009e80000100a00 */
[----:B------:R4:W-:Y:S04]  /*13d80*/  LDGSTS.E [R3+0x33a00], [R18.64], !P6 ;  /* 0x33a0000012037fae */ /* 0x0009e8000f121848 */
[----:B-1----:R-:W3:Y:S01]  /*13d90*/  LDL.LU.64 R24, [R1+0x738] ;  /* 0x0007380001187983 */ /* 0x002ee20000300a00 */
[----:B------:R-:W-:-:S03]  /*13da0*/  IADD3 R2, R252, -0xd3, RZ ;  /* 0xffffff2dfc027810 */ /* 0x000fc60007ffe0ff */
[----:B------:R1:W-:Y:S04]  /*13db0*/  LDGSTS.E [R3+0x33b00], [R10.64], !P6 ;  /* 0x33b000000a037fae */ /* 0x0003e8000f121848 */
[----:B----4-:R-:W4:Y:S01]  /*13dc0*/  LDL.LU.64 R18, [R1+0x730] ;  /* 0x0007300001127983 */ /* 0x010f220000300a00 */
[----:B------:R-:W-:-:S03]  /*13dd0*/  ISETP.GE.U32.AND P1, PT, R2, 0x7ffffeae, PT ;  /* 0x7ffffeae0200780c */ /* 0x000fc60003f26070 */
[----:B-1----:R-:W4:Y:S01]  /*13de0*/  LDL.LU.64 R10, [R1+0x728] ;  /* 0x00072800010a7983 */ /* 0x002f220000300a00 */
[----:B------:R-:W-:-:S04]  /*13df0*/  IADD3 R2, R252, -0xd7, RZ ;  /* 0xffffff29fc027810 */ /* 0x000fc80007ffe0ff */
[----:B------:R-:W-:Y:S01]  /*13e00*/  ISETP.GE.U32.AND P2, PT, R2, 0x7ffffeaa, PT ;  /* 0x7ffffeaa0200780c */ /* 0x000fe20003f46070 */
[----:B--2---:R-:W-:-:S04]  /*13e10*/  IMAD.WIDE R28, R0, 0x4, R22 ;  /* 0x00000004001c7825 */ /* 0x004fc800078e0216 */
[C---:B---3--:R-:W-:Y:S01]  /*13e20*/  IMAD.WIDE R22, R0.reuse, 0x4, R14 ;  /* 0x0000000400167825 */ /* 0x048fe200078e020e */
[----:B------:R1:W-:Y:S03]  /*13e30*/  LDGSTS.E [R3+0x34800], [R28.64], !P1 ;  /* 0x348000001c037fae */ /* 0x0003e6000c921848 */
[C---:B------:R-:W-:Y:S01]  /*13e40*/  IMAD.WIDE R14, R0.reuse, 0x4, R248 ;  /* 0x00000004000e7825 */ /* 0x040fe200078e02f8 */
[----:B------:R2:W-:Y:S04]  /*13e50*/  LDGSTS.E [R3+0x34900], [R22.64], !P1 ;  /* 0x3490000016037fae */ /* 0x0005e8000c921848 */
[----:B------:R-:W3:Y:S04]  /*13e60*/  LDL.LU.64 R248, [R1+0x720] ;  /* 0x0007200001f87983 */ /* 0x000ee80000300a00 */
[----:B------:R-:W-:Y:S04]  /*13e70*/  STL.64 [R1+0x840], R28 ;  /* 0x0008401c01007387 */ /* 0x000fe80000100a00 */
[----:B------:R2:W-:Y:S04]  /*13e80*/  STL.64 [R1+0x848], R22 ;  /* 0x0008481601007387 */ /* 0x0005e80000100a00 */
[----:B------:R-:W-:Y:S04]  /*13e90*/  STL.64 [R1+0x850], R14 ;  /* 0x0008500e01007387 */ /* 0x000fe80000100a00 */
[----:B------:R1:W-:Y:S01]  /*13ea0*/  LDGSTS.E [R3+0x34a00], [R14.64], !P1 ;  /* 0x34a000000e037fae */ /* 0x0003e2000c921848 */
[----:B------:R-:W-:-:S05]  /*13eb0*/  IMAD.WIDE R12, R0, 0x4, R12 ;  /* 0x00000004000c7825 */ /* 0x000fca00078e020c */
[----:B------:R1:W-:Y:S04]  /*13ec0*/  STL.64 [R1+0x858], R12 ;  /* 0x0008580c01007387 */ /* 0x0003e80000100a00 */
[----:B--2---:R-:W2:Y:S04]  /*13ed0*/  LDL.LU.64 R22, [R1+0x718] ;  /* 0x0007180001167983 */ /* 0x004ea80000300a00 */
[----:B------:R1:W-:Y:S04]  /*13ee0*/  LDGSTS.E [R3+0x34b00], [R12.64], !P1 ;  /* 0x34b000000c037fae */ /* 0x0003e8000c921848 */
[----:B-1----:R-:W2:Y:S04]  /*13ef0*/  LDL.LU.64 R12, [R1+0x710] ;  /* 0x00071000010c7983 */ /* 0x002ea80000300a00 */
[----:B------:R-:W2:Y:S01]  /*13f00*/  LDL.LU.64 R14, [R1+0x708] ;  /* 0x00070800010e7983 */ /* 0x000ea20000300a00 */
[----:B------:R-:W-:-:S03]  /*13f10*/  IMAD.WIDE R28, R0, 0x4, R20 ;  /* 0x00000004001c7825 */ /* 0x000fc600078e0214 */
[----:B------:R-:W2:Y:S01]  /*13f20*/  LDL.LU.64 R20, [R1+0x700] ;  /* 0x0007000001147983 */ /* 0x000ea20000300a00 */
[----:B------:R-:W-:-:S03]  /*13f30*/  IMAD.WIDE R16, R0, 0x4, R16 ;  /* 0x0000000400107825 */ /* 0x000fc600078e0210 */
[----:B------:R-:W-:Y:S01]  /*13f40*/  STL.64 [R1+0x878], R28 ;  /* 0x0008781c01007387 */ /* 0x000fe20000100a00 */
[----:B------:R-:W-:-:S03]  /*13f50*/  IMAD.WIDE R8, R0, 0x4, R8 ;  /* 0x0000000400087825 */ /* 0x000fc600078e0208 */
[----:B------:R1:W-:Y:S01]  /*13f60*/  STL.64 [R1+0x880], R16 ;  /* 0x0008801001007387 */ /* 0x0003e20000100a00 */
[----:B------:R-:W-:-:S03]  /*13f70*/  IMAD.WIDE R26, R0, 0x4, R26 ;  /* 0x00000004001a7825 */ /* 0x000fc600078e021a */
[----:B------:R1:W-:Y:S04]  /*13f80*/  STL.64 [R1+0x888], R8 ;  /* 0x0008880801007387 */ /* 0x0003e80000100a00 */
[----:B------:R4:W-:Y:S04]  /*13f90*/  LDGSTS.E [R3+0x35800], [R28.64], !P2 ;  /* 0x358000001c037fae */ /* 0x0009e8000d121848 */
[----:B------:R1:W-:Y:S04]  /*13fa0*/  LDGSTS.E [R3+0x35900], [R16.64], !P2 ;  /* 0x3590000010037fae */ /* 0x0003e8000d121848 */
[----:B------:R3:W-:Y:S04]  /*13fb0*/  STL.64 [R1+0x890], R26 ;  /* 0x0008901a01007387 */ /* 0x0007e80000100a00 */
[----:B------:R4:W-:Y:S04]  /*13fc0*/  LDGSTS.E [R3+0x35a00], [R8.64], !P2 ;  /* 0x35a0000008037fae */ /* 0x0009e8000d121848 */
[----:B-1----:R-:W2:Y:S01]  /*13fd0*/  LDL.LU.64 R16, [R1+0x6f8] ;  /* 0x0006f80001107983 */ /* 0x002ea20000300a00 */
[----:B------:R-:W-:-:S03]  /*13fe0*/  IMAD.WIDE R30, R0, 0x4, R24 ;  /* 0x00000004001e7825 */ /* 0x000fc600078e0218 */
[----:B----4-:R-:W2:Y:S04]  /*13ff0*/  LDL.LU.64 R8, [R1+0x6f0] ;  /* 0x0006f00001087983 */ /* 0x010ea80000300a00 */
[----:B------:R-:W2:Y:S01]  /*14000*/  LDL.LU.64 R24, [R1+0x6e8] ;  /* 0x0006e80001187983 */ /* 0x000ea20000300a00 */
[----:B------:R-:W-:-:S03]  /*14010*/  IMAD.WIDE R28, R0, 0x4, R18 ;  /* 0x00000004001c7825 */ /* 0x000fc600078e0212 */
[----:B------:R-:W-:Y:S04]  /*14020*/  STL.64 [R1+0xf90], R30 ;  /* 0x000f901e01007387 */ /* 0x000fe80000100a00 */
[----:B------:R-:W2:Y:S01]  /*14030*/  LDL.LU.64 R18, [R1+0x6e0] ;  /* 0x0006e00001127983 */ /* 0x000ea20000300a00 */
[----:B------:R-:W-:Y:S01]  /*14040*/  IADD3 R2, R252, -0xdb, RZ ;  /* 0xffffff25fc027810 */ /* 0x000fe20007ffe0ff */
[----:B------:R-:W-:Y:S02]  /*14050*/  IMAD.WIDE R10, R0, 0x4, R10 ;  /* 0x00000004000a7825 */ /* 0x000fe400078e020a */
[----:B------:R3:W-:Y:S01]  /*14060*/  LDGSTS.E [R3+0x35b00], [R26.64], !P2 ;  /* 0x35b000001a037fae */ /* 0x0007e2000d121848 */
[----:B------:R-:W-:Y:S02]  /*14070*/  ISETP.GE.U32.AND P0, PT, R2, 0x7ffffea6, PT ;  /* 0x7ffffea60200780c */ /* 0x000fe40003f06070 */
[----:B------:R-:W-:Y:S01]  /*14080*/  IADD3 R2, R252, -0xdf, RZ ;  /* 0xffffff21fc027810 */ /* 0x000fe20007ffe0ff */
[----:B------:R-:W-:Y:S04]  /*14090*/  STL.64 [R1+0xf98], R28 ;  /* 0x000f981c01007387 */ /* 0x000fe80000100a00 */
[----:B------:R1:W-:Y:S01]  /*140a0*/  STL.64 [R1+0xfa0], R10 ;  /* 0x000fa00a01007387 */ /* 0x0003e20000100a00 */
[----:B------:R-:W-:-:S05]  /*140b0*/  ISETP.GE.U32.AND P4, PT, R2, 0x7ffffea2, PT ;  /* 0x7ffffea20200780c */ /* 0x000fca0003f86070 */
[----:B------:R1:W-:Y:S04]  /*140c0*/  LDGSTS.E [R3+0x36800], [R30.64], !P0 ;  /* 0x368000001e037fae */ /* 0x0003e8000c121848 */
[----:B------:R2:W-:Y:S04]  /*140d0*/  LDGSTS.E [R3+0x36900], [R28.64], !P0 ;  /* 0x369000001c037fae */ /* 0x0005e8000c121848 */
[----:B------:R1:W-:Y:S01]  /*140e0*/  LDGSTS.E [R3+0x36a00], [R10.64], !P0 ;  /* 0x36a000000a037fae */ /* 0x0003e2000c121848 */
[----:B------:R-:W-:-:S04]  /*140f0*/  IADD3 R2, R252, -0xe3, RZ ;  /* 0xffffff1dfc027810 */ /* 0x000fc80007ffe0ff */
[----:B------:R-:W-:Y:S01]  /*14100*/  ISETP.GE.U32.AND P5, PT, R2, 0x7ffffe9e, PT ;  /* 0x7ffffe9e0200780c */ /* 0x000fe20003fa6070 */
[----:B---3--:R-:W-:-:S05]  /*14110*/  IMAD.WIDE R26, R0, 0x4, R248 ;  /* 0x00000004001a7825 */ /* 0x008fca00078e02f8 */
[----:B------:R3:W-:Y:S04]  /*14120*/  STL.64 [R1+0xfa8], R26 ;  /* 0x000fa81a01007387 */ /* 0x0007e80000100a00 */
[----:B-1----:R-:W4:Y:S04]  /*14130*/  LDL.LU.64 R10, [R1+0x6d8] ;  /* 0x0006d800010a7983 */ /* 0x002f280000300a00 */
[----:B------:R-:W4:Y:S04]  /*14140*/  LDL.LU.64 R248, [R1+0x6d0] ;  /* 0x0006d00001f87983 */ /* 0x000f280000300a00 */
[----:B------:R3:W-:Y:S01]  /*14150*/  LDGSTS.E [R3+0x36b00], [R26.64], !P0 ;  /* 0x36b000001a037fae */ /* 0x0007e2000c121848 */
[----:B--2---:R-:W-:-:S03]  /*14160*/  IMAD.WIDE R28, R0, 0x4, R22 ;  /* 0x00000004001c7825 */ /* 0x004fc600078e0216 */
[----:B------:R-:W2:Y:S04]  /*14170*/  LDL.LU.64 R22, [R1+0x6c8] ;  /* 0x0006c80001167983 */ /* 0x000ea80000300a00 */
[----:B------:R-:W-:Y:S04]  /*14180*/  STL.64 [R1+0xff0], R28 ;  /* 0x000ff01c01007387 */ /* 0x000fe80000100a00 */
[----:B------:R1:W-:Y:S01]  /*14190*/  LDGSTS.E [R3+0x37800], [R28.64], !P4 ;  /* 0x378000001c037fae */ /* 0x0003e2000e121848 */
[----:B------:R-:W-:-:S04]  /*141a0*/  IMAD.WIDE R12, R0, 0x4, R12 ;  /* 0x00000004000c7825 */ /* 0x000fc800078e020c */
[C---:B---3--:R-:W-:Y:S01]  /*141b0*/  IMAD.WIDE R26, R0.reuse, 0x4, R14 ;  /* 0x00000004001a7825 */ /* 0x048fe200078e020e */
[----:B------:R3:W-:Y:S03]  /*141c0*/  LDGSTS.E [R3+0x37900], [R12.64], !P4 ;  /* 0x379000000c037fae */ /* 0x0007e6000e121848 */
[C---:B------:R-:W-:Y:S01]  /*141d0*/  IMAD.WIDE R20, R0.reuse, 0x4, R20 ;  /* 0x0000000400147825 */ /* 0x040fe200078e0214 */
[----:B------:R-:W2:Y:S04]  /*141e0*/  LDL.LU.64 R14, [R1+0x6c0] ;  /* 0x0006c000010e7983 */ /* 0x000ea80000300a00 */
[----:B------:R3:W-:Y:S04]  /*141f0*/  STL.64 [R1+0xff8], R12 ;  /* 0x000ff80c01007387 */ /* 0x0007e80000100a00 */
[----:B------:R1:W-:Y:S04]  /*14200*/  STL.64 [R1+0x1000], R26 ;  /* 0x0010001a01007387 */ /* 0x0003e80000100a00 */
[----:B------:R1:W-:Y:S04]  /*14210*/  STL.64 [R1+0x1008], R20 ;  /* 0x0010081401007387 */ /* 0x0003e80000100a00 */
[----:B---3--:R-:W3:Y:S04]  /*14220*/  LDL.LU.64 R12, [R1+0x6b8] ;  /* 0x0006b800010c7983 */ /* 0x008ee80000300a00 */
[----:B------:R1:W-:Y:S04]  /*14230*/  LDGSTS.E [R3+0x37a00], [R26.64], !P4 ;  /* 0x37a000001a037fae */ /* 0x0003e8000e121848 */
[----:B------:R1:W-:Y:S04]  /*14240*/  LDGSTS.E [R3+0x37b00], [R20.64], !P4 ;  /* 0x37b0000014037fae */ /* 0x0003e8000e121848 */
[----:B-1----:R-:W3:Y:S04]  /*14250*/  LDL.LU.64 R26, [R1+0x6b0] ;  /* 0x0006b000011a7983 */ /* 0x002ee80000300a00 */
[----:B------:R-:W3:Y:S01]  /*14260*/  LDL.LU.64 R20, [R1+0x6a8] ;  /* 0x0006a80001147983 */ /* 0x000ee20000300a00 */
[----:B------:R-:W-:-:S05]  /*14270*/  IMAD.WIDE R28, R0, 0x4, R16 ;  /* 0x00000004001c7825 */ /* 0x000fca00078e0210 */
[----:B------:R-:W-:Y:S04]  /*14280*/  STL.64 [R1+0x1050], R28 ;  /* 0x0010501c01007387 */ /* 0x000fe80000100a00 */
[----:B------:R-:W3:Y:S01]  /*14290*/  LDL.LU.64 R16, [R1+0x6a0] ;  /* 0x0006a00001107983 */ /* 0x000ee20000300a00 */
[----:B------:R-:W-:-:S03]  /*142a0*/  IMAD.WIDE R8, R0, 0x4, R8 ;  /* 0x0000000400087825 */ /* 0x000fc600078e0208 */
[----:B------:R4:W-:Y:S01]  /*142b0*/  LDGSTS.E [R3+0x38800], [R28.64], !P5 ;  /* 0x388000001c037fae */ /* 0x0009e2000e921848 */
[----:B------:R-:W-:-:S03]  /*142c0*/  IMAD.WIDE R24, R0, 0x4, R24 ;  /* 0x0000000400187825 */ /* 0x000fc600078e0218 */
[----:B------:R1:W-:Y:S01]  /*142d0*/  STL.64 [R1+0x1058], R8 ;  /* 0x0010580801007387 */ /* 0x0003e20000100a00 */
[----:B------:R-:W-:-:S03]  /*142e0*/  IMAD.WIDE R18, R0, 0x4, R18 ;  /* 0x0000000400127825 */ /* 0x000fc600078e0212 */
[----:B------:R-:W-:Y:S04]  /*142f0*/  STL.64 [R1+0x1060], R24 ;  /* 0x0010601801007387 */ /* 0x000fe80000100a00 */
[----:B------:R1:W-:Y:S04]  /*14300*/  LDGSTS.E [R3+0x38900], [R8.64], !P5 ;  /* 0x3890000008037fae */ /* 0x0003e8000e921848 */
[----:B------:R1:W-:Y:S01]  /*14310*/  STL.64 [R1+0x1068], R18 ;  /* 0x0010681201007387 */ /* 0x0003e20000100a00 */
[----:B------:R-:W-:-:S03]  /*14320*/  IADD3 R2, R252, -0xe7, RZ ;  /* 0xffffff19fc027810 */ /* 0x000fc60007ffe0ff */
[----:B------:R4:W-:Y:S04]  /*14330*/  LDGSTS.E [R3+0x38a00], [R24.64], !P5 ;  /* 0x38a0000018037fae */ /* 0x0009e8000e921848 */
[----:B-1----:R-:W3:Y:S01]  /*14340*/  LDL.LU.64 R8, [R1+0x698] ;  /* 0x0006980001087983 */ /* 0x002ee20000300a00 */
[----:B------:R-:W-:-:S03]  /*14350*/  ISETP.GE.U32.AND P3, PT, R2, 0x7ffffe9a, PT ;  /* 0x7ffffe9a0200780c */ /* 0x000fc60003f66070 */
[----:B------:R1:W-:Y:S04]  /*14360*/  LDGSTS.E [R3+0x38b00], [R18.64], !P5 ;  /* 0x38b0000012037fae */ /* 0x0003e8000e921848 */
[----:B-1----:R-:W3:Y:S01]  /*14370*/  LDL.LU.64 R18, [R1+0x690] ;  /* 0x0006900001127983 */ /* 0x002ee20000300a00 */
[----:B------:R-:W-:-:S04]  /*14380*/  IADD3 R2, R252, -0xeb, RZ ;  /* 0xffffff15fc027810 */ /* 0x000fc80007ffe0ff */
[----:B------:R-:W-:Y:S01]  /*14390*/  ISETP.GE.U32.AND P6, PT, R2, 0x7ffffe96, PT ;  /* 0x7ffffe960200780c */ /* 0x000fe20003fc6070 */
[C---:B----4-:R-:W-:Y:S02]  /*143a0*/  IMAD.WIDE R28, R0.reuse, 0x4, R10 ;  /* 0x00000004001c7825 */ /* 0x050fe400078e020a */
[----:B------:R-:W4:Y:S02]  /*143b0*/  LDL.LU.64 R10, [R1+0x688] ;  /* 0x00068800010a7983 */ /* 0x000f240000300a00 */
[C---:B------:R-:W-:Y:S02]  /*143c0*/  IMAD.WIDE R24, R0.reuse, 0x4, R248 ;  /* 0x0000000400187825 */ /* 0x040fe400078e02f8 */
[----:B------:R-:W-:Y:S04]  /*143d0*/  STL.64 [R1+0x10b0], R28 ;  /* 0x0010b01c01007387 */ /* 0x000fe80000100a00 */
[----:B------:R-:W4:Y:S04]  /*143e0*/  LDL.LU.64 R248, [R1+0x680] ;  /* 0x0006800001f87983 */ /* 0x000f280000300a00 */
[----:B------:R1:W-:Y:S04]  /*143f0*/  STL.64 [R1+0x10b8], R24 ;  /* 0x0010b81801007387 */ /* 0x0003e80000100a00 */
[----:B------:R3:W-:Y:S01]  /*14400*/  LDGSTS.E [R3+0x39800], [R28.64], !P3 ;  /* 0x398000001c037fae */ /* 0x0007e2000d921848 */
[----:B--2---:R-:W-:-:S03]  /*14410*/  IMAD.WIDE R22, R0, 0x4, R22 ;  /* 0x0000000400167825 */ /* 0x004fc600078e0216 */
[----:B------:R1:W-:Y:S04]  /*14420*/  LDGSTS.E [R3+0x39900], [R24.64], !P3 ;  /* 0x3990000018037fae */ /* 0x0003e8000d921848 */
[----:B------:R2:W-:Y:S04]  /*14430*/  STL.64 [R1+0x10c0], R22 ;  /* 0x0010c01601007387 */ /* 0x0005e80000100a00 */
[----:B------:R2:W-:Y:S01]  /*14440*/  LDGSTS.E [R3+0x39a00], [R22.64], !P3 ;  /* 0x39a0000016037fae */ /* 0x0005e2000d921848 */
[----:B------:R-:W-:-:S05]  /*14450*/  IMAD.WIDE R14, R0, 0x4, R14 ;  /* 0x00000004000e7825 */ /* 0x000fca00078e020e */
[----:B------:R2:W-:Y:S04]  /*14460*/  STL.64 [R1+0x10c8], R14 ;  /* 0x0010c80e01007387 */ /* 0x0005e80000100a00 */
[----:B-1----:R-:W4:Y:S04]  /*14470*/  LDL.LU.64 R24, [R1+0x678] ;  /* 0x0006780001187983 */ /* 0x002f280000300a00 */
[----:B------:R1:W-:Y:S01]  /*14480*/  LDGSTS.E [R3+0x39b00], [R14.64], !P3 ;  /* 0x39b000000e037fae */ /* 0x0003e2000d921848 */
[----:B---3--:R-:W-:-:S03]  /*14490*/  IMAD.WIDE R28, R0, 0x4, R12 ;  /* 0x00000004001c7825 */ /* 0x008fc600078e020c */
[----:B--2---:R-:W2:Y:S04]  /*144a0*/  LDL.LU.64 R22, [R1+0x670] ;  /* 0x0006700001167983 */ /* 0x004ea80000300a00 */
[----:B------:R3:W-:Y:S04]  /*144b0*/  LDGSTS.E [R3+0x3a800], [R28.64], !P6 ;  /* 0x3a8000001c037fae */ /* 0x0007e8000f121848 */
[----:B-1----:R-:W2:Y:S04]  /*144c0*/  LDL.LU.64 R14, [R1+0x668] ;  /* 0x00066800010e7983 */ /* 0x002ea80000300a00 */
[----:B------:R3:W-:Y:S04]  /*144d0*/  STL.64 [R1+0x1110], R28 ;  /* 0x0011101c01007387 */ /* 0x0007e80000100a00 */
[----:B------:R-:W2:Y:S01]  /*144e0*/  LDL.LU.64 R12, [R1+0x660] ;  /* 0x00066000010c7983 */ /* 0x000ea20000300a00 */
[----:B------:R-:W-:-:S04]  /*144f0*/  IMAD.WIDE R26, R0, 0x4, R26 ;  /* 0x00000004001a7825 */ /* 0x000fc800078e021a */
[C---:B------:R-:W-:Y:S01]  /*14500*/  IMAD.WIDE R20, R0.reuse, 0x4, R20 ;  /* 0x0000000400147825 */ /* 0x040fe200078e0214 */
[----:B------:R-:W-:Y:S03]  /*14510*/  STL.64 [R1+0x1118], R26 ;  /* 0x0011181a01007387 */ /* 0x000fe60000100a00 */
[C---:B------:R-:W-:Y:S01]  /*14520*/  IMAD.WIDE R16, R0.reuse, 0x4, R16 ;  /* 0x0000000400107825 */ /* 0x040fe200078e0210 */
[----:B------:R-:W-:Y:S04]  /*14530*/  STL.64 [R1+0x1120], R20 ;  /* 0x0011201401007387 */ /* 0x000fe80000100a00 */
[----:B------:R1:W-:Y:S04]  /*14540*/  LDGSTS.E [R3+0x3a900], [R26.64], !P6 ;  /* 0x3a9000001a037fae */ /* 0x0003e8000f121848 */
[----:B------:R1:W-:Y:S04]  /*14550*/  STL.64 [R1+0x1128], R16 ;  /* 0x0011281001007387 */ /* 0x0003e80000100a00 */
[----:B------:R1:W-:Y:S04]  /*14560*/  LDGSTS.E [R3+0x3aa00], [R20.64], !P6 ;  /* 0x3aa0000014037fae */ /* 0x0003e8000f121848 */
[----:B------:R1:W-:Y:S04]  /*14570*/  LDGSTS.E [R3+0x3ab00], [R16.64], !P6 ;  /* 0x3ab0000010037fae */ /* 0x0003e8000f121848 */
[----:B---3--:R-:W2:Y:S04]  /*14580*/  LDL.LU.64 R28, [R1+0x658] ;  /* 0x00065800011c7983 */ /* 0x008ea80000300a00 */
[----:B-1----:R-:W2:Y:S01]  /*14590*/  LDL.LU.64 R16, [R1+0x650] ;  /* 0x0006500001107983 */ /* 0x002ea20000300a00 */
[----:B------:R-:W-:-:S03]  /*145a0*/  IMAD.WIDE R30, R0, 0x4, R8 ;  /* 0x00000004001e7825 */ /* 0x000fc600078e0208 */
[----:B------:R-:W2:Y:S04]  /*145b0*/  LDL.LU.64 R8, [R1+0x648] ;  /* 0x0006480001087983 */ /* 0x000ea80000300a00 */
[----:B------:R-:W-:Y:S04]  /*145c0*/  STL.64 [R1+0x1170], R30 ;  /* 0x0011701e01007387 */ /* 0x000fe80000100a00 */
[----:B------:R-:W2:Y:S01]  /*145d0*/  LDL.LU.64 R26, [R1+0x640] ;  /* 0x00064000011a7983 */ /* 0x000ea20000300a00 */
[----:B------:R-:W-:-:S04]  /*145e0*/  IADD3 R2, R252, -0x84, RZ ;  /* 0xffffff7cfc027810 */ /* 0x000fc80007ffe0ff */
[----:B------:R-:W-:Y:S02]  /*145f0*/  ISETP.GE.U32.AND P1, PT, R2, 0x7ffffefd, PT ;  /* 0x7ffffefd0200780c */ /* 0x000fe40003f26070 */
        /* <DEDUP_REMOVED lines=9> */
[----:B------:R-:W-:Y:S01]  /*14690*/  ISETP.GE.U32.AND P3, PT, R2, 0x7ffffe92, PT ;  /* 0x7ffffe920200780c */ /* 0x000fe20003f66070 */
[----:B------:R-:W-:Y:S01]  /*146a0*/  IMAD.WIDE R20, R0, 0x4, R18 ;  /* 0x0000000400147825 */ /* 0x000fe200078e0212 */
[----:B------:R-:W-:-:S04]  /*146b0*/  IADD3 R2, R252, -0xf3, RZ ;  /* 0xffffff0dfc027810 */ /* 0x000fc80007ffe0ff */
[----:B------:R1:W-:Y:S01]  /*146c0*/  STL.64 [R1+0x1178], R20 ;  /* 0x0011781401007387 */ /* 0x0003e20000100a00 */
[----:B------:R-:W-:-:S06]  /*146d0*/  ISETP.GE.U32.AND P6, PT, R2, 0x7ffffe8e, PT ;  /* 0x7ffffe8e0200780c */ /* 0x000fcc0003fc6070 */
[----:B------:R1:W-:Y:S04]  /*146e0*/  LDGSTS.E [R3+0x3b800], [R30.64], !P3 ;  /* 0x3b8000001e037fae */ /* 0x0003e8000d921848 */
[----:B------:R1:W-:Y:S01]  /*146f0*/  LDGSTS.E [R3+0x3b900], [R20.64], !P3 ;  /* 0x3b90000014037fae */ /* 0x0003e2000d921848 */
[----:B------:R-:W-:Y:S01]  /*14700*/  IADD3 R2, R252, -0xf7, RZ ;  /* 0xffffff09fc027810 */ /* 0x000fe20007ffe0ff */
[----:B----4-:R-:W-:-:S04]  /*14710*/  IMAD.WIDE R18, R0, 0x4, R10 ;  /* 0x0000000400127825 */ /* 0x010fc800078e020a */
[C---:B------:R-:W-:Y:S01]  /*14720*/  IMAD.WIDE R10, R0.reuse, 0x4, R248 ;  /* 0x00000004000a7825 */ /* 0x040fe200078e02f8 */
[----:B------:R4:W-:Y:S04]  /*14730*/  STL.64 [R1+0x1180], R18 ;  /* 0x0011801201007387 */ /* 0x0009e80000100a00 */
[----:B------:R4:W-:Y:S04]  /*14740*/  STL.64 [R1+0x1188], R10 ;  /* 0x0011880a01007387 */ /* 0x0009e80000100a00 */
[----:B-1----:R-:W3:Y:S04]  /*14750*/  LDL.LU.64 R20, [R1+0x638] ;  /* 0x0006380001147983 */ /* 0x002ee80000300a00 */
[----:B------:R4:W-:Y:S04]  /*14760*/  LDGSTS.E [R3+0x3ba00], [R18.64], !P3 ;  /* 0x3ba0000012037fae */ /* 0x0009e8000d921848 */
[----:B------:R1:W-:Y:S04]  /*14770*/  LDGSTS.E [R3+0x3bb00], [R10.64], !P3 ;  /* 0x3bb000000a037fae */ /* 0x0003e8000d921848 */
[----:B----4-:R-:W4:Y:S04]  /*14780*/  LDL.LU.64 R18, [R1+0x630] ;  /* 0x0006300001127983 */ /* 0x010f280000300a00 */
[----:B-1----:R-:W4:Y:S04]  /*14790*/  LDL.LU.64 R10, [R1+0x628] ;  /* 0x00062800010a7983 */ /* 0x002f280000300a00 */
[----:B------:R-:W4:Y:S01]  /*147a0*/  LDL.LU.64 R248, [R1+0x620] ;  /* 0x0006200001f87983 */ /* 0x000f220000300a00 */
[----:B------:R-:W-:-:S04]  /*147b0*/  IMAD.WIDE R24, R0, 0x4, R24 ;  /* 0x0000000400187825 */ /* 0x000fc800078e0218 */
[C---:B--2---:R-:W-:Y:S01]  /*147c0*/  IMAD.WIDE R22, R0.reuse, 0x4, R22 ;  /* 0x0000000400167825 */ /* 0x044fe200078e0216 */
[----:B------:R1:W-:Y:S03]  /*147d0*/  STL.64 [R1+0x17d0], R24 ;  /* 0x0017d01801007387 */ /* 0x0003e60000100a00 */
[C---:B------:R-:W-:Y:S01]  /*147e0*/  IMAD.WIDE R14, R0.reuse, 0x4, R14 ;  /* 0x00000004000e7825 */ /* 0x040fe200078e020e */
[----:B------:R2:W-:Y:S03]  /*147f0*/  STL.64 [R1+0x17d8], R22 ;  /* 0x0017d81601007387 */ /* 0x0005e60000100a00 */
[----:B------:R-:W-:Y:S01]  /*14800*/  IMAD.WIDE R12, R0, 0x4, R12 ;  /* 0x00000004000c7825 */ /* 0x000fe200078e020c */
[----:B------:R-:W-:Y:S04]  /*14810*/  STL.64 [R1+0x17e0], R14 ;  /* 0x0017e00e01007387 */ /* 0x000fe80000100a00 */
[----:B------:R1:W-:Y:S04]  /*14820*/  LDGSTS.E [R3+0x3c800], [R24.64], !P6 ;  /* 0x3c80000018037fae */ /* 0x0003e8000f121848 */
[----:B------:R2:W-:Y:S04]  /*14830*/  STL.64 [R1+0x17e8], R12 ;  /* 0x0017e80c01007387 */ /* 0x0005e80000100a00 */
[----:B------:R2:W-:Y:S04]  /*14840*/  LDGSTS.E [R3+0x3c900], [R22.64], !P6 ;  /* 0x3c90000016037fae */ /* 0x0005e8000f121848 */
[----:B-1----:R-:W4:Y:S04]  /*14850*/  LDL.LU.64 R24, [R1+0x618] ;  /* 0x0006180001187983 */ /* 0x002f280000300a00 */
[----:B------:R1:W-:Y:S04]  /*14860*/  LDGSTS.E [R3+0x3ca00], [R14.64], !P6 ;  /* 0x3ca000000e037fae */ /* 0x0003e8000f121848 */
[----:B------:R1:W-:Y:S04]  /*14870*/  LDGSTS.E [R3+0x3cb00], [R12.64], !P6 ;  /* 0x3cb000000c037fae */ /* 0x0003e8000f121848 */
[----:B--2---:R-:W2:Y:S04]  /*14880*/  LDL.LU.64 R22, [R1+0x610] ;  /* 0x0006100001167983 */ /* 0x004ea80000300a00 */
[----:B-1----:R-:W2:Y:S04]  /*14890*/  LDL.LU.64 R12, [R1+0x608] ;  /* 0x00060800010c7983 */ /* 0x002ea80000300a00 */
[----:B------:R-:W2:Y:S01]  /*148a0*/  LDL.LU.64 R14, [R1+0x600] ;  /* 0x00060000010e7983 */ /* 0x000ea20000300a00 */
[----:B------:R-:W-:Y:S01]  /*148b0*/  ISETP.GE.U32.AND P3, PT, R2, 0x7ffffe8a, PT ;  /* 0x7ffffe8a0200780c */ /* 0x000fe20003f66070 */
[----:B------:R-:W-:-:S04]  /*148c0*/  IMAD.WIDE R28, R0, 0x4, R28 ;  /* 0x00000004001c7825 */ /* 0x000fc800078e021c */
[C---:B------:R-:W-:Y:S01]  /*148d0*/  IMAD.WIDE R16, R0.reuse, 0x4, R16 ;  /* 0x0000000400107825 */ /* 0x040fe200078e0210 */
[----:B------:R-:W-:Y:S03]  /*148e0*/  STL.64 [R1+0x1830], R28 ;  /* 0x0018301c01007387 */ /* 0x000fe60000100a00 */
[C---:B------:R-:W-:Y:S01]  /*148f0*/  IMAD.WIDE R8, R0.reuse, 0x4, R8 ;  /* 0x0000000400087825 */ /* 0x040fe200078e0208 */
[----:B------:R1:W-:Y:S03]  /*14900*/  STL.64 [R1+0x1838], R16 ;  /* 0x0018381001007387 */ /* 0x0003e60000100a00 */
[----:B------:R-:W-:Y:S01]  /*14910*/  IMAD.WIDE R26, R0, 0x4, R26 ;  /* 0x00000004001a7825 */ /* 0x000fe200078e021a */
[----:B------:R4:W-:Y:S04]  /*14920*/  LDGSTS.E [R3+0x3d800], [R28.64], !P3 ;  /* 0x3d8000001c037fae */ /* 0x0009e8000d921848 */
[----:B------:R1:W-:Y:S04]  /*14930*/  STL.64 [R1+0x1840], R8 ;  /* 0x0018400801007387 */ /* 0x0003e80000100a00 */
[----:B------:R1:W-:Y:S04]  /*14940*/  LDGSTS.E [R3+0x3d900], [R16.64], !P3 ;  /* 0x3d90000010037fae */ /* 0x0003e8000d921848 */
[----:B------:R3:W-:Y:S04]  /*14950*/  STL.64 [R1+0x1848], R26 ;  /* 0x0018481a01007387 */ /* 0x0007e80000100a00 */
[----:B------:R1:W-:Y:S04]  /*14960*/  LDGSTS.E [R3+0x3da00], [R8.64], !P3 ;  /* 0x3da0000008037fae */ /* 0x0003e8000d921848 */
[----:B-1----:R-:W2:Y:S01]  /*14970*/  LDL.LU.64 R16, [R1+0x8e0] ;  /* 0x0008e00001107983 */ /* 0x002ea20000300a00 */
[----:B------:R-:W-:-:S03]  /*14980*/  IADD3 R2, R252, -0xfb, RZ ;  /* 0xffffff05fc027810 */ /* 0x000fc60007ffe0ff */
[----:B------:R1:W-:Y:S04]  /*14990*/  LDGSTS.E [R3+0x3db00], [R26.64], !P3 ;  /* 0x3db000001a037fae */ /* 0x0003e8000d921848 */
[----:B------:R-:W2:Y:S01]  /*149a0*/  LDL.LU.64 R8, [R1+0x8e8] ;  /* 0x0008e80001087983 */ /* 0x000ea20000300a00 */
[----:B------:R-:W-:Y:S02]  /*149b0*/  ISETP.GE.U32.AND P6, PT, R2, 0x7ffffe86, PT ;  /* 0x7ffffe860200780c */ /* 0x000fe40003fc6070 */
[----:B------:R-:W-:-:S04]  /*149c0*/  IADD3 R2, R252, -0xff, RZ ;  /* 0xffffff01fc027810 */ /* 0x000fc80007ffe0ff */
[----:B------:R-:W-:Y:S01]  /*149d0*/  ISETP.GE.U32.AND P3, PT, R2, 0x7ffffe82, PT ;  /* 0x7ffffe820200780c */ /* 0x000fe20003f66070 */
[----:B---3--:R-:W-:-:S05]  /*149e0*/  IMAD.WIDE R30, R0, 0x4, R20 ;  /* 0x00000004001e7825 */ /* 0x008fca00078e0214 */
[----:B------:R-:W-:Y:S04]  /*149f0*/  STL.64 [R1+0x1890], R30 ;  /* 0x0018901e01007387 */ /* 0x000fe80000100a00 */
[----:B------:R3:W-:Y:S01]  /*14a00*/  LDGSTS.E [R3+0x3e800], [R30.64], !P6 ;  /* 0x3e8000001e037fae */ /* 0x0007e2000f121848 */
[----:B----4-:R-:W-:-:S04]  /*14a10*/  IMAD.WIDE R28, R0, 0x4, R18 ;  /* 0x00000004001c7825 */ /* 0x010fc800078e0212 */
[C---:B------:R-:W-:Y:S01]  /*14a20*/  IMAD.WIDE R20, R0.reuse, 0x4, R10 ;  /* 0x0000000400147825 */ /* 0x040fe200078e020a */
[----:B------:R4:W-:Y:S03]  /*14a30*/  LDGSTS.E [R3+0x3e900], [R28.64], !P6 ;  /* 0x3e9000001c037fae */ /* 0x0009e6000f121848 */
[C---:B------:R-:W-:Y:S01]  /*14a40*/  IMAD.WIDE R18, R0.reuse, 0x4, R248 ;  /* 0x0000000400127825 */ /* 0x040fe200078e02f8 */
[----:B------:R-:W3:Y:S04]  /*14a50*/  LDL.LU.64 R10, [R1+0x8f0] ;  /* 0x0008f000010a7983 */ /* 0x000ee80000300a00 */
[----:B------:R-:W-:Y:S04]  /*14a60*/  STL.64 [R1+0x1898], R28 ;  /* 0x0018981c01007387 */ /* 0x000fe80000100a00 */
[----:B-1----:R-:W3:Y:S04]  /*14a70*/  LDL.LU.64 R26, [R1+0x8f8] ;  /* 0x0008f800011a7983 */ /* 0x002ee80000300a00 */
[----:B------:R1:W-:Y:S04]  /*14a80*/  STL.64 [R1+0x18a0], R20 ;  /* 0x0018a01401007387 */ /* 0x0003e80000100a00 */
[----:B------:R1:W-:Y:S04]  /*14a90*/  STL.64 [R1+0x18a8], R18 ;  /* 0x0018a81201007387 */ /* 0x0003e80000100a00 */
[----:B------:R1:W-:Y:S04]  /*14aa0*/  LDGSTS.E [R3+0x3ea00], [R20.64], !P6 ;  /* 0x3ea0000014037fae */ /* 0x0003e8000f121848 */
[----:B------:R1:W-:Y:S04]  /*14ab0*/  LDGSTS.E [R3+0x3eb00], [R18.64], !P6 ;  /* 0x3eb0000012037fae */ /* 0x0003e8000f121848 */
[----:B-1----:R-:W3:Y:S04]  /*14ac0*/  LDL.LU.64 R20, [R1+0x900] ;  /* 0x0009000001147983 */ /* 0x002ee80000300a00 */
[----:B------:R-:W3:Y:S04]  /*14ad0*/  LDL.LU.64 R18, [R1+0x908] ;  /* 0x0009080001127983 */ /* 0x000ee80000300a00 */
[----:B------:R-:W3:Y:S01]  /*14ae0*/  LDL.LU.64 R248, [R1+0x910] ;  /* 0x0009100001f87983 */ /* 0x000ee20000300a00 */
[----:B----4-:R-:W-:-:S05]  /*14af0*/  IMAD.WIDE R28, R0, 0x4, R24 ;  /* 0x00000004001c7825 */ /* 0x010fca00078e0218 */
[----:B------:R-:W-:Y:S04]  /*14b00*/  STL.64 [R1+0x18f0], R28 ;  /* 0x0018f01c01007387 */ /* 0x000fe80000100a00 */
[----:B------:R1:W-:Y:S01]  /*14b10*/  LDGSTS.E [R3+0x3f800], [R28.64], !P3 ;  /* 0x3f8000001c037fae */ /* 0x0003e2000d921848 */
[----:B--2---:R-:W-:-:S05]  /*14b20*/  IMAD.WIDE R24, R0, 0x4, R22 ;  /* 0x0000000400187825 */ /* 0x004fca00078e0216 */
[----:B------:R2:W-:Y:S01]  /*14b30*/  LDGSTS.E [R3+0x3f900], [R24.64], !P3 ;  /* 0x3f90000018037fae */ /* 0x0005e2000d921848 */
[----:B------:R-:W-:-:S04]  /*14b40*/  IMAD.WIDE R12, R0, 0x4, R12 ;  /* 0x00000004000c7825 */ /* 0x000fc800078e020c */
[C---:B------:R-:W-:Y:S01]  /*14b50*/  IMAD.WIDE R22, R0.reuse, 0x4, R14 ;  /* 0x0000000400167825 */ /* 0x040fe200078e020e */
[----:B------:R4:W-:Y:S04]  /*14b60*/  LDGSTS.E [R3+0x3fa00], [R12.64], !P3 ;  /* 0x3fa000000c037fae */ /* 0x0009e8000d921848 */
[----:B------:R-:W3:Y:S04]  /*14b70*/  LDL.LU.64 R14, [R1+0x918] ;  /* 0x00091800010e7983 */ /* 0x000ee80000300a00 */
[----:B------:R-:W-:Y:S04]  /*14b80*/  STL.64 [R1+0x18f8], R24 ;  /* 0x0018f81801007387 */ /* 0x000fe80000100a00 */
[----:B------:R4:W-:Y:S04]  /*14b90*/  STL.64 [R1+0x1900], R12 ;  /* 0x0019000c01007387 */ /* 0x0009e80000100a00 */
[----:B------:R1:W-:Y:S04]  /*14ba0*/  STL.64 [R1+0x1908], R22 ;  /* 0x0019081601007387 */ /* 0x0003e80000100a00 */
[----:B------:R1:W-:Y:S04]  /*14bb0*/  LDGSTS.E [R3+0x3fb00], [R22.64], !P3 ;  /* 0x3fb0000016037fae */ /* 0x0003e8000d921848 */
[----:B----4-:R-:W4:Y:S01]  /*14bc0*/  LDL.LU.64 R12, [R1+0x920] ;  /* 0x00092000010c7983 */ /* 0x010f220000300a00 */
[----:B-1----:R-:W-:-:S04]  /*14bd0*/  IMAD.WIDE R28, R0, 0x4, R16 ;  /* 0x00000004001c7825 */ /* 0x002fc800078e0210 */
[----:B------:R-:W-:Y:S02]  /*14be0*/  IMAD.WIDE R16, R0, 0x4, R8 ;  /* 0x0000000400107825 */ /* 0x000fe400078e0208 */
[----:B------:R-:W4:Y:S04]  /*14bf0*/  LDL.LU.64 R8, [R1+0x928] ;  /* 0x0009280001087983 */ /* 0x000f280000300a00 */
[----:B--2---:R-:W4:Y:S04]  /*14c00*/  LDL.LU.64 R24, [R1+0x930] ;  /* 0x0009300001187983 */ /* 0x004f280000300a00 */
[----:B------:R-:W-:Y:S04]  /*14c10*/  STL.64 [R1+0x290], R28 ;  /* 0x0002901c01007387 */ /* 0x000fe80000100a00 */
[----:B------:R-:W4:Y:S01]  /*14c20*/  LDL.LU.64 R22, [R1+0x938] ;  /* 0x0009380001167983 */ /* 0x000f220000300a00 */
[----:B------:R-:W-:-:S03]  /*14c30*/  LOP3.LUT R235, R81, 0x60, RZ, 0x3c, !PT ;  /* 0x0000006051eb7812 */ /* 0x000fc600078e3cff */
[----:B------:R1:W-:Y:S04]  /*14c40*/  STL.64 [R1+0x288], R16 ;  /* 0x0002881001007387 */ /* 0x0003e80000100a00 */
[----:B------:R1:W-:Y:S04]  /*14c50*/  LDGSTS.E [R235+0x20c00], [R28.64], !P1 ;  /* 0x20c000001ceb7fae */ /* 0x0003e8000c921848 */
[----:B------:R1:W-:Y:S01]  /*14c60*/  LDGSTS.E [R235+0x20d00], [R16.64], !P1 ;  /* 0x20d0000010eb7fae */ /* 0x0003e2000c921848 */
[----:B---3--:R-:W-:-:S04]  /*14c70*/  IMAD.WIDE R10, R0, 0x4, R10 ;  /* 0x00000004000a7825 */ /* 0x008fc800078e020a */
[C---:B------:R-:W-:Y:S01]  /*14c80*/  IMAD.WIDE R26, R0.reuse, 0x4, R26 ;  /* 0x00000004001a7825 */ /* 0x040fe200078e021a */
[----:B------:R3:W-:Y:S04]  /*14c90*/  STL.64 [R1+0x280], R10 ;  /* 0x0002800a01007387 */ /* 0x0007e80000100a00 */
[----:B------:R3:W-:Y:S04]  /*14ca0*/  STL.64 [R1+0x278], R26 ;  /* 0x0002781a01007387 */ /* 0x0007e80000100a00 */
[----:B------:R3:W-:Y:S04]  /*14cb0*/  LDGSTS.E [R235+0x20e00], [R10.64], !P1 ;  /* 0x20e000000aeb7fae */ /* 0x0007e8000c921848 */
[----:B-1----:R-:W2:Y:S04]  /*14cc0*/  LDL.LU.64 R16, [R1+0x940] ;  /* 0x0009400001107983 */ /* 0x002ea80000300a00 */
[----:B------:R1:W-:Y:S04]  /*14cd0*/  LDGSTS.E [R235+0x20f00], [R26.64], !P1 ;  /* 0x20f000001aeb7fae */ /* 0x0003e8000c921848 */
[----:B---3--:R-:W3:Y:S01]  /*14ce0*/  LDL.LU.64 R10, [R1+0x948] ;  /* 0x00094800010a7983 */ /* 0x008ee20000300a00 */
[----:B------:R-:W-:-:S04]  /*14cf0*/  IMAD.WIDE R28, R0, 0x4, R20 ;  /* 0x00000004001c7825 */ /* 0x000fc800078e0214 */
[C---:B-1----:R-:W-:Y:S01]  /*14d00*/  IMAD.WIDE R26, R0.reuse, 0x4, R18 ;  /* 0x00000004001a7825 */ /* 0x042fe200078e0212 */
[----:B------:R1:W-:Y:S03]  /*14d10*/  LDGSTS.E [R235+0x21c00], [R28.64], !P2 ;  /* 0x21c000001ceb7fae */ /* 0x0003e6000d121848 */
[C---:B------:R-:W-:Y:S01]  /*14d20*/  IMAD.WIDE R20, R0.reuse, 0x4, R248 ;  /* 0x0000000400147825 */ /* 0x040fe200078e02f8 */
[----:B------:R-:W3:Y:S04]  /*14d30*/  LDL.LU.64 R18, [R1+0x950] ;  /* 0x0009500001127983 */ /* 0x000ee80000300a00 */
[----:B------:R1:W-:Y:S04]  /*14d40*/  STL.64 [R1+0x250], R28 ;  /* 0x0002501c01007387 */ /* 0x0003e80000100a00 */
[----:B------:R-:W3:Y:S04]  /*14d50*/  LDL.LU.64 R248, [R1+0x958] ;  /* 0x0009580001f87983 */ /* 0x000ee80000300a00 */
[----:B------:R-:W-:Y:S04]  /*14d60*/  STL.64 [R1+0x248], R26 ;  /* 0x0002481a01007387 */ /* 0x000fe80000100a00 */
[----:B------:R4:W-:Y:S04]  /*14d70*/  LDGSTS.E [R235+0x21d00], [R26.64], !P2 ;  /* 0x21d000001aeb7fae */ /* 0x0009e8000d121848 */
[----:B------:R1:W-:Y:S04]  /*14d80*/  STL.64 [R1+0x240], R20 ;  /* 0x0002401401007387 */ /* 0x0003e80000100a00 */
[----:B------:R1:W-:Y:S01]  /*14d90*/  LDGSTS.E [R235+0x21e00], [R20.64], !P2 ;  /* 0x21e0000014eb7fae */ /* 0x0003e2000d121848 */
[----:B------:R-:W-:-:S05]  /*14da0*/  IMAD.WIDE R14, R0, 0x4, R14 ;  /* 0x00000004000e7825 */ /* 0x000fca00078e020e */
[----:B------:R4:W-:Y:S04]  /*14db0*/  STL.64 [R1+0x238], R14 ;  /* 0x0002380e01007387 */ /* 0x0009e80000100a00 */
[----:B-1----:R-:W3:Y:S04]  /*14dc0*/  LDL.LU.64 R28, [R1+0x960] ;  /* 0x00096000011c7983 */ /* 0x002ee80000300a00 */
[----:B------:R1:W-:Y:S04]  /*14dd0*/  LDGSTS.E [R235+0x21f00], [R14.64], !P2 ;  /* 0x21f000000eeb7fae */ /* 0x0003e8000d121848 */
[----:B------:R-:W3:Y:S01]  /*14de0*/  LDL.LU.64 R20, [R1+0x968] ;  /* 0x0009680001147983 */ /* 0x000ee20000300a00 */
[----:B----4-:R-:W-:-:S03]  /*14df0*/  IMAD.WIDE R26, R0, 0x4, R12 ;  /* 0x00000004001a7825 */ /* 0x010fc600078e020c */
[----:B-1----:R-:W4:Y:S04]  /*14e00*/  LDL.LU.64 R14, [R1+0x970] ;  /* 0x00097000010e7983 */ /* 0x002f280000300a00 */
[----:B------:R-:W-:Y:S04]  /*14e10*/  STL.64 [R1+0x210], R26 ;  /* 0x0002101a01007387 */ /* 0x000fe80000100a00 */
[----:B------:R-:W4:Y:S04]  /*14e20*/  LDL.LU.64 R12, [R1+0x978] ;  /* 0x00097800010c7983 */ /* 0x000f280000300a00 */
[----:B------:R1:W-:Y:S01]  /*14e30*/  LDGSTS.E [R235+0x22c00], [R26.64], !P0 ;  /* 0x22c000001aeb7fae */ /* 0x0003e2000c121848 */
[----:B------:R-:W-:-:S04]  /*14e40*/  IMAD.WIDE R8, R0, 0x4, R8 ;  /* 0x0000000400087825 */ /* 0x000fc800078e0208 */
[C---:B------:R-:W-:Y:S01]  /*14e50*/  IMAD.WIDE R24, R0.reuse, 0x4, R24 ;  /* 0x0000000400187825 */ /* 0x040fe200078e0218 */
[----:B------:R1:W-:Y:S03]  /*14e60*/  STL.64 [R1+0x1c8], R8 ;  /* 0x0001c80801007387 */ /* 0x0003e60000100a00 */
[C---:B------:R-:W-:Y:S01]  /*14e70*/  IMAD.WIDE R22, R0.reuse, 0x4, R22 ;  /* 0x0000000400167825 */ /* 0x040fe200078e0216 */
[----:B------:R1:W-:Y:S04]  /*14e80*/  STL.64 [R1+0x1c0], R24 ;  /* 0x0001c01801007387 */ /* 0x0003e80000100a00 */
[----:B------:R1:W-:Y:S04]  /*14e90*/  LDGSTS.E [R235+0x22d00], [R8.64], !P0 ;  /* 0x22d0000008eb7fae */ /* 0x0003e8000c121848 */
[----:B------:R2:W-:Y:S04]  /*14ea0*/  STL.64 [R1+0x1b8], R22 ;  /* 0x0001b81601007387 */ /* 0x0005e80000100a00 */
[----:B------:R1:W-:Y:S04]  /*14eb0*/  LDGSTS.E [R235+0x22e00], [R24.64], !P0 ;  /* 0x22e0000018eb7fae */ /* 0x0003e8000c121848 */
[----:B-1----:R-:W4:Y:S04]  /*14ec0*/  LDL.LU.64 R8, [R1+0x980] ;  /* 0x0009800001087983 */ /* 0x002f280000300a00 */
[----:B------:R-:W4:Y:S04]  /*14ed0*/  LDL.LU.64 R26, [R1+0x988] ;  /* 0x00098800011a7983 */ /* 0x000f280000300a00 */
[----:B------:R-:W4:Y:S04]  /*14ee0*/  LDL.LU.64 R24, [R1+0x990] ;  /* 0x0009900001187983 */ /* 0x000f280000300a00 */
[----:B------:R1:W-:Y:S01]  /*14ef0*/  LDGSTS.E [R235+0x22f00], [R22.64], !P0 ;  /* 0x22f0000016eb7fae */ /* 0x0003e2000c121848 */
[----:B--2---:R-:W-:-:S05]  /*14f00*/  IMAD.WIDE R16, R0, 0x4, R16 ;  /* 0x0000000400107825 */ /* 0x004fca00078e0210 */
[----:B------:R2:W-:Y:S01]  /*14f10*/  STL.64 [R1+0x190], R16 ;  /* 0x0001901001007387 */ /* 0x0005e20000100a00 */
[----:B---3--:R-:W-:-:S03]  /*14f20*/  IMAD.WIDE R10, R0, 0x4, R10 ;  /* 0x00000004000a7825 */ /* 0x008fc600078e020a */
[----:B-1----:R-:W3:Y:S04]  /*14f30*/  LDL.LU.64 R22, [R1+0x998] ;  /* 0x0009980001167983 */ /* 0x002ee80000300a00 */
[----:B------:R1:W-:Y:S04]  /*14f40*/  STL.64 [R1+0x188], R10 ;  /* 0x0001880a01007387 */ /* 0x0003e80000100a00 */
[----:B------:R2:W-:Y:S01]  /*14f50*/  LDGSTS.E [R235+0x23c00], [R16.64], !P4 ;  /* 0x23c0000010eb7fae */ /* 0x0005e2000e121848 */
[----:B------:R-:W-:-:S03]  /*14f60*/  IMAD.WIDE R32, R0, 0x4, R18 ;  /* 0x0000000400207825 */ /* 0x000fc600078e0212 */
[----:B------:R1:W-:Y:S01]  /*14f70*/  LDGSTS.E [R235+0x23d00], [R10.64], !P4 ;  /* 0x23d000000aeb7fae */ /* 0x0003e2000e121848 */
[----:B------:R-:W-:-:S03]  /*14f80*/  IMAD.WIDE R30, R0, 0x4, R248 ;  /* 0x00000004001e7825 */ /* 0x000fc600078e02f8 */
[----:B------:R-:W-:Y:S04]  /*14f90*/  STL.64 [R1+0x180], R32 ;  /* 0x0001802001007387 */ /* 0x000fe80000100a00 */
[----:B------:R-:W-:Y:S04]  /*14fa0*/  STL.64 [R1+0x178], R30 ;  /* 0x0001781e01007387 */ /* 0x000fe80000100a00 */
[----:B------:R-:W3:Y:S04]  /*14fb0*/  LDL.LU.64 R248, [R1+0x9a0] ;  /* 0x0009a00001f87983 */ /* 0x000ee80000300a00 */
[----:B------:R-:W3:Y:S04]  /*14fc0*/  LDL.LU.64 R18, [R1+0x9a8] ;  /* 0x0009a80001127983 */ /* 0x000ee80000300a00 */
[----:B--2---:R-:W2:Y:S04]  /*14fd0*/  LDL.LU.64 R16, [R1+0x9b0] ;  /* 0x0009b00001107983 */ /* 0x004ea80000300a00 */
[----:B-1----:R-:W2:Y:S04]  /*14fe0*/  LDL.LU.64 R10, [R1+0x9b8] ;  /* 0x0009b800010a7983 */ /* 0x002ea80000300a00 */
[----:B------:R1:W-:Y:S04]  /*14ff0*/  LDGSTS.E [R235+0x23e00], [R32.64], !P4 ;  /* 0x23e0000020eb7fae */ /* 0x0003e8000e121848 */
[----:B------:R1:W-:Y:S01]  /*15000*/  LDGSTS.E [R235+0x23f00], [R30.64], !P4 ;  /* 0x23f000001eeb7fae */ /* 0x0003e2000e121848 */
[----:B------:R-:W-:-:S04]  /*15010*/  IMAD.WIDE R28, R0, 0x4, R28 ;  /* 0x00000004001c7825 */ /* 0x000fc800078e021c */
[C---:B------:R-:W-:Y:S01]  /*15020*/  IMAD.WIDE R20, R0.reuse, 0x4, R20 ;  /* 0x0000000400147825 */ /* 0x040fe200078e0214 */
[----:B------:R-:W-:Y:S03]  /*15030*/  STL.64 [R1+0x150], R28 ;  /* 0x0001501c01007387 */ /* 0x000fe60000100a00 */
[C---:B----4-:R-:W-:Y:S01]  /*15040*/  IMAD.WIDE R14, R0.reuse, 0x4, R14 ;  /* 0x00000004000e7825 */ /* 0x050fe200078e020e */
[----:B------:R4:W-:Y:S04]  /*15050*/  STL.64 [R1+0x148], R20 ;  /* 0x0001481401007387 */ /* 0x0009e80000100a00 */
[----:B------:R1:W-:Y:S01]  /*15060*/  LDGSTS.E [R235+0x24c00], [R28.64], !P5 ;  /* 0x24c000001ceb7fae */ /* 0x0003e2000e921848 */
        /* <DEDUP_REMOVED lines=9> */
[----:B------:R-:W-:-:S05]  /*15100*/  IMAD.WIDE R28, R0, 0x4, R8 ;  /* 0x00000004001c7825 */ /* 0x000fca00078e0208 */
[----:B------:R-:W-:Y:S04]  /*15110*/  STL.64 [R1+0x80], R28 ;  /* 0x0000801c01007387 */ /* 0x000fe80000100a00 */
[----:B------:R-:W4:Y:S01]  /*15120*/  LDL.LU.64 R8, [R1+0x9d8] ;  /* 0x0009d80001087983 */ /* 0x000f220000300a00 */
[----:B------:R-:W-:-:S04]  /*15130*/  IADD3 R2, R252, -0x98, RZ ;  /* 0xffffff68fc027810 */ /* 0x000fc80007ffe0ff */
[----:B------:R-:W-:Y:S01]  /*15140*/  ISETP.GE.U32.AND P6, PT, R2, 0x7ffffee9, PT ;  /* 0x7ffffee90200780c */ /* 0x000fe20003fc6070 */
[----:B------:R-:W-:-:S04]  /*15150*/  IMAD.WIDE R26, R0, 0x4, R26 ;  /* 0x00000004001a7825 */ /* 0x000fc800078e021a */
[C---:B------:R-:W-:Y:S01]  /*15160*/  IMAD.WIDE R24, R0.reuse, 0x4, R24 ;  /* 0x0000000400187825 */ /* 0x040fe200078e0218 */
[----:B------:R-:W-:Y:S04]  /*15170*/  STL.64 [R1+0x58], R26 ;  /* 0x0000581a01007387 */ /* 0x000fe80000100a00 */
[----:B------:R-:W-:Y:S04]  /*15180*/  STL.64 [R1+0x50], R24 ;  /* 0x0000501801007387 */ /* 0x000fe80000100a00 */
[----:B------:R1:W-:Y:S04]  /*15190*/  LDGSTS.E [R235+0x25c00], [R28.64], !P6 ;  /* 0x25c000001ceb7fae */ /* 0x0003e8000f121848 */
[----:B------:R1:W-:Y:S04]  /*151a0*/  LDGSTS.E [R235+0x25d00], [R26.64], !P6 ;  /* 0x25d000001aeb7fae */ /* 0x0003e8000f121848 */
[----:B------:R1:W-:Y:S01]  /*151b0*/  LDGSTS.E [R235+0x25e00], [R24.64], !P6 ;  /* 0x25e0000018eb7fae */ /* 0x0003e2000f121848 */
[----:B---3--:R-:W-:-:S05]  /*151c0*/  IMAD.WIDE R22, R0, 0x4, R22 ;  /* 0x0000000400167825 */ /* 0x008fca00078e0216 */
[----:B------:R3:W-:Y:S04]  /*151d0*/  STL.64 [R1+0x38], R22 ;  /* 0x0000381601007387 */ /* 0x0007e80000100a00 */
[----:B------:R3:W-:Y:S04]  /*151e0*/  LDGSTS.E [R235+0x25f00], [R22.64], !P6 ;  /* 0x25f0000016eb7fae */ /* 0x0007e8000f121848 */
[----:B---3--:R-:W3:Y:S01]  /*151f0*/  LDL.LU.64 R22, [R1+0x9e0] ;  /* 0x0009e00001167983 */ /* 0x008ee20000300a00 */
[----:B------:R-:W-:-:S03]  /*15200*/  IMAD.WIDE R242, R0, 0x4, R18 ;  /* 0x0000000400f27825 */ /* 0x000fc600078e0212 */
[----:B------:R-:W3:Y:S01]  /*15210*/  LDL.LU.64 R18, [R1+0x9e8] ;  /* 0x0009e80001127983 */ /* 0x000ee20000300a00 */
[----:B--2---:R-:W-:-:S03]  /*15220*/  IMAD.WIDE R240, R0, 0x4, R16 ;  /* 0x0000000400f07825 */ /* 0x004fc600078e0210 */
[----:B------:R-:W2:Y:S01]  /*15230*/  LDL.LU.64 R16, [R1+0x9f0] ;  /* 0x0009f00001107983 */ /* 0x000ea20000300a00 */
[----:B------:R-:W-:-:S04]  /*15240*/  IMAD.WIDE R248, R0, 0x4, R248 ;  /* 0x0000000400f87825 */ /* 0x000fc800078e02f8 */
[C---:B------:R-:W-:Y:S02]  /*15250*/  IMAD.WIDE R238, R0.reuse, 0x4, R10 ;  /* 0x0000000400ee7825 */ /* 0x040fe400078e020a */
[----:B------:R-:W2:Y:S04]  /*15260*/  LDL.LU.64 R10, [R1+0xa18] ;  /* 0x000a1800010a7983 */ /* 0x000ea80000300a00 */
[----:B------:R-:W-:Y:S04]  /*15270*/  STL.64 [R1+0x2028], R248 ;  /* 0x002028f801007387 */ /* 0x000fe80000100a00 */
[----:B------:R-:W-:Y:S04]  /*15280*/  STL.64 [R1+0x2030], R242 ;  /* 0x002030f201007387 */ /* 0x000fe80000100a00 */
[----:B------:R-:W-:Y:S04]  /*15290*/  STL.64 [R1+0x2038], R240 ;  /* 0x002038f001007387 */ /* 0x000fe80000100a00 */
[----:B------:R-:W-:Y:S01]  /*152a0*/  STL.64 [R1+0x2040], R238 ;  /* 0x002040ee01007387 */ /* 0x000fe20000100a00 */
[----:B----4-:R-:W-:-:S03]  /*152b0*/  IMAD.WIDE R140, R0, 0x4, R20 ;  /* 0x00000004008c7825 */ /* 0x010fc600078e0214 */
[----:B------:R-:W4:Y:S01]  /*152c0*/  LDL.LU.64 R20, [R1+0xa20] ;  /* 0x000a200001147983 */ /* 0x000f220000300a00 */
[----:B------:R-:W-:-:S03]  /*152d0*/  IMAD.WIDE R138, R0, 0x4, R14 ;  /* 0x00000004008a7825 */ /* 0x000fc600078e020e */
[----:B------:R-:W4:Y:S01]  /*152e0*/  LDL.LU.64 R14, [R1+0xa28] ;  /* 0x000a2800010e7983 */ /* 0x000f220000300a00 */
[----:B------:R-:W-:-:S03]  /*152f0*/  IMAD.WIDE R136, R0, 0x4, R12 ;  /* 0x0000000400887825 */ /* 0x000fc600078e020c */
[----:B------:R-:W4:Y:S01]  /*15300*/  LDL.LU.64 R12, [R1+0xa30] ;  /* 0x000a3000010c7983 */ /* 0x000f220000300a00 */
[----:B------:R-:W-:-:S03]  /*15310*/  IMAD.WIDE R134, R0, 0x4, R8 ;  /* 0x0000000400867825 */ /* 0x000fc600078e0208 */
[----:B------:R-:W4:Y:S04]  /*15320*/  LDL.LU.64 R8, [R1+0xa38] ;  /* 0x000a380001087983 */ /* 0x000f280000300a00 */
[----:B------:R-:W-:Y:S04]  /*15330*/  STL.64 [R1+0x2048], R140 ;  /* 0x0020488c01007387 */ /* 0x000fe80000100a00 */
[----:B------:R-:W-:Y:S04]  /*15340*/  STL.64 [R1+0x2050], R138 ;  /* 0x0020508a01007387 */ /* 0x000fe80000100a00 */
[----:B------:R-:W-:Y:S04]  /*15350*/  STL.64 [R1+0x2058], R136 ;  /* 0x0020588801007387 */ /* 0x000fe80000100a00 */
[----:B------:R-:W-:Y:S01]  /*15360*/  STL.64 [R1+0x2060], R134 ;  /* 0x0020608601007387 */ /* 0x000fe20000100a00 */
[----:B---3--:R-:W-:-:S04]  /*15370*/  IMAD.WIDE R64, R0, 0x4, R22 ;  /* 0x0000000400407825 */ /* 0x008fc800078e0216 */
[C---:B------:R-:W-:Y:S02]  /*15380*/  IMAD.WIDE R62, R0.reuse, 0x4, R18 ;  /* 0x00000004003e7825 */ /* 0x040fe400078e0212 */
[----:B------:R-:W3:Y:S02]  /*15390*/  LDL.LU.64 R18, [R1+0xa40] ;  /* 0x000a400001127983 */ /* 0x000ee40000300a00 */
[C---:B--2---:R-:W-:Y:S02]  /*153a0*/  IMAD.WIDE R60, R0.reuse, 0x4, R16 ;  /* 0x00000004003c7825 */ /* 0x044fe400078e0210 */
[----:B------:R-:W2:Y:S04]  /*153b0*/  LDL.LU.64 R16, [R1+0xa48] ;  /* 0x000a480001107983 */ /* 0x000ea80000300a00 */
[----:B------:R-:W2:Y:S01]  /*153c0*/  LDL.LU.64 R22, [R1+0xa50] ;  /* 0x000a500001167983 */ /* 0x000ea20000300a00 */
[----:B------:R-:W-:-:S03]  /*153d0*/  IMAD.WIDE R58, R0, 0x4, R10 ;  /* 0x00000004003a7825 */ /* 0x000fc600078e020a */
[----:B------:R-:W2:Y:S04]  /*153e0*/  LDL.LU.64 R10, [R1+0xa58] ;  /* 0x000a5800010a7983 */ /* 0x000ea80000300a00 */
[----:B------:R-:W-:Y:S04]  /*153f0*/  STL.64 [R1+0x2068], R64 ;  /* 0x0020684001007387 */ /* 0x000fe80000100a00 */
[----:B------:R-:W-:Y:S04]  /*15400*/  STL.64 [R1+0x2070], R62 ;  /* 0x0020703e01007387 */ /* 0x000fe80000100a00 */
[----:B------:R-:W-:Y:S04]  /*15410*/  STL.64 [R1+0x2078], R60 ;  /* 0x0020783c01007387 */ /* 0x000fe80000100a00 */
[----:B------:R-:W-:Y:S04]  /*15420*/  STL.64 [R1+0x2080], R58 ;  /* 0x0020803a01007387 */ /* 0x000fe80000100a00 */
[----:B-1----:R-:W2:Y:S01]  /*15430*/  LDL.LU.64 R26, [R1+0xa60] ;  /* 0x000a6000011a7983 */ /* 0x002ea20000300a00 */
[----:B----4-:R-:W-:-:S03]  /*15440*/  IMAD.WIDE R54, R0, 0x4, R14 ;  /* 0x0000000400367825 */ /* 0x010fc600078e020e */
[----:B------:R-:W4:Y:S01]  /*15450*/  LDL.LU.64 R14, [R1+0xa68] ;  /* 0x000a6800010e7983 */ /* 0x000f220000300a00 */
[----:B------:R-:W-:-:S03]  /*15460*/  IMAD.WIDE R52, R0, 0x4, R12 ;  /* 0x0000000400347825 */ /* 0x000fc600078e020c */
[----:B------:R-:W4:Y:S01]  /*15470*/  LDL.LU.64 R12, [R1+0xa70] ;  /* 0x000a7000010c7983 */ /* 0x000f220000300a00 */
[----:B------:R-:W-:-:S03]  /*15480*/  IMAD.WIDE R56, R0, 0x4, R20 ;  /* 0x0000000400387825 */ /* 0x000fc600078e0214 */
[----:B------:R-:W4:Y:S04]  /*15490*/  LDL.LU.64 R20, [R1+0xa80] ;  /* 0x000a800001147983 */ /* 0x000f280000300a00 */
[----:B------:R-:W4:Y:S01]  /*154a0*/  LDL.LU.64 R24, [R1+0xa98] ;  /* 0x000a980001187983 */ /* 0x000f220000300a00 */
[----:B------:R-:W-:-:S03]  /*154b0*/  IMAD.WIDE R50, R0, 0x4, R8 ;  /* 0x0000000400327825 */ /* 0x000fc600078e0208 */
[----:B------:R-:W4:Y:S01]  /*154c0*/  LDL.LU.64 R8, [R1+0xaa0] ;  /* 0x000aa00001087983 */ /* 0x000f220000300a00 */
[----:B------:R-:W-:-:S04]  /*154d0*/  IADD3 R2, R252, -0x9c, RZ ;  /* 0xffffff64fc027810 */ /* 0x000fc80007ffe0ff */
[----:B------:R-:W-:Y:S02]  /*154e0*/  ISETP.GE.U32.AND P3, PT, R2, 0x7ffffee5, PT ;  /* 0x7ffffee50200780c */ /* 0x000fe40003f66070 */
[----:B------:R-:W-:-:S04]  /*154f0*/  IADD3 R2, R252, -0xa0, RZ ;  /* 0xffffff60fc027810 */ /* 0x000fc80007ffe0ff */
[----:B------:R-:W-:Y:S02]  /*15500*/  ISETP.GE.U32.AND P1, PT, R2, 0x7ffffee1, PT ;  /* 0x7ffffee10200780c */ /* 0x000fe40003f26070 */
[----:B------:R-:W-:-:S04]  /*15510*/  IADD3 R2, R252, -0xa4, RZ ;  /* 0xffffff5cfc027810 */ /* 0x000fc80007ffe0ff */
[----:B------:R-:W-:Y:S01]  /*15520*/  ISETP.GE.U32.AND P2, PT, R2, 0x7ffffedd, PT ;  /* 0x7ffffedd0200780c */ /* 0x000fe20003f46070 */
[----:B------:R-:W-:Y:S01]  /*15530*/  STL.64 [R1+0x2088], R56 ;  /* 0x0020883801007387 */ /* 0x000fe20000100a00 */
[----:B------:R-:W-:-:S03]  /*15540*/  IADD3 R2, R252, -0xa8, RZ ;  /* 0xffffff58fc027810 */ /* 0x000fc60007ffe0ff */
[----:B------:R1:W-:Y:S01]  /*15550*/  LDGSTS.E [R235+0x26c00], [R248.64], !P3 ;  /* 0x26c00000f8eb7fae */ /* 0x0003e2000d921848 */
[----:B------:R-:W-:Y:S02]  /*15560*/  ISETP.GE.U32.AND P0, PT, R2, 0x7ffffed9, PT ;  /* 0x7ffffed90200780c */ /* 0x000fe40003f06070 */
[----:B------:R-:W-:Y:S01]  /*15570*/  IADD3 R2, R252, -0xac, RZ ;  /* 0xffffff54fc027810 */ /* 0x000fe20007ffe0ff */
[----:B------:R-:W-:Y:S03]  /*15580*/  STL.64 [R1+0x2090], R54 ;  /* 0x0020903601007387 */ /* 0x000fe60000100a00 */
[----:B------:R-:W-:Y:S01]  /*15590*/  ISETP.GE.U32.AND P4, PT, R2, 0x7ffffed5, PT ;  /* 0x7ffffed50200780c */ /* 0x000fe20003f86070 */
[----:B------:R-:W-:Y:S01]  /*155a0*/  STL.64 [R1+0x2098], R52 ;  /* 0x0020983401007387 */ /* 0x000fe20000100a00 */
[----:B------:R-:W-:-:S03]  /*155b0*/  IADD3 R2, R252, -0xb0, RZ ;  /* 0xffffff50fc027810 */ /* 0x000fc60007ffe0ff */
[----:B------:R1:W-:Y:S01]  /*155c0*/  LDGSTS.E [R235+0x26d00], [R242.64], !P3 ;  /* 0x26d00000f2eb7fae */ /* 0x0003e2000d921848 */
[----:B------:R-:W-:Y:S02]  /*155d0*/  ISETP.GE.U32.AND P5, PT, R2, 0x7ffffed1, PT ;  /* 0x7ffffed10200780c */ /* 0x000fe40003fa6070 */
[----:B------:R-:W-:Y:S01]  /*155e0*/  IADD3 R2, R252, -0xb4, RZ ;  /* 0xffffff4cfc027810 */ /* 0x000fe20007ffe0ff */
[----:B------:R1:W-:Y:S03]  /*155f0*/  LDGSTS.E [R235+0x26e00], [R240.64], !P3 ;  /* 0x26e00000f0eb7fae */ /* 0x0003e6000d921848 */
[----:B------:R-:W-:Y:S01]  /*15600*/  ISETP.GE.U32.AND P6, PT, R2, 0x7ffffecd, PT ;  /* 0x7ffffecd0200780c */ /* 0x000fe20003fc6070 */
[----:B------:R1:W-:Y:S01]  /*15610*/  LDGSTS.E [R235+0x26f00], [R238.64], !P3 ;  /* 0x26f00000eeeb7fae */ /* 0x0003e2000d921848 */
[----:B------:R-:W-:-:S03]  /*15620*/  IADD3 R2, R252, -0xb8, RZ ;  /* 0xffffff48fc027810 */ /* 0x000fc60007ffe0ff */
[----:B------:R1:W-:Y:S01]  /*15630*/  LDGSTS.E [R235+0x27c00], [R140.64], !P1 ;  /* 0x27c000008ceb7fae */ /* 0x0003e2000c921848 */
[----:B------:R-:W-:Y:S02]  /*15640*/  ISETP.GE.U32.AND P3, PT, R2, 0x7ffffec9, PT ;  /* 0x7ffffec90200780c */ /* 0x000fe40003f66070 */
[----:B------:R-:W-:Y:S01]  /*15650*/  IADD3 R2, R252, -0xbc, RZ ;  /* 0xffffff44fc027810 */ /* 0x000fe20007ffe0ff */
[----:B------:R1:W-:Y:S04]  /*15660*/  LDGSTS.E [R235+0x27d00], [R138.64], !P1 ;  /* 0x27d000008aeb7fae */ /* 0x0003e8000c921848 */
[----:B------:R1:W-:Y:S04]  /*15670*/  LDGSTS.E [R235+0x27e00], [R136.64], !P1 ;  /* 0x27e0000088eb7fae */ /* 0x0003e8000c921848 */
[----:B------:R1:W-:Y:S01]  /*15680*/  LDGSTS.E [R235+0x27f00], [R134.64], !P1 ;  /* 0x27f0000086eb7fae */ /* 0x0003e2000c921848 */
[----:B------:R-:W-:-:S02]  /*15690*/  ISETP.GE.U32.AND P1, PT, R2, 0x7ffffec5, PT ;  /* 0x7ffffec50200780c */ /* 0x000fc40003f26070 */
[----:B------:R-:W-:Y:S01]  /*156a0*/  IADD3 R2, R252, -0xc0, RZ ;  /* 0xffffff40fc027810 */ /* 0x000fe20007ffe0ff */
[----:B------:R1:W-:Y:S04]  /*156b0*/  LDGSTS.E [R235+0x28c00], [R64.64], !P2 ;  /* 0x28c0000040eb7fae */ /* 0x0003e8000d121848 */
        /* <DEDUP_REMOVED lines=11> */
[C---:B---3--:R-:W-:Y:S02]  /*15770*/  IMAD.WIDE R48, R0.reuse, 0x4, R18 ;  /* 0x0000000400307825 */ /* 0x048fe400078e0212 */
[----:B------:R-:W3:Y:S02]  /*15780*/  LDL.LU.64 R18, [R1+0xaa8] ;  /* 0x000aa80001127983 */ /* 0x000ee40000300a00 */
[C---:B--2---:R-:W-:Y:S02]  /*15790*/  IMAD.WIDE R46, R0.reuse, 0x4, R16 ;  /* 0x00000004002e7825 */ /* 0x044fe400078e0210 */
[----:B------:R-:W2:Y:S02]  /*157a0*/  LDL.LU.64 R16, [R1+0xac0] ;  /* 0x000ac00001107983 */ /* 0x000ea40000300a00 */
[C---:B------:R-:W-:Y:S02]  /*157b0*/  IMAD.WIDE R44, R0.reuse, 0x4, R22 ;  /* 0x00000004002c7825 */ /* 0x040fe400078e0216 */
[----:B------:R-:W2:Y:S02]  /*157c0*/  LDL.LU.64 R22, [R1+0xad8] ;  /* 0x000ad80001167983 */ /* 0x000ea40000300a00 */
[----:B------:R-:W-:-:S02]  /*157d0*/  IMAD.WIDE R42, R0, 0x4, R10 ;  /* 0x00000004002a7825 */ /* 0x000fc400078e020a */
[----:B------:R-:W2:Y:S04]  /*157e0*/  LDL.LU.64 R10, [R1+0xae0] ;  /* 0x000ae000010a7983 */ /* 0x000ea80000300a00 */
[----:B------:R1:W-:Y:S04]  /*157f0*/  LDGSTS.E [R235+0x2ac00], [R48.64], !P4 ;  /* 0x2ac0000030eb7fae */ /* 0x0003e8000e121848 */
[----:B------:R1:W-:Y:S04]  /*15800*/  LDGSTS.E [R235+0x2ad00], [R46.64], !P4 ;  /* 0x2ad000002eeb7fae */ /* 0x0003e8000e121848 */
[----:B------:R1:W-:Y:S04]  /*15810*/  LDGSTS.E [R235+0x2ae00], [R44.64], !P4 ;  /* 0x2ae000002ceb7fae */ /* 0x0003e8000e121848 */
[----:B------:R1:W-:Y:S01]  /*15820*/  LDGSTS.E [R235+0x2af00], [R42.64], !P4 ;  /* 0x2af000002aeb7fae */ /* 0x0003e2000e121848 */
[----:B------:R-:W-:Y:S01]  /*15830*/  ISETP.GE.U32.AND P4, PT, R2, 0x7ffffeb9, PT ;  /* 0x7ffffeb90200780c */ /* 0x000fe20003f86070 */
[----:B------:R-:W-:-:S05]  /*15840*/  IMAD.WIDE R40, R0, 0x4, R26 ;  /* 0x0000000400287825 */ /* 0x000fca00078e021a */
[----:B------:R1:W-:Y:S01]  /*15850*/  LDGSTS.E [R235+0x2bc00], [R40.64], !P5 ;  /* 0x2bc0000028eb7fae */ /* 0x0003e2000e921848 */
[----:B----4-:R-:W-:-:S03]  /*15860*/  IMAD.WIDE R38, R0, 0x4, R14 ;  /* 0x0000000400267825 */ /* 0x010fc600078e020e */
[----:B------:R-:W4:Y:S04]  /*15870*/  LDL.LU.64 R14, [R1+0xae8] ;  /* 0x000ae800010e7983 */ /* 0x000f280000300a00 */
[----:B------:R1:W-:Y:S01]  /*15880*/  LDGSTS.E [R235+0x2bd00], [R38.64], !P5 ;  /* 0x2bd0000026eb7fae */ /* 0x0003e2000e921848 */
[----:B------:R-:W-:-:S03]  /*15890*/  IMAD.WIDE R36, R0, 0x4, R12 ;  /* 0x0000000400247825 */ /* 0x000fc600078e020c */
[----:B------:R-:W4:Y:S01]  /*158a0*/  LDL.LU.64 R12, [R1+0xaf0] ;  /* 0x000af000010c7983 */ /* 0x000f220000300a00 */
[----:B------:R-:W-:-:S03]  /*158b0*/  IMAD.WIDE R2, R0, 0x4, R20 ;  /* 0x0000000400027825 */ /* 0x000fc600078e0214 */
[----:B------:R-:W4:Y:S01]  /*158c0*/  LDL.LU.64 R28, [R1+0xaf8] ;  /* 0x000af800011c7983 */ /* 0x000f220000300a00 */
[----:B------:R-:W-:-:S03]  /*158d0*/  IMAD.WIDE R30, R0, 0x4, R24 ;  /* 0x00000004001e7825 */ /* 0x000fc600078e0218 */
[----:B------:R-:W4:Y:S01]  /*158e0*/  LDL.LU.64 R26, [R1+0xb00] ;  /* 0x000b0000011a7983 */ /* 0x000f220000300a00 */
[----:B------:R-:W-:-:S03]  /*158f0*/  IMAD.WIDE R24, R0, 0x4, R8 ;  /* 0x0000000400187825 */ /* 0x000fc600078e0208 */
[----:B------:R-:W4:Y:S04]  /*15900*/  LDL.LU.64 R20, [R1+0xb08] ;  /* 0x000b080001147983 */ /* 0x000f280000300a00 */
[----:B------:R-:W4:Y:S04]  /*15910*/  LDL.LU.64 R8, [R1+0xb10] ;  /* 0x000b100001087983 */ /* 0x000f280000300a00 */
[----:B------:R1:W-:Y:S04]  /*15920*/  LDGSTS.E [R235+0x2be00], [R36.64], !P5 ;  /* 0x2be0000024eb7fae */ /* 0x0003e8000e921848 */
[----:B------:R1:W-:Y:S04]  /*15930*/  LDGSTS.E [R235+0x2bf00], [R2.64], !P5 ;  /* 0x2bf0000002eb7fae */ /* 0x0003e8000e921848 */
[----:B------:R1:W-:Y:S04]  /*15940*/  STL.64 [R1+0x340], R30 ;  /* 0x0003401e01007387 */ /* 0x0003e80000100a00 */
[----:B------:R-:W-:Y:S04]  /*15950*/  STL.64 [R1+0x348], R24 ;  /* 0x0003481801007387 */ /* 0x000fe80000100a00 */
[----:B------:R1:W-:Y:S04]  /*15960*/  LDGSTS.E [R235+0x2cc00], [R30.64], !P6 ;  /* 0x2cc000001eeb7fae */ /* 0x0003e8000f121848 */
[----:B------:R1:W-:Y:S01]  /*15970*/  LDGSTS.E [R235+0x2cd00], [R24.64], !P6 ;  /* 0x2cd0000018eb7fae */ /* 0x0003e2000f121848 */
[----:B---3--:R-:W-:-:S04]  /*15980*/  IMAD.WIDE R18, R0, 0x4, R18 ;  /* 0x0000000400127825 */ /* 0x008fc800078e0212 */
[C---:B--2---:R-:W-:Y:S01]  /*15990*/  IMAD.WIDE R16, R0.reuse, 0x4, R16 ;  /* 0x0000000400107825 */ /* 0x044fe200078e0210 */
[----:B------:R2:W-:Y:S04]  /*159a0*/  STL.64 [R1+0x358], R18 ;  /* 0x0003581201007387 */ /* 0x0005e80000100a00 */
[----:B------:R3:W-:Y:S01]  /*159b0*/  STL.64 [R1+0x368], R16 ;  /* 0x0003681001007387 */ /* 0x0007e20000100a00 */
[----:B-1----:R-:W-:-:S03]  /*159c0*/  IMAD.WIDE R30, R0, 0x4, R22 ;  /* 0x00000004001e7825 */ /* 0x002fc600078e0216 */
[----:B------:R2:W-:Y:S01]  /*159d0*/  LDGSTS.E [R235+0x2ce00], [R18.64], !P6 ;  /* 0x2ce0000012eb7fae */ /* 0x0005e2000f121848 */
[----:B------:R-:W-:-:S03]  /*159e0*/  IMAD.WIDE R22, R0, 0x4, R10 ;  /* 0x0000000400167825 */ /* 0x000fc600078e020a */
[----:B------:R3:W-:Y:S04]  /*159f0*/  LDGSTS.E [R235+0x2cf00], [R16.64], !P6 ;  /* 0x2cf0000010eb7fae */ /* 0x0007e8000f121848 */
[----:B------:R1:W-:Y:S04]  /*15a00*/  LDGSTS.E [R235+0x2dc00], [R30.64], !P3 ;  /* 0x2dc000001eeb7fae */ /* 0x0003e8000d921848 */
[----:B--2---:R-:W2:Y:S04]  /*15a10*/  LDL.LU.64 R18, [R1+0xb18] ;  /* 0x000b180001127983 */ /* 0x004ea80000300a00 */
[----:B---3--:R-:W3:Y:S04]  /*15a20*/  LDL.LU.64 R16, [R1+0xb20] ;  /* 0x000b200001107983 */ /* 0x008ee80000300a00 */
[----:B------:R-:W3:Y:S04]  /*15a30*/  LDL.LU.64 R10, [R1+0xb28] ;  /* 0x000b2800010a7983 */ /* 0x000ee80000300a00 */
[----:B------:R-:W3:Y:S04]  /*15a40*/  LDL.LU.64 R24, [R1+0xb30] ;  /* 0x000b300001187983 */ /* 0x000ee80000300a00 */
[----:B------:R-:W-:Y:S04]  /*15a50*/  STL.64 [R1+0x488], R30 ;  /* 0x0004881e01007387 */ /* 0x000fe80000100a00 */
[----:B------:R1:W-:Y:S04]  /*15a60*/  STL.64 [R1+0x490], R22 ;  /* 0x0004901601007387 */ /* 0x0003e80000100a00 */
[----:B------:R1:W-:Y:S01]  /*15a70*/  LDGSTS.E [R235+0x2dd00], [R22.64], !P3 ;  /* 0x2dd0000016eb7fae */ /* 0x0003e2000d921848 */
        /* <DEDUP_REMOVED lines=11> */
[C---:B------:R-:W-:Y:S01]  /*15b30*/  IMAD.WIDE R26, R0.reuse, 0x4, R26 ;  /* 0x00000004001a7825 */ /* 0x040fe200078e021a */
[----:B------:R-:W-:Y:S03]  /*15b40*/  STL.64 [R1+0x508], R28 ;  /* 0x0005081c01007387 */ /* 0x000fe60000100a00 */
[C---:B------:R-:W-:Y:S01]  /*15b50*/  IMAD.WIDE R20, R0.reuse, 0x4, R20 ;  /* 0x0000000400147825 */ /* 0x040fe200078e0214 */
[----:B------:R1:W-:Y:S03]  /*15b60*/  LDGSTS.E [R235+0x2ec00], [R28.64], !P1 ;  /* 0x2ec000001ceb7fae */ /* 0x0003e6000c921848 */
[C---:B------:R-:W-:Y:S01]  /*15b70*/  IMAD.WIDE R8, R0.reuse, 0x4, R8 ;  /* 0x0000000400087825 */ /* 0x040fe200078e0208 */
[----:B------:R-:W-:Y:S04]  /*15b80*/  STL.64 [R1+0x510], R26 ;  /* 0x0005101a01007387 */ /* 0x000fe80000100a00 */
[----:B------:R2:W-:Y:S04]  /*15b90*/  LDGSTS.E [R235+0x2ed00], [R26.64], !P1 ;  /* 0x2ed000001aeb7fae */ /* 0x0005e8000c921848 */
[----:B------:R-:W-:Y:S04]  /*15ba0*/  STL.64 [R1+0x518], R20 ;  /* 0x0005181401007387 */ /* 0x000fe80000100a00 */
[----:B------:R1:W-:Y:S04]  /*15bb0*/  LDGSTS.E [R235+0x2ee00], [R20.64], !P1 ;  /* 0x2ee0000014eb7fae */ /* 0x0003e8000c921848 */
[----:B------:R1:W-:Y:S04]  /*15bc0*/  STL.64 [R1+0x520], R8 ;  /* 0x0005200801007387 */ /* 0x0003e80000100a00 */
[----:B------:R1:W-:Y:S04]  /*15bd0*/  LDGSTS.E [R235+0x2ef00], [R8.64], !P1 ;  /* 0x2ef0000008eb7fae */ /* 0x0003e8000c921848 */
[----:B-1----:R-:W4:Y:S04]  /*15be0*/  LDL.LU.64 R8, [R1+0xc78] ;  /* 0x000c780001087983 */ /* 0x002f280000300a00 */
[----:B------:R-:W4:Y:S04]  /*15bf0*/  LDL.LU.64 R20, [R1+0xc70] ;  /* 0x000c700001147983 */ /* 0x000f280000300a00 */
[----:B------:R-:W4:Y:S01]  /*15c00*/  LDL.LU.64 R28, [R1+0xc68] ;  /* 0x000c6800011c7983 */ /* 0x000f220000300a00 */
[----:B--2---:R-:W-:-:S04]  /*15c10*/  IMAD.WIDE R26, R0, 0x4, R18 ;  /* 0x00000004001a7825 */ /* 0x004fc800078e0212 */
[C---:B---3--:R-:W-:Y:S01]  /*15c20*/  IMAD.WIDE R16, R0.reuse, 0x4, R16 ;  /* 0x0000000400107825 */ /* 0x048fe200078e0210 */
[----:B------:R-:W-:Y:S03]  /*15c30*/  STL.64 [R1+0x590], R26 ;  /* 0x0005901a01007387 */ /* 0x000fe60000100a00 */
[C---:B------:R-:W-:Y:S01]  /*15c40*/  IMAD.WIDE R10, R0.reuse, 0x4, R10 ;  /* 0x00000004000a7825 */ /* 0x040fe200078e020a */
[----:B------:R-:W2:Y:S03]  /*15c50*/  LDL.LU.64 R18, [R1+0xc60] ;  /* 0x000c600001127983 */ /* 0x000ea60000300a00 */
[C---:B------:R-:W-:Y:S01]  /*15c60*/  IMAD.WIDE R24, R0.reuse, 0x4, R24 ;  /* 0x0000000400187825 */ /* 0x040fe200078e0218 */
[----:B------:R1:W-:Y:S04]  /*15c70*/  STL.64 [R1+0x598], R16 ;  /* 0x0005981001007387 */ /* 0x0003e80000100a00 */
[----:B------:R3:W-:Y:S04]  /*15c80*/  LDGSTS.E [R235+0x2fc00], [R26.64], !P2 ;  /* 0x2fc000001aeb7fae */ /* 0x0007e8000d121848 */
[----:B------:R1:W-:Y:S04]  /*15c90*/  STL.64 [R1+0x5a0], R10 ;  /* 0x0005a00a01007387 */ /* 0x0003e80000100a00 */
[----:B------:R1:W-:Y:S04]  /*15ca0*/  LDGSTS.E [R235+0x2fd00], [R16.64], !P2 ;  /* 0x2fd0000010eb7fae */ /* 0x0003e8000d121848 */
[----:B------:R3:W-:Y:S04]  /*15cb0*/  STL.64 [R1+0x5a8], R24 ;  /* 0x0005a81801007387 */ /* 0x0007e80000100a00 */
[----:B------:R3:W-:Y:S04]  /*15cc0*/  LDGSTS.E [R235+0x2fe00], [R10.64], !P2 ;  /* 0x2fe000000aeb7fae */ /* 0x0007e8000d121848 */
[----:B-1----:R-:W2:Y:S04]  /*15cd0*/  LDL.LU.64 R16, [R1+0xc48] ;  /* 0x000c480001107983 */ /* 0x002ea80000300a00 */
[----:B------:R1:W-:Y:S04]  /*15ce0*/  LDGSTS.E [R235+0x2ff00], [R24.64], !P2 ;  /* 0x2ff0000018eb7fae */ /* 0x0003e8000d121848 */
[----:B---3--:R-:W3:Y:S04]  /*15cf0*/  LDL.LU.64 R10, [R1+0xc40] ;  /* 0x000c4000010a7983 */ /* 0x008ee80000300a00 */
[----:B------:R-:W3:Y:S01]  /*15d00*/  LDL.LU.64 R26, [R1+0xc28] ;  /* 0x000c2800011a7983 */ /* 0x000ee20000300a00 */
[----:B------:R-:W-:-:S05]  /*15d10*/  IMAD.WIDE R22, R0, 0x4, R22 ;  /* 0x0000000400167825 */ /* 0x000fca00078e0216 */
[----:B------:R4:W-:Y:S04]  /*15d20*/  STL.64 [R1+0x618], R22 ;  /* 0x0006181601007387 */ /* 0x0009e80000100a00 */
[----:B-1----:R-:W3:Y:S04]  /*15d30*/  LDL.LU.64 R24, [R1+0xc20] ;  /* 0x000c200001187983 */ /* 0x002ee80000300a00 */
[----:B------:R1:W-:Y:S01]  /*15d40*/  LDGSTS.E [R235+0x30c00], [R22.64], !P0 ;  /* 0x30c0000016eb7fae */ /* 0x0003e2000c121848 */
[----:B----4-:R-:W-:-:S04]  /*15d50*/  IMAD.WIDE R14, R0, 0x4, R14 ;  /* 0x00000004000e7825 */ /* 0x010fc800078e020e */
[C---:B------:R-:W-:Y:S01]  /*15d60*/  IMAD.WIDE R12, R0.reuse, 0x4, R12 ;  /* 0x00000004000c7825 */ /* 0x040fe200078e020c */
[----:B------:R4:W-:Y:S03]  /*15d70*/  STL.64 [R1+0x620], R14 ;  /* 0x0006200e01007387 */ /* 0x0009e60000100a00 */
[C---:B------:R-:W-:Y:S01]  /*15d80*/  IMAD.WIDE R30, R0.reuse, 0x4, R30 ;  /* 0x00000004001e7825 */ /* 0x040fe200078e021e */
[----:B------:R4:W-:Y:S04]  /*15d90*/  STL.64 [R1+0x628], R12 ;  /* 0x0006280c01007387 */ /* 0x0009e80000100a00 */
[----:B------:R4:W-:Y:S04]  /*15da0*/  STL.64 [R1+0x630], R30 ;  /* 0x0006301e01007387 */ /* 0x0009e80000100a00 */
[----:B-1----:R-:W3:Y:S04]  /*15db0*/  LDL.LU.64 R22, [R1+0xc10] ;  /* 0x000c100001167983 */ /* 0x002ee80000300a00 */
[----:B------:R4:W-:Y:S04]  /*15dc0*/  LDGSTS.E [R235+0x30d00], [R14.64], !P0 ;  /* 0x30d000000eeb7fae */ /* 0x0009e8000c121848 */
[----:B------:R1:W-:Y:S04]  /*15dd0*/  LDGSTS.E [R235+0x30e00], [R12.64], !P0 ;  /* 0x30e000000ceb7fae */ /* 0x0003e8000c121848 */
[----:B------:R4:W-:Y:S04]  /*15de0*/  LDGSTS.E [R235+0x30f00], [R30.64], !P0 ;  /* 0x30f000001eeb7fae */ /* 0x0009e8000c121848 */
[----:B----4-:R-:W3:Y:S04]  /*15df0*/  LDL.LU.64 R14, [R1+0xc00] ;  /* 0x000c0000010e7983 */ /* 0x010ee80000300a00 */
[----:B-1----:R-:W3:Y:S01]  /*15e00*/  LDL.LU.64 R12, [R1+0xbf8] ;  /* 0x000bf800010c7983 */ /* 0x002ee20000300a00 */
[----:B------:R-:W-:-:S03]  /*15e10*/  IMAD.WIDE R30, R0, 0x4, R8 ;  /* 0x00000004001e7825 */ /* 0x000fc600078e0208 */
[----:B------:R-:W3:Y:S01]  /*15e20*/  LDL.LU.64 R8, [R1+0xbf0] ;  /* 0x000bf00001087983 */ /* 0x000ee20000300a00 */
[----:B------:R-:W-:Y:S01]  /*15e30*/  IADD3 R4, R252, -0xcc, RZ ;  /* 0xffffff34fc047810 */ /* 0x000fe20007ffe0ff */
[----:B------:R-:W-:-:S04]  /*15e40*/  IMAD.WIDE R20, R0, 0x4, R20 ;  /* 0x0000000400147825 */ /* 0x000fc800078e0214 */
[----:B------:R-:W-:Y:S01]  /*15e50*/  IMAD.WIDE R28, R0, 0x4, R28 ;  /* 0x00000004001c7825 */ /* 0x000fe200078e021c */
[----:B------:R-:W-:Y:S01]  /*15e60*/  STL.64 [R1+0x698], R30 ;  /* 0x0006981e01007387 */ /* 0x000fe20000100a00 */
[----:B------:R-:W-:-:S03]  /*15e70*/  ISETP.GE.U32.AND P5, PT, R4, 0x7ffffeb5, PT ;  /* 0x7ffffeb50400780c */ /* 0x000fc60003fa6070 */
[----:B------:R1:W-:Y:S04]  /*15e80*/  STL.64 [R1+0x6a0], R20 ;  /* 0x0006a01401007387 */ /* 0x0003e80000100a00 */
[----:B------:R1:W-:Y:S04]  /*15e90*/  LDGSTS.E [R235+0x31c00], [R30.64], !P4 ;  /* 0x31c000001eeb7fae */ /* 0x0003e8000e121848 */
[----:B------:R-:W-:Y:S04]  /*15ea0*/  STL.64 [R1+0x6a8], R28 ;  /* 0x0006a81c01007387 */ /* 0x000fe80000100a00 */
[----:B------:R1:W-:Y:S04]  /*15eb0*/  LDGSTS.E [R235+0x31d00], [R20.64], !P4 ;  /* 0x31d0000014eb7fae */ /* 0x0003e8000e121848 */
[----:B------:R3:W-:Y:S01]  /*15ec0*/  LDGSTS.E [R235+0x31e00], [R28.64], !P4 ;  /* 0x31e000001ceb7fae */ /* 0x0007e2000e121848 */
[----:B--2---:R-:W-:-:S05]  /*15ed0*/  IMAD.WIDE R18, R0, 0x4, R18 ;  /* 0x0000000400127825 */ /* 0x004fca00078e0212 */
[----:B------:R2:W-:Y:S04]  /*15ee0*/  STL.64 [R1+0x6b0], R18 ;  /* 0x0006b01201007387 */ /* 0x0005e80000100a00 */
[----:B-1----:R-:W4:Y:S04]  /*15ef0*/  LDL.LU.64 R20, [R1+0xbe0] ;  /* 0x000be00001147983 */ /* 0x002f280000300a00 */
[----:B------:R2:W-:Y:S04]  /*15f00*/  LDGSTS.E [R235+0x31f00], [R18.64], !P4 ;  /* 0x31f0000012eb7fae */ /* 0x0005e8000e121848 */
[----:B--2---:R-:W2:Y:S01]  /*15f10*/  LDL.LU.64 R18, [R1+0xbd0] ;  /* 0x000bd00001127983 */ /* 0x004ea20000300a00 */
[----:B------:R-:W-:-:S05]  /*15f20*/  IMAD.WIDE R30, R0, 0x4, R16 ;  /* 0x00000004001e7825 */ /* 0x000fca00078e0210 */
[----:B------:R1:W-:Y:S01]  /*15f30*/  LDGSTS.E [R235+0x32c00], [R30.64], !P5 ;  /* 0x32c000001eeb7fae */ /* 0x0003e2000e921848 */
[----:B---3--:R-:W-:-:S03]  /*15f40*/  IMAD.WIDE R28, R0, 0x4, R10 ;  /* 0x00000004001c7825 */ /* 0x008fc600078e020a */
[----:B------:R-:W3:Y:S04]  /*15f50*/  LDL.LU.64 R10, [R1+0xbc8] ;  /* 0x000bc800010a7983 */ /* 0x000ee80000300a00 */
[----:B------:R-:W-:Y:S04]  /*15f60*/  STL.64 [R1+0x718], R30 ;  /* 0x0007181e01007387 */ /* 0x000fe80000100a00 */
[----:B------:R-:W3:Y:S01]  /*15f70*/  LDL.LU.64 R16, [R1+0xbc0] ;  /* 0x000bc00001107983 */ /* 0x000ee20000300a00 */
[----:B------:R-:W-:-:S03]  /*15f80*/  IMAD.WIDE R26, R0, 0x4, R26 ;  /* 0x00000004001a7825 */ /* 0x000fc600078e021a */
[----:B------:R1:W-:Y:S04]  /*15f90*/  STL.64 [R1+0x720], R28 ;  /* 0x0007201c01007387 */ /* 0x0003e80000100a00 */
[----:B------:R1:W-:Y:S04]  /*15fa0*/  LDGSTS.E [R235+0x32d00], [R28.64], !P5 ;  /* 0x32d000001ceb7fae */ /* 0x0003e8000e921848 */
[----:B------:R1:W-:Y:S04]  /*15fb0*/  STL.64 [R1+0x728], R26 ;  /* 0x0007281a01007387 */ /* 0x0003e80000100a00 */
[----:B------:R1:W-:Y:S01]  /*15fc0*/  LDGSTS.E [R235+0x32e00], [R26.64], !P5 ;  /* 0x32e000001aeb7fae */ /* 0x0003e2000e921848 */
[----:B------:R-:W-:-:S05]  /*15fd0*/  IMAD.WIDE R24, R0, 0x4, R24 ;  /* 0x0000000400187825 */ /* 0x000fca00078e0218 */
[----:B------:R1:W-:Y:S04]  /*15fe0*/  STL.64 [R1+0x730], R24 ;  /* 0x0007301801007387 */ /* 0x0003e80000100a00 */
[----:B------:R1:W-:Y:S02]  /*15ff0*/  LDGSTS.E [R235+0x32f00], [R24.64], !P5 ;  /* 0x32f0000018eb7fae */ /* 0x0003e4000e921848 */
[----:B-1----:R-:W-:-:S04]  /*16000*/  IMAD.WIDE R28, R0, 0x4, R22 ;  /* 0x00000004001c7825 */ /* 0x002fc800078e0216 */
[C---:B------:R-:W-:Y:S02]  /*16010*/  IMAD.WIDE R26, R0.reuse, 0x4, R14 ;  /* 0x00000004001a7825 */ /* 0x040fe400078e020e */
[----:B------:R-:W3:Y:S02]  /*16020*/  LDL.LU.64 R14, [R1+0xbb8] ;  /* 0x000bb800010e7983 */ /* 0x000ee40000300a00 */
[C---:B------:R-:W-:Y:S02]  /*16030*/  IMAD.WIDE R24, R0.reuse, 0x4, R12 ;  /* 0x0000000400187825 */ /* 0x040fe400078e020c */
[----:B------:R1:W-:Y:S04]  /*16040*/  STL.64 [R1+0x798], R28 ;  /* 0x0007981c01007387 */ /* 0x0003e80000100a00 */
[----:B------:R-:W3:Y:S04]  /*16050*/  LDL.LU.64 R12, [R1+0xbb0] ;  /* 0x000bb000010c7983 */ /* 0x000ee80000300a00 */
[----:B------:R1:W-:Y:S04]  /*16060*/  STL.64 [R1+0x7a0], R26 ;  /* 0x0007a01a01007387 */ /* 0x0003e80000100a00 */
[----:B------:R-:W3:Y:S04]  /*16070*/  LDL.LU.64 R32, [R1+0xba8] ;  /* 0x000ba80001207983 */ /* 0x000ee80000300a00 */
[----:B------:R1:W-:Y:S01]  /*16080*/  STL.64 [R1+0x7a8], R24 ;  /* 0x0007a81801007387 */ /* 0x0003e20000100a00 */
[----:B------:R-:W-:-:S03]  /*16090*/  IMAD.WIDE R22, R0, 0x4, R8 ;  /* 0x0000000400167825 */ /* 0x000fc600078e0208 */
[----:B------:R-:W3:Y:S01]  /*160a0*/  LDL.LU.64 R8, [R1+0xba0] ;  /* 0x000ba00001087983 */ /* 0x000ee20000300a00 */
[----:B------:R-:W-:-:S04]  /*160b0*/  IADD3 R4, R252, -0xd0, RZ ;  /* 0xffffff30fc047810 */ /* 0x000fc80007ffe0ff */
[----:B------:R-:W-:Y:S02]  /*160c0*/  ISETP.GE.U32.AND P6, PT, R4, 0x7ffffeb1, PT ;  /* 0x7ffffeb10400780c */ /* 0x000fe40003fc6070 */
[----:B------:R-:W-:-:S04]  /*160d0*/  IADD3 R4, R252, -0xd4, RZ ;  /* 0xffffff2cfc047810 */ /* 0x000fc80007ffe0ff */
[----:B------:R-:W-:Y:S01]  /*160e0*/  ISETP.GE.U32.AND P3, PT, R4, 0x7ffffead, PT ;  /* 0x7ffffead0400780c */ /* 0x000fe20003f66070 */
[----:B------:R-:W-:Y:S04]  /*160f0*/  STL.64 [R1+0x7b0], R22 ;  /* 0x0007b01601007387 */ /* 0x000fe80000100a00 */
[----:B------:R-:W3:Y:S04]  /*16100*/  LDL.LU.64 R30, [R1+0xb98] ;  /* 0x000b9800011e7983 */ /* 0x000ee80000300a00 */
[----:B------:R1:W-:Y:S04]  /*16110*/  LDGSTS.E [R235+0x33c00], [R28.64], !P6 ;  /* 0x33c000001ceb7fae */ /* 0x0003e8000f121848 */
[----:B------:R1:W-:Y:S04]  /*16120*/  LDGSTS.E [R235+0x33d00], [R26.64], !P6 ;  /* 0x33d000001aeb7fae */ /* 0x0003e8000f121848 */
[----:B------:R4:W-:Y:S04]  /*16130*/  LDGSTS.E [R235+0x33e00], [R24.64], !P6 ;  /* 0x33e0000018eb7fae */ /* 0x0009e8000f121848 */
[----:B-1----:R-:W3:Y:S04]  /*16140*/  LDL.LU.64 R28, [R1+0xb90] ;  /* 0x000b9000011c7983 */ /* 0x002ee80000300a00 */
[----:B------:R-:W3:Y:S04]  /*16150*/  LDL.LU.64 R26, [R1+0xb88] ;  /* 0x000b8800011a7983 */ /* 0x000ee80000300a00 */
[----:B------:R1:W-:Y:S01]  /*16160*/  LDGSTS.E [R235+0x33f00], [R22.64], !P6 ;  /* 0x33f0000016eb7fae */ /* 0x0003e2000f121848 */
[----:B----4-:R-:W-:-:S05]  /*16170*/  IMAD.WIDE R20, R0, 0x4, R20 ;  /* 0x0000000400147825 */ /* 0x010fca00078e0214 */
[----:B------:R-:W-:Y:S04]  /*16180*/  STL.64 [R1+0x818], R20 ;  /* 0x0008181401007387 */ /* 0x000fe80000100a00 */
[----:B------:R-:W4:Y:S04]  /*16190*/  LDL.LU.64 R24, [R1+0xb80] ;  /* 0x000b800001187983 */ /* 0x000f280000300a00 */
[----:B------:R1:W-:Y:S01]  /*161a0*/  LDGSTS.E [R235+0x34c00], [R20.64], !P3 ;  /* 0x34c0000014eb7fae */ /* 0x0003e2000d921848 */
[----:B--2---:R-:W-:-:S05]  /*161b0*/  IMAD.WIDE R18, R0, 0x4, R18 ;  /* 0x0000000400127825 */ /* 0x004fca00078e0212 */
[----:B------:R-:W-:Y:S04]  /*161c0*/  STL.64 [R1+0x820], R18 ;  /* 0x0008201201007387 */ /* 0x000fe80000100a00 */
[----:B------:R2:W-:Y:S01]  /*161d0*/  LDGSTS.E [R235+0x34d00], [R18.64], !P3 ;  /* 0x34d0000012eb7fae */ /* 0x0005e2000d921848 */
[----:B---3--:R-:W-:-:S04]  /*161e0*/  IMAD.WIDE R10, R0, 0x4, R10 ;  /* 0x00000004000a7825 */ /* 0x008fc800078e020a */
[C---:B------:R-:W-:Y:S01]  /*161f0*/  IMAD.WIDE R16, R0.reuse, 0x4, R16 ;  /* 0x0000000400107825 */ /* 0x040fe200078e0210 */
[----:B------:R3:W-:Y:S04]  /*16200*/  STL.64 [R1+0x828], R10 ;  /* 0x0008280a01007387 */ /* 0x0007e80000100a00 */
[----:B------:R1:W-:Y:S04]  /*16210*/  STL.64 [R1+0x830], R16 ;  /* 0x0008301001007387 */ /* 0x0003e80000100a00 */
[----:B------:R3:W-:Y:S04]  /*16220*/  LDGSTS.E [R235+0x34e00], [R10.64], !P3 ;  /* 0x34e000000aeb7fae */ /* 0x0007e8000d921848 */
[----:B------:R1:W-:Y:S04]  /*16230*/  LDGSTS.E [R235+0x34f00], [R16.64], !P3 ;  /* 0x34f0000010eb7fae */ /* 0x0003e8000d921848 */
[----:B---3--:R-:W3:Y:S04]  /*16240*/  LDL.LU.64 R10, [R1+0xb78] ;  /* 0x000b7800010a7983 */ /* 0x008ee80000300a00 */
[----:B-1----:R-:W3:Y:S04]  /*16250*/  LDL.LU.64 R22, [R1+0xb58] ;  /* 0x000b580001167983 */ /* 0x002ee80000300a00 */
[----:B------:R-:W3:Y:S04]  /*16260*/  LDL.LU.64 R20, [R1+0xb70] ;  /* 0x000b700001147983 */ /* 0x000ee80000300a00 */
[----:B--2---:R-:W2:Y:S04]  /*16270*/  LDL.LU.64 R18, [R1+0xb68] ;  /* 0x000b680001127983 */ /* 0x004ea80000300a00 */
[----:B------:R-:W2:Y:S01]  /*16280*/  LDL.LU.64 R16, [R1+0xb60] ;  /* 0x000b600001107983 */ /* 0x000ea20000300a00 */
[----:B------:R-:W-:-:S03]  /*16290*/  IMAD.WIDE R54, R0, 0x4, R14 ;  /* 0x0000000400367825 */ /* 0x000fc600078e020e */
[----:B------:R-:W2:Y:S01]  /*162a0*/  LDL.LU.64 R14, [R1+0xb50] ;  /* 0x000b5000010e7983 */ /* 0x000ea20000300a00 */
[----:B------:R-:W-:-:S03]  /*162b0*/  IMAD.WIDE R52, R0, 0x4, R12 ;  /* 0x0000000400347825 */ /* 0x000fc600078e020c */
[----:B------:R-:W2:Y:S04]  /*162c0*/  LDL.LU.64 R12, [R1+0xb48] ;  /* 0x000b4800010c7983 */ /* 0x000ea80000300a00 */
[----:B------:R-:W-:Y:S01]  /*162d0*/  STL.64 [R1+0x898], R54 ;  /* 0x0008983601007387 */ /* 0x000fe20000100a00 */
[----:B------:R-:W-:-:S03]  /*162e0*/  IMAD.WIDE R34, R0, 0x4, R32 ;  /* 0x0000000400227825 */ /* 0x000fc600078e0220 */
[----:B------:R-:W-:Y:S01]  /*162f0*/  STL.64 [R1+0x8a0], R52 ;  /* 0x0008a03401007387 */ /* 0x000fe20000100a00 */
[----:B------:R-:W-:-:S03]  /*16300*/  IMAD.WIDE R32, R0, 0x4, R8 ;  /* 0x0000000400207825 */ /* 0x000fc600078e0208 */
[----:B------:R-:W2:Y:S01]  /*16310*/  LDL.LU.64 R8, [R1+0xb40] ;  /* 0x000b400001087983 */ /* 0x000ea20000300a00 */
[----:B------:R-:W-:-:S04]  /*16320*/  IADD3 R4, R252, -0xd8, RZ ;  /* 0xffffff28fc047810 */ /* 0x000fc80007ffe0ff */
[----:B------:R-:W-:Y:S02]  /*16330*/  ISETP.GE.U32.AND P1, PT, R4, 0x7ffffea9, PT ;  /* 0x7ffffea90400780c */ /* 0x000fe40003f26070 */
[----:B------:R-:W-:-:S04]  /*16340*/  IADD3 R4, R252, -0xdc, RZ ;  /* 0xffffff24fc047810 */ /* 0x000fc80007ffe0ff */
[----:B------:R-:W-:Y:S01]  /*16350*/  ISETP.GE.U32.AND P2, PT, R4, 0x7ffffea5, PT ;  /* 0x7ffffea50400780c */ /* 0x000fe20003f46070 */
[C---:B------:R-:W-:Y:S01]  /*16360*/  IMAD.WIDE R30, R0.reuse, 0x4, R30 ;  /* 0x00000004001e7825 */ /* 0x040fe200078e021e */
[----:B------:R-:W-:Y:S05]  /*16370*/  STL.64 [R1+0x8a8], R34 ;  /* 0x0008a82201007387 */ /* 0x000fea0000100a00 */
[----:B------:R1:W-:Y:S04]  /*16380*/  LDGSTS.E [R235+0x35c00], [R54.64], !P1 ;  /* 0x35c0000036eb7fae */ /* 0x0003e8000c921848 */
[----:B------:R1:W-:Y:S04]  /*16390*/  LDGSTS.E [R235+0x35d00], [R52.64], !P1 ;  /* 0x35d0000034eb7fae */ /* 0x0003e8000c921848 */
[----:B------:R1:W-:Y:S01]  /*163a0*/  LDGSTS.E [R235+0x35e00], [R34.64], !P1 ;  /* 0x35e0000022eb7fae */ /* 0x0003e2000c921848 */
[----:B------:R-:W-:-:S03]  /*163b0*/  IMAD.WIDE R28, R0, 0x4, R28 ;  /* 0x00000004001c7825 */ /* 0x000fc600078e021c */
[----:B------:R-:W-:Y:S01]  /*163c0*/  STL.64 [R1+0x8b0], R32 ;  /* 0x0008b02001007387 */ /* 0x000fe20000100a00 */
[----:B------:R-:W-:-:S03]  /*163d0*/  IMAD.WIDE R26, R0, 0x4, R26 ;  /* 0x00000004001a7825 */ /* 0x000fc600078e021a */
[----:B------:R1:W-:Y:S04]  /*163e0*/  LDGSTS.E [R235+0x35f00], [R32.64], !P1 ;  /* 0x35f0000020eb7fae */ /* 0x0003e8000c921848 */
[----:B------:R-:W-:Y:S04]  /*163f0*/  STL.64 [R1+0x918], R30 ;  /* 0x0009181e01007387 */ /* 0x000fe80000100a00 */
[----:B------:R1:W-:Y:S04]  /*16400*/  LDGSTS.E [R235+0x36c00], [R30.64], !P2 ;  /* 0x36c000001eeb7fae */ /* 0x0003e8000d121848 */
[----:B------:R1:W-:Y:S04]  /*16410*/  STL.64 [R1+0x920], R28 ;  /* 0x0009201c01007387 */ /* 0x0003e80000100a00 */
[----:B------:R1:W-:Y:S04]  /*16420*/  LDGSTS.E [R235+0x36d00], [R28.64], !P2 ;  /* 0x36d000001ceb7fae */ /* 0x0003e8000d121848 */
[----:B------:R2:W-:Y:S04]  /*16430*/  STL.64 [R1+0x928], R26 ;  /* 0x0009281a01007387 */ /* 0x0005e80000100a00 */
[----:B------:R2:W-:Y:S01]  /*16440*/  LDGSTS.E [R235+0x36e00], [R26.64], !P2 ;  /* 0x36e000001aeb7fae */ /* 0x0005e2000d121848 */
[----:B----4-:R-:W-:-:S05]  /*16450*/  IMAD.WIDE R24, R0, 0x4, R24 ;  /* 0x0000000400187825 */ /* 0x010fca00078e0218 */
[----:B------:R4:W-:Y:S04]  /*16460*/  STL.64 [R1+0x930], R24 ;  /* 0x0009301801007387 */ /* 0x0009e80000100a00 */
[----:B------:R4:W-:Y:S01]  /*16470*/  LDGSTS.E [R235+0x36f00], [R24.64], !P2 ;  /* 0x36f0000018eb7fae */ /* 0x0009e2000d121848 */
[----:B---3--:R-:W-:-:S04]  /*16480*/  IMAD.WIDE R10, R0, 0x4, R10 ;  /* 0x00000004000a7825 */ /* 0x008fc800078e020a */
[C---:B------:R-:W-:Y:S01]  /*16490*/  IMAD.WIDE R22, R0.reuse, 0x4, R22 ;  /* 0x0000000400167825 */ /* 0x040fe200078e0216 */
[----:B------:R3:W-:Y:S03]  /*164a0*/  STL.64 [R1+0x998], R10 ;  /* 0x0009980a01007387 */ /* 0x0007e60000100a00 */
[C---:B-1----:R-:W-:Y:S01]  /*164b0*/  IMAD.WIDE R28, R0.reuse, 0x4, R20 ;  /* 0x00000004001c7825 */ /* 0x042fe200078e0214 */
[----:B------:R-:W-:Y:S03]  /*164c0*/  STL.64 [R1+0xa18], R22 ;  /* 0x000a181601007387 */ /* 0x000fe60000100a00 */
[C---:B--2---:R-:W-:Y:S01]  /*164d0*/  IMAD.WIDE R26, R0.reuse, 0x4, R18 ;  /* 0x00000004001a7825 */ /* 0x044fe200078e0212 */
[----:B------:R1:W-:Y:S03]  /*164e0*/  STL.64 [R1+0x9a0], R28 ;  /* 0x0009a01c01007387 */ /* 0x0003e60000100a00 */
[C---:B----4-:R-:W-:Y:S01]  /*164f0*/  IMAD.WIDE R24, R0.reuse, 0x4, R16 ;  /* 0x0000000400187825 */ /* 0x050fe200078e0210 */
[----:B------:R-:W-:Y:S04]  /*16500*/  STL.64 [R1+0x9a8], R26 ;  /* 0x0009a81a01007387 */ /* 0x000fe80000100a00 */
[----:B------:R-:W-:Y:S01]  /*16510*/  STL.64 [R1+0x9b0], R24 ;  /* 0x0009b01801007387 */ /* 0x000fe20000100a00 */
[----:B------:R-:W-:-:S04]  /*16520*/  IMAD.WIDE R20, R0, 0x4, R14 ;  /* 0x0000000400147825 */ /* 0x000fc800078e020e */
[C---:B------:R-:W-:Y:S02]  /*16530*/  IMAD.WIDE R18, R0.reuse, 0x4, R12 ;  /* 0x0000000400127825 */ /* 0x040fe400078e020c */
[----:B------:R-:W2:Y:S04]  /*16540*/  LDL.LU.64 R12, [R1+0xc98] ;  /* 0x000c9800010c7983 */ /* 0x000ea80000300a00 */
[----:B------:R-:W-:Y:S01]  /*16550*/  STL.64 [R1+0xa20], R20 ;  /* 0x000a201401007387 */ /* 0x000fe20000100a00 */
[----:B------:R-:W-:-:S03]  /*16560*/  IMAD.WIDE R14, R0, 0x4, R8 ;  /* 0x00000004000e7825 */ /* 0x000fc600078e0208 */
[----:B------:R-:W4:Y:S01]  /*16570*/  LDL.LU.64 R8, [R1+0xc90] ;  /* 0x000c900001087983 */ /* 0x000f220000300a00 */
[----:B------:R-:W-:-:S04]  /*16580*/  IADD3 R4, R252, -0xe0, RZ ;  /* 0xffffff20fc047810 */ /* 0x000fc80007ffe0ff */
[----:B------:R-:W-:Y:S01]  /*16590*/  ISETP.GE.U32.AND P0, PT, R4, 0x7ffffea1, PT ;  /* 0x7ffffea10400780c */ /* 0x000fe20003f06070 */
[----:B------:R-:W-:Y:S04]  /*165a0*/  STL.64 [R1+0xa28], R18 ;  /* 0x000a281201007387 */ /* 0x000fe80000100a00 */
[----:B------:R1:W-:Y:S04]  /*165b0*/  STL.64 [R1+0xa30], R14 ;  /* 0x000a300e01007387 */ /* 0x0003e80000100a00 */
[----:B------:R-:W4:Y:S04]  /*165c0*/  LDL.LU.64 R16, [R1+0xc88] ;  /* 0x000c880001107983 */ /* 0x000f280000300a00 */
[----:B------:R3:W-:Y:S01]  /*165d0*/  LDGSTS.E [R235+0x37c00], [R10.64], !P0 ;  /* 0x37c000000aeb7fae */ /* 0x0007e2000c121848 */
[----:B------:R-:W-:-:S03]  /*165e0*/  IADD3 R4, R252, -0xe4, RZ ;  /* 0xffffff1cfc047810 */ /* 0x000fc60007ffe0ff */
[----:B------:R1:W-:Y:S04]  /*165f0*/  LDGSTS.E [R235+0x37d00], [R28.64], !P0 ;  /* 0x37d000001ceb7fae */ /* 0x0003e8000c121848 */
[----:B---3--:R-:W3:Y:S01]  /*16600*/  LDL.LU.64 R10, [R1+0xc80] ;  /* 0x000c8000010a7983 */ /* 0x008ee20000300a00 */
[----:B------:R-:W-:-:S03]  /*16610*/  ISETP.GE.U32.AND P4, PT, R4, 0x7ffffe9d, PT ;  /* 0x7ffffe9d0400780c */ /* 0x000fc60003f86070 */
[----:B------:R1:W-:Y:S04]  /*16620*/  LDGSTS.E [R235+0x37e00], [R26.64], !P0 ;  /* 0x37e000001aeb7fae */ /* 0x0003e8000c121848 */
[----:B------:R1:W-:Y:S04]  /*16630*/  LDGSTS.E [R235+0x37f00], [R24.64], !P0 ;  /* 0x37f0000018eb7fae */ /* 0x0003e8000c121848 */
[----:B------:R-:W3:Y:S04]  /*16640*/  LDL.LU.64 R30, [R1+0x11c0] ;  /* 0x0011c000011e7983 */ /* 0x000ee80000300a00 */
[----:B------:R2:W-:Y:S04]  /*16650*/  LDGSTS.E [R235+0x38c00], [R22.64], !P4 ;  /* 0x38c0000016eb7fae */ /* 0x0005e8000e121848 */
[----:B------:R1:W-:Y:S04]  /*16660*/  LDGSTS.E [R235+0x38d00], [R20.64], !P4 ;  /* 0x38d0000014eb7fae */ /* 0x0003e8000e121848 */
[----:B------:R1:W-:Y:S04]  /*16670*/  LDGSTS.E [R235+0x38e00], [R18.64], !P4 ;  /* 0x38e0000012eb7fae */ /* 0x0003e8000e121848 */
[----:B-1----:R-:W3:Y:S04]  /*16680*/  LDL.LU.64 R28, [R1+0x11c8] ;  /* 0x0011c800011c7983 */ /* 0x002ee80000300a00 */
[----:B------:R1:W-:Y:S04]  /*16690*/  LDGSTS.E [R235+0x38f00], [R14.64], !P4 ;  /* 0x38f000000eeb7fae */ /* 0x0003e8000e121848 */
[----:B-1----:R-:W3:Y:S04]  /*166a0*/  LDL.LU.64 R14, [R1+0x11d0] ;  /* 0x0011d000010e7983 */ /* 0x002ee80000300a00 */
[----:B------:R-:W3:Y:S04]  /*166b0*/  LDL.LU.64 R20, [R1+0x11b8] ;  /* 0x0011b80001147983 */ /* 0x000ee80000300a00 */
[----:B------:R-:W3:Y:S04]  /*166c0*/  LDL.LU.64 R26, [R1+0x11e0] ;  /* 0x0011e000011a7983 */ /* 0x000ee80000300a00 */
[----:B------:R-:W3:Y:S04]  /*166d0*/  LDL.LU.64 R24, [R1+0x11d8] ;  /* 0x0011d80001187983 */ /* 0x000ee80000300a00 */
[----:B------:R-:W3:Y:S01]  /*166e0*/  LDL.LU.64 R18, [R1+0x11e8] ;  /* 0x0011e80001127983 */ /* 0x000ee20000300a00 */
[----:B--2---:R-:W-:-:S03]  /*166f0*/  IMAD.WIDE R22, R0, 0x4, R12 ;  /* 0x0000000400167825 */ /* 0x004fc600078e020c */
[----:B------:R-:W2:Y:S01]  /*16700*/  LDL.LU.64 R12, [R1+0x11b0] ;  /* 0x0011b000010c7983 */ /* 0x000ea20000300a00 */
[----:B----4-:R-:W-:-:S03]  /*16710*/  IMAD.WIDE R52, R0, 0x4, R8 ;  /* 0x0000000400347825 */ /* 0x010fc600078e0208 */
[----:B------:R-:W4:Y:S01]  /*16720*/  LDL.LU.64 R8, [R1+0x11f8] ;  /* 0x0011f80001087983 */ /* 0x000f220000300a00 */
[----:B------:R-:W-:-:S04]  /*16730*/  IADD3 R4, R252, -0xe8, RZ ;  /* 0xffffff18fc047810 */ /* 0x000fc80007ffe0ff */
[----:B------:R-:W-:Y:S02]  /*16740*/  ISETP.GE.U32.AND P5, PT, R4, 0x7ffffe99, PT ;  /* 0x7ffffe990400780c */ /* 0x000fe40003fa6070 */
[----:B------:R-:W-:-:S04]  /*16750*/  IADD3 R4, R252, -0xec, RZ ;  /* 0xffffff14fc047810 */ /* 0x000fc80007ffe0ff */
[----:B------:R-:W-:Y:S02]  /*16760*/  ISETP.GE.U32.AND P6, PT, R4, 0x7ffffe95, PT ;  /* 0x7ffffe950400780c */ /* 0x000fe40003fc6070 */
[----:B------:R-:W-:Y:S01]  /*16770*/  IADD3 R4, R252, -0xf0, RZ ;  /* 0xffffff10fc047810 */ /* 0x000fe20007ffe0ff */
[----:B------:R1:W-:Y:S01]  /*16780*/  STL.64 [R1+0xa98], R22 ;  /* 0x000a981601007387 */ /* 0x0003e20000100a00 */
[----:B------:R-:W-:Y:S01]  /*16790*/  LOP3.LUT R234, R7, 0x3f, RZ, 0xc0, !PT ;  /* 0x0000003f07ea7812 */ /* 0x000fe200078ec0ff */
[----:B------:R-:W-:Y:S01]  /*167a0*/  IMAD.WIDE R34, R0, 0x4, R16 ;  /* 0x0000000400227825 */ /* 0x000fe200078e0210 */
[----:B------:R-:W-:Y:S01]  /*167b0*/  ISETP.GE.U32.AND P3, PT, R4, 0x7ffffe91, PT ;  /* 0x7ffffe910400780c */ /* 0x000fe20003f66070 */
[----:B------:R-:W-:Y:S01]  /*167c0*/  STL.64 [R1+0xaa0], R52 ;  /* 0x000aa03401007387 */ /* 0x000fe20000100a00 */
[C---:B------:R-:W-:Y:S02]  /*167d0*/  IADD3 R7, R252.reuse, -0x80, RZ ;  /* 0xffffff80fc077810 */ /* 0x040fe40007ffe0ff */
[----:B------:R-:W-:Y:S01]  /*167e0*/  LOP3.LUT R5, R5, 0x40, RZ, 0xfc, !PT ;  /* 0x0000004005057812 */ /* 0x000fe200078efcff */
[----:B------:R1:W-:Y:S01]  /*167f0*/  LDGSTS.E [R235+0x39c00], [R22.64], !P5 ;  /* 0x39c0000016eb7fae */ /* 0x0003e2000e921848 */
[----:B------:R-:W-:Y:S01]  /*16800*/  IADD3 R4, R252, -0xf4, RZ ;  /* 0xffffff0cfc047810 */ /* 0x000fe20007ffe0ff */
[----:B---3--:R-:W-:Y:S01]  /*16810*/  IMAD.WIDE R32, R0, 0x4, R10 ;  /* 0x0000000400207825 */ /* 0x008fe200078e020a */
[----:B------:R-:W-:Y:S01]  /*16820*/  ISETP.GE.AND P4, PT, R5, R7, PT ;  /* 0x000000070500720c */ /* 0x000fe20003f86270 */
[----:B------:R-:W3:Y:S01]  /*16830*/  LDL.LU.64 R10, [R1+0x11f0] ;  /* 0x0011f000010a7983 */ /* 0x000ee20000300a00 */
[----:B------:R-:W-:Y:S01]  /*16840*/  ISETP.GE.U32.AND P1, PT, R4, 0x7ffffe8d, PT ;  /* 0x7ffffe8d0400780c */ /* 0x000fe20003f26070 */
[----:B------:R-:W-:-:S02]  /*16850*/  IMAD.MOV.U32 R5, RZ, RZ, 0x7f ;  /* 0x0000007fff057424 */ /* 0x000fc400078e00ff */
[----:B------:R-:W3:Y:S01]  /*16860*/  LDL.LU.64 R16, [R1+0x1208] ;  /* 0x0012080001107983 */ /* 0x000ee20000300a00 */
[----:B------:R-:W-:Y:S01]  /*16870*/  IADD3 R4, R252, -0xf8, RZ ;  /* 0xffffff08fc047810 */ /* 0x000fe20007ffe0ff */
[----:B------:R-:W-:Y:S02]  /*16880*/  ULDC UR4, c[0x0][0x18c] ;  /* 0x0000630000047ab9 */ /* 0x000fe40000000800 */
[----:B------:R-:W-:Y:S01]  /*16890*/  STL.64 [R1+0xaa8], R34 ;  /* 0x000aa82201007387 */ /* 0x000fe20000100a00 */
[----:B------:R-:W-:-:S03]  /*168a0*/  ISETP.GE.AND P0, PT, R234, R7, PT ;  /* 0x00000007ea00720c */ /* 0x000fc60003f06270 */
[----:B------:R-:W-:Y:S01]  /*168b0*/  STL.64 [R1+0xac0], R32 ;  /* 0x000ac02001007387 */ /* 0x000fe20000100a00 */
[----:B------:R-:W-:Y:S01]  /*168c0*/  ISETP.GE.U32.AND P2, PT, R4, 0x7ffffe89, PT ;  /* 0x7ffffe890400780c */ /* 0x000fe20003f46070 */
[----:B------:R-:W-:Y:S02]  /*168d0*/  USHF.L.U32 UR4, UR4, 0x7, URZ ;  /* 0x0000000704047899 */ /* 0x000fe4000800063f */
[----:B-1----:R-:W3:Y:S01]  /*168e0*/  LDL.LU.64 R22, [R1+0x1200] ;  /* 0x0012000001167983 */ /* 0x002ee20000300a00 */
[----:B------:R-:W-:Y:S02]  /*168f0*/  IADD3 R7, R5, c[0x0][0x180], RZ ;  /* 0x0000600005077a10 */ /* 0x000fe40007ffe0ff */
[----:B------:R-:W-:Y:S01]  /*16900*/  IADD3 R4, R252, -0xfc, RZ ;  /* 0xffffff04fc047810 */ /* 0x000fe20007ffe0ff */
[----:B------:R1:W-:Y:S01]  /*16910*/  LDGSTS.E [R235+0x39d00], [R52.64], !P5 ;  /* 0x39d0000034eb7fae */ /* 0x0003e2000e921848 */
[----:B------:R-:W-:Y:S02]  /*16920*/  SEL R5, RZ, 0x4, P0 ;  /* 0x00000004ff057807 */ /* 0x000fe40000000000 */
[----:B------:R-:W-:Y:S01]  /*16930*/  ISETP.GT.AND P0, PT, R7, 0xff, PT ;  /* 0x000000ff0700780c */ /* 0x000fe20003f04270 */
[----:B------:R1:W-:Y:S01]  /*16940*/  LDGSTS.E [R235+0x39e00], [R34.64], !P5 ;  /* 0x39e0000022eb7fae */ /* 0x0003e2000e921848 */
[----:B------:R-:W-:-:S02]  /*16950*/  SEL R6, RZ, 0x4, P4 ;  /* 0x00000004ff067807 */ /* 0x000fc40002000000 */
[----:B------:R-:W-:Y:S01]  /*16960*/  ISETP.GE.U32.AND P4, PT, R4, 0x7ffffe85, PT ;  /* 0x7ffffe850400780c */ /* 0x000fe20003f86070 */
[----:B------:R-:W-:Y:S01]  /*16970*/  IMAD.U32 R4, RZ, RZ, UR4 ;  /* 0x00000004ff047e24 */ /* 0x000fe2000f8e00ff */
[----:B------:R-:W-:Y:S01]  /*16980*/  SEL R7, R5, RZ, P0 ;  /* 0x000000ff05077207 */ /* 0x000fe20000000000 */
[----:B------:R1:W-:Y:S02]  /*16990*/  LDGSTS.E [R235+0x39f00], [R32.64], !P5 ;  /* 0x39f0000020eb7fae */ /* 0x0003e4000e921848 */
[----:B------:R-:W-:Y:S01]  /*169a0*/  IMAD.WIDE R30, R4, 0x4, R30 ;  /* 0x00000004041e7825 */ /* 0x000fe200078e021e */
[----:B------:R-:W-:Y:S02]  /*169b0*/  SEL R5, R6, RZ, P0 ;  /* 0x000000ff06057207 */ /* 0x000fe40000000000 */
[----:B------:R-:W-:Y:S01]  /*169c0*/  ISETP.NE.U32.AND P5, PT, R7, RZ, PT ;  /* 0x000000ff0700720c */ /* 0x000fe20003fa5070 */
[C---:B------:R-:W-:Y:S01]  /*169d0*/  IMAD.WIDE R6, R4.reuse, 0x4, R28 ;  /* 0x0000000404067825 */ /* 0x040fe200078e021c */
[----:B------:R-:W-:Y:S03]  /*169e0*/  STL.64 [R1+0x1ad0], R30 ;  /* 0x001ad01e01007387 */ /* 0x000fe60000100a00 */
[----:B------:R-:W-:-:S02]  /*169f0*/  IMAD.WIDE R28, R4, 0x4, R14 ;  /* 0x00000004041c7825 */ /* 0x000fc400078e020e */
[----:B------:R-:W3:Y:S04]  /*16a00*/  LDL.LU.64 R14, [R1+0x1218] ;  /* 0x00121800010e7983 */ /* 0x000ee80000300a00 */
[----:B------:R1:W-:Y:S04]  /*16a10*/  STL.64 [R1+0x1ad8], R6 ;  /* 0x001ad80601007387 */ /* 0x0003e80000100a00 */
[----:B------:R-:W-:Y:S04]  /*16a20*/  STL.64 [R1+0x1ae0], R28 ;  /* 0x001ae01c01007387 */ /* 0x000fe80000100a00 */
[----:B------:R-:W3:Y:S01]  /*16a30*/  LDL.LU.64 R84, [R1+0x1210] ;  /* 0x0012100001547983 */ /* 0x000ee20000300a00 */
[----:B-1----:R-:W-:-:S03]  /*16a40*/  IMAD.WIDE R6, R4, 0x4, R20 ;  /* 0x0000000404067825 */ /* 0x002fc600078e0214 */
[----:B------:R-:W3:Y:S04]  /*16a50*/  LDL.LU.64 R20, [R1+0x1228] ;  /* 0x0012280001147983 */ /* 0x000ee80000300a00 */
[----:B------:R1:W-:Y:S04]  /*16a60*/  STL.64 [R1+0x1ae8], R6 ;  /* 0x001ae80601007387 */ /* 0x0003e80000100a00 */
[----:B------:R-:W3:Y:S04]  /*16a70*/  LDL.LU.64 R82, [R1+0x1220] ;  /* 0x0012200001527983 */ /* 0x000ee80000300a00 */
[----:B------:R-:W3:Y:S01]  /*16a80*/  LDL.LU.64 R78, [R1+0x1238] ;  /* 0x00123800014e7983 */ /* 0x000ee20000300a00 */
[----:B-1----:R-:W-:-:S05]  /*16a90*/  IMAD.WIDE R6, R4, 0x4, R26 ;  /* 0x0000000404067825 */ /* 0x002fca00078e021a */
[----:B------:R1:W-:Y:S01]  /*16aa0*/  STL.64 [R1+0x1af0], R6 ;  /* 0x001af00601007387 */ /* 0x0003e20000100a00 */
[----:B------:R-:W-:-:S03]  /*16ab0*/  IMAD.WIDE R24, R4, 0x4, R24 ;  /* 0x0000000404187825 */ /* 0x000fc600078e0218 */
[----:B------:R-:W3:Y:S04]  /*16ac0*/  LDL.LU.64 R76, [R1+0x1230] ;  /* 0x00123000014c7983 */ /* 0x000ee80000300a00 */
[----:B------:R-:W3:Y:S04]  /*16ad0*/  LDL.LU.64 R74, [R1+0x1248] ;  /* 0x00124800014a7983 */ /* 0x000ee80000300a00 */
[----:B------:R2:W-:Y:S01]  /*16ae0*/  STL.64 [R1+0x1af8], R24 ;  /* 0x001af81801007387 */ /* 0x0005e20000100a00 */
[----:B-1----:R-:W-:-:S03]  /*16af0*/  IMAD.WIDE R6, R4, 0x4, R18 ;  /* 0x0000000404067825 */ /* 0x002fc600078e0212 */
[----:B------:R-:W3:Y:S04]  /*16b00*/  LDL.LU.64 R72, [R1+0x1240] ;  /* 0x0012400001487983 */ /* 0x000ee80000300a00 */
[----:B------:R-:W3:Y:S04]  /*16b10*/  LDL.LU.64 R18, [R1+0x1258] ;  /* 0x0012580001127983 */ /* 0x000ee80000300a00 */
[----:B------:R4:W-:Y:S01]  /*16b20*/  STL.64 [R1+0x1b00], R6 ;  /* 0x001b000601007387 */ /* 0x0009e20000100a00 */
[----:B--2---:R-:W-:-:S03]  /*16b30*/  IMAD.WIDE R24, R4, 0x4, R12 ;  /* 0x0000000404187825 */ /* 0x004fc600078e020c */
[----:B------:R-:W2:Y:S04]  /*16b40*/  LDL.LU.64 R12, [R1+0x1250] ;  /* 0x00125000010c7983 */ /* 0x000ea80000300a00 */
[----:B------:R-:W-:Y:S04]  /*16b50*/  STL.64 [R1+0x1b08], R24 ;  /* 0x001b081801007387 */ /* 0x000fe80000100a00 */
[----:B------:R-:W2:Y:S01]  /*16b60*/  LDL.LU.64 R70, [R1+0x1268] ;  /* 0x0012680001467983 */ /* 0x000ea20000300a00 */
[----:B----4-:R-:W-:-:S03]  /*16b70*/  IMAD.WIDE R6, R4, 0x4, R8 ;  /* 0x0000000404067825 */ /* 0x010fc600078e0208 */
[----:B------:R-:W4:Y:S04]  /*16b80*/  LDL.LU.64 R8, [R1+0x1260] ;  /* 0x0012600001087983 */ /* 0x000f280000300a00 */
[----:B------:R3:W-:Y:S02]  /*16b90*/  STL.64 [R1+0x1b10], R6 ;  /* 0x001b100601007387 */ /* 0x0007e40000100a00 */
[C---:B---3--:R-:W-:Y:S02]  /*16ba0*/  IMAD.WIDE R6, R4.reuse, 0x4, R10 ;  /* 0x0000000404067825 */ /* 0x048fe400078e020a */
[----:B------:R-:W3:Y:S02]  /*16bb0*/  LDL.LU.64 R10, [R1+0x1278] ;  /* 0x00127800010a7983 */ /* 0x000ee40000300a00 */
[----:B------:R-:W-:-:S02]  /*16bc0*/  IMAD.WIDE R24, R4, 0x4, R16 ;  /* 0x0000000404187825 */ /* 0x000fc400078e0210 */
[----:B------:R1:W-:Y:S04]  /*16bd0*/  STL.64 [R1+0x1b18], R6 ;  /* 0x001b180601007387 */ /* 0x0003e80000100a00 */
[----:B------:R-:W3:Y:S04]  /*16be0*/  LDL.LU.64 R16, [R1+0x1270] ;  /* 0x0012700001107983 */ /* 0x000ee80000300a00 */
[----:B------:R1:W-:Y:S02]  /*16bf0*/  STL.64 [R1+0x1b20], R24 ;  /* 0x001b201801007387 */ /* 0x0003e40000100a00 */
[----:B-1----:R-:W-:-:S02]  /*16c00*/  IMAD.WIDE R6, R4, 0x4, R22 ;  /* 0x0000000404067825 */ /* 0x002fc400078e0216 */
[----:B------:R-:W3:Y:S04]  /*16c10*/  LDL.LU.64 R68, [R1+0x1288] ;  /* 0x0012880001447983 */ /* 0x000ee80000300a00 */
[----:B------:R-:W3:Y:S04]  /*16c20*/  LDL.LU.64 R34, [R1+0x1280] ;  /* 0x0012800001227983 */ /* 0x000ee80000300a00 */
[----:B------:R1:W-:Y:S04]  /*16c30*/  STL.64 [R1+0x1b28], R6 ;  /* 0x001b280601007387 */ /* 0x0003e80000100a00 */
[----:B------:R-:W3:Y:S04]  /*16c40*/  LDL.LU.64 R32, [R1+0x1298] ;  /* 0x0012980001207983 */ /* 0x000ee80000300a00 */
[----:B------:R-:W3:Y:S04]  /*16c50*/  LDL.LU.64 R30, [R1+0x1290] ;  /* 0x00129000011e7983 */ /* 0x000ee80000300a00 */
[----:B------:R-:W3:Y:S04]  /*16c60*/  LDL.LU.64 R28, [R1+0x12a8] ;  /* 0x0012a800011c7983 */ /* 0x000ee80000300a00 */
[----:B------:R-:W3:Y:S04]  /*16c70*/  LDL.LU.64 R26, [R1+0x12a0] ;  /* 0x0012a000011a7983 */ /* 0x000ee80000300a00 */
[----:B------:R-:W3:Y:S01]  /*16c80*/  LDL.LU.64 R24, [R1+0x12b8] ;  /* 0x0012b80001187983 */ /* 0x000ee20000300a00 */
[----:B------:R-:W-:-:S03]  /*16c90*/  IMAD.WIDE R52, R4, 0x4, R14 ;  /* 0x0000000404347825 */ /* 0x000fc600078e020e */
[----:B------:R-:W3:Y:S04]  /*16ca0*/  LDL.LU.64 R22, [R1+0x12b0] ;  /* 0x0012b00001167983 */ /* 0x000ee80000300a00 */
[----:B------:R-:W3:Y:S01]  /*16cb0*/  LDL.LU.64 R14, [R1+0x12c8] ;  /* 0x0012c800010e7983 */ /* 0x000ee20000300a00 */
[----:B-1----:R-:W-:-:S03]  /*16cc0*/  IMAD.WIDE R6, R4, 0x4, R84 ;  /* 0x0000000404067825 */ /* 0x002fc600078e0254 */
[----:B------:R-:W-:Y:S01]  /*16cd0*/  STL.64 [R1+0x1b30], R52 ;  /* 0x001b303401007387 */ /* 0x000fe20000100a00 */
[----:B------:R-:W-:-:S03]  /*16ce0*/  IMAD.WIDE R232, R4, 0x4, R20 ;  /* 0x0000000404e87825 */ /* 0x000fc600078e0214 */
[----:B------:R-:W3:Y:S04]  /*16cf0*/  LDL.LU.64 R20, [R1+0x12c0] ;  /* 0x0012c00001147983 */ /* 0x000ee80000300a00 */
[----:B------:R1:W-:Y:S01]  /*16d00*/  STL.64 [R1+0x1b38], R6 ;  /* 0x001b380601007387 */ /* 0x0003e20000100a00 */
[----:B------:R-:W-:-:S03]  /*16d10*/  IMAD.WIDE R230, R4, 0x4, R82 ;  /* 0x0000000404e67825 */ /* 0x000fc600078e0252 */
[----:B------:R-:W-:Y:S01]  /*16d20*/  STL.64 [R1+0x1b40], R232 ;  /* 0x001b40e801007387 */ /* 0x000fe20000100a00 */
[----:B-1----:R-:W-:-:S05]  /*16d30*/  IMAD.WIDE R6, R4, 0x4, R78 ;  /* 0x0000000404067825 */ /* 0x002fca00078e024e */
[----:B------:R1:W-:Y:S01]  /*16d40*/  STL.64 [R1+0x1b50], R6 ;  /* 0x001b500601007387 */ /* 0x0003e20000100a00 */
[----:B------:R-:W-:-:S05]  /*16d50*/  IMAD.WIDE R52, R4, 0x4, R76 ;  /* 0x0000000404347825 */ /* 0x000fca00078e024c */
[----:B------:R1:W-:Y:S02]  /*16d60*/  STL.64 [R1+0x1b58], R52 ;  /* 0x001b583401007387 */ /* 0x0003e40000100a00 */
[C---:B-1----:R-:W-:Y:S02]  /*16d70*/  IMAD.WIDE R6, R4.reuse, 0x4, R74 ;  /* 0x0000000404067825 */ /* 0x042fe400078e024a */
[----:B------:R-:W-:Y:S04]  /*16d80*/  STL.64 [R1+0x1b48], R230 ;  /* 0x001b48e601007387 */ /* 0x000fe80000100a00 */
[----:B------:R1:W-:Y:S01]  /*16d90*/  STL.64 [R1+0x1b60], R6 ;  /* 0x001b600601007387 */ /* 0x0003e20000100a00 */
[----:B------:R-:W-:-:S04]  /*16da0*/  IMAD.WIDE R52, R4, 0x4, R72 ;  /* 0x0000000404347825 */ /* 0x000fc800078e0248 */
[C---:B-1----:R-:W-:Y:S02]  /*16db0*/  IMAD.WIDE R6, R4.reuse, 0x4, R18 ;  /* 0x0000000404067825 */ /* 0x042fe400078e0212 */
[----:B------:R-:W3:Y:S04]  /*16dc0*/  LDL.LU.64 R18, [R1+0x12d8] ;  /* 0x0012d80001127983 */ /* 0x000ee80000300a00 */
[----:B------:R2:W-:Y:S04]  /*16dd0*/  STL.64 [R1+0x1b68], R52 ;  /* 0x001b683401007387 */ /* 0x0005e80000100a00 */
[----:B------:R-:W-:Y:S01]  /*16de0*/  STL.64 [R1+0x1b70], R6 ;  /* 0x001b700601007387 */ /* 0x000fe20000100a00 */
[----:B--2---:R-:W-:-:S03]  /*16df0*/  IMAD.WIDE R52, R4, 0x4, R12 ;  /* 0x0000000404347825 */ /* 0x004fc600078e020c */
[----:B------:R-:W2:Y:S04]  /*16e00*/  LDL.LU.64 R12, [R1+0x12d0] ;  /* 0x0012d000010c7983 */ /* 0x000ea80000300a00 */
[----:B------:R4:W-:Y:S02]  /*16e10*/  STL.64 [R1+0x1b78], R52 ;  /* 0x001b783401007387 */ /* 0x0009e40000100a00 */
[C---:B----4-:R-:W-:Y:S02]  /*16e20*/  IMAD.WIDE R52, R4.reuse, 0x4, R8 ;  /* 0x0000000404347825 */ /* 0x050fe400078e0208 */
[----:B------:R-:W4:Y:S02]  /*16e30*/  LDL.LU.64 R8, [R1+0x12e8] ;  /* 0x0012e80001087983 */ /* 0x000f240000300a00 */
[----:B------:R-:W-:-:S05]  /*16e40*/  IMAD.WIDE R6, R4, 0x4, R70 ;  /* 0x0000000404067825 */ /* 0x000fca00078e0246 */
[----:B------:R3:W-:Y:S04]  /*16e50*/  STL.64 [R1+0x1b80], R6 ;  /* 0x001b800601007387 */ /* 0x0007e80000100a00 */
[----:B------:R1:W-:Y:S01]  /*16e60*/  STL.64 [R1+0x1b88], R52 ;  /* 0x001b883401007387 */ /* 0x0003e20000100a00 */
[----:B---3--:R-:W-:-:S03]  /*16e70*/  IMAD.WIDE R6, R4, 0x4, R10 ;  /* 0x0000000404067825 */ /* 0x008fc600078e020a */
[----:B------:R-:W3:Y:S04]  /*16e80*/  LDL.LU.64 R10, [R1+0x12e0] ;  /* 0x0012e000010a7983 */ /* 0x000ee80000300a00 */
[----:B------:R1:W-:Y:S02]  /*16e90*/  STL.64 [R1+0x1b90], R6 ;  /* 0x001b900601007387 */ /* 0x0003e40000100a00 */
[C---:B-1----:R-:W-:Y:S02]  /*16ea0*/  IMAD.WIDE R52, R4.reuse, 0x4, R16 ;  /* 0x0000000404347825 */ /* 0x042fe400078e0210 */
[----:B------:R-:W3:Y:S04]  /*16eb0*/  LDL.LU.64 R16, [R1+0x12f8] ;  /* 0x0012f80001107983 */ /* 0x000ee80000300a00 */
[----:B------:R-:W-:Y:S01]  /*16ec0*/  STL.64 [R1+0x1b98], R52 ;  /* 0x001b983401007387 */ /* 0x000fe20000100a00 */
[----:B------:R-:W-:-:S04]  /*16ed0*/  IMAD.WIDE R6, R4, 0x4, R68 ;  /* 0x0000000404067825 */ /* 0x000fc800078e0244 */
[C---:B------:R-:W-:Y:S01]  /*16ee0*/  IMAD.WIDE R34, R4.reuse, 0x4, R34 ;  /* 0x0000000404227825 */ /* 0x040fe200078e0222 */
[----:B------:R1:W-:Y:S03]  /*16ef0*/  STL.64 [R1+0x1ba0], R6 ;  /* 0x001ba00601007387 */ /* 0x0003e60000100a00 */
[C---:B------:R-:W-:Y:S01]  /*16f00*/  IMAD.WIDE R32, R4.reuse, 0x4, R32 ;  /* 0x0000000404207825 */ /* 0x040fe200078e0220 */
[----:B------:R-:W-:Y:S03]  /*16f10*/  STL.64 [R1+0x1ba8], R34 ;  /* 0x001ba82201007387 */ /* 0x000fe60000100a00 */
[C---:B-1----:R-:W-:Y:S01]  /*16f20*/  IMAD.WIDE R6, R4.reuse, 0x4, R30 ;  /* 0x0000000404067825 */ /* 0x042fe200078e021e */
[----:B------:R-:W-:Y:S03]  /*16f30*/  STL.64 [R1+0x1bb0], R32 ;  /* 0x001bb02001007387 */ /* 0x000fe60000100a00 */
[C---:B------:R-:W-:Y:S01]  /*16f40*/  IMAD.WIDE R228, R4.reuse, 0x4, R28 ;  /* 0x0000000404e47825 */ /* 0x040fe200078e021c */
[----:B------:R1:W-:Y:S03]  /*16f50*/  STL.64 [R1+0x1bb8], R6 ;  /* 0x001bb80601007387 */ /* 0x0003e60000100a00 */
[C---:B------:R-:W-:Y:S01]  /*16f60*/  IMAD.WIDE R218, R4.reuse, 0x4, R26 ;  /* 0x0000000404da7825 */ /* 0x040fe200078e021a */
[----:B------:R-:W-:Y:S03]  /*16f70*/  STL.64 [R1+0x1bc0], R228 ;  /* 0x001bc0e401007387 */ /* 0x000fe60000100a00 */
[----:B------:R-:W-:-:S04]  /*16f80*/  IMAD.WIDE R22, R4, 0x4, R22 ;  /* 0x0000000404167825 */ /* 0x000fc800078e0216 */
[----:B-1----:R-:W-:-:S05]  /*16f90*/  IMAD.WIDE R6, R4, 0x4, R24 ;  /* 0x0000000404067825 */ /* 0x002fca00078e0218 */
[----:B------:R1:W-:Y:S04]  /*16fa0*/  STL.64 [R1+0x1bd0], R6 ;  /* 0x001bd00601007387 */ /* 0x0003e80000100a00 */
[----:B------:R-:W-:Y:S01]  /*16fb0*/  STL.64 [R1+0x1bd8], R22 ;  /* 0x001bd81601007387 */ /* 0x000fe20000100a00 */
[----:B-1----:R-:W-:-:S03]  /*16fc0*/  IMAD.WIDE R6, R4, 0x4, R14 ;  /* 0x0000000404067825 */ /* 0x002fc600078e020e */
[----:B------:R-:W3:Y:S04]  /*16fd0*/  LDL.LU.64 R14, [R1+0x12f0] ;  /* 0x0012f000010e7983 */ /* 0x000ee80000300a00 */
[----:B------:R-:W-:Y:S04]  /*16fe0*/  STL.64 [R1+0x1bc8], R218 ;  /* 0x001bc8da01007387 */ /* 0x000fe80000100a00 */
[----:B------:R1:W-:Y:S04]  /*16ff0*/  STL.64 [R1+0x1be0], R6 ;  /* 0x001be00601007387 */ /* 0x0003e80000100a00 */
[----:B------:R-:W3:Y:S04]  /*17000*/  LDL.LU.64 R90, [R1+0x1308] ;  /* 0x00130800015a7983 */ /* 0x000ee80000300a00 */
[----:B------:R-:W3:Y:S01]  /*17010*/  LDL.LU.64 R88, [R1+0x1300] ;  /* 0x0013000001587983 */ /* 0x000ee20000300a00 */
[----:B-1----:R-:W-:-:S05]  /*17020*/  IMAD.WIDE R6, R4, 0x4, R20 ;  /* 0x0000000404067825 */ /* 0x002fca00078e0214 */
        /* <DEDUP_REMOVED lines=8> */
[----:B------:R-:W3:Y:S04]  /*170b0*/  LDL.LU.64 R72, [R1+0x1348] ;  /* 0x0013480001487983 */ /* 0x000ee80000300a00 */
[----:B------:R-:W-:Y:S04]  /*170c0*/  STL.64 [R1+0x1bf0], R18 ;  /* 0x001bf01201007387 */ /* 0x000fe80000100a00 */
[----:B------:R-:W3:Y:S01]  /*170d0*/  LDL.LU.64 R70, [R1+0x1340] ;  /* 0x0013400001467983 */ /* 0x000ee20000300a00 */
[----:B--2---:R-:W-:-:S03]  /*170e0*/  IMAD.WIDE R6, R4, 0x4, R12 ;  /* 0x0000000404067825 */ /* 0x004fc600078e020c */
[----:B------:R-:W2:Y:S04]  /*170f0*/  LDL.LU.64 R12, [R1+0x1358] ;  /* 0x00135800010c7983 */ /* 0x000ea80000300a00 */
[----:B------:R4:W-:Y:S02]  /*17100*/  STL.64 [R1+0x1bf8], R6 ;  /* 0x001bf80601007387 */ /* 0x0009e40000100a00 */
[C---:B----4-:R-:W-:Y:S02]  /*17110*/  IMAD.WIDE R6, R4.reuse, 0x4, R8 ;  /* 0x0000000404067825 */ /* 0x050fe400078e0208 */
[----:B------:R-:W4:Y:S04]  /*17120*/  LDL.LU.64 R8, [R1+0x1350] ;  /* 0x0013500001087983 */ /* 0x000f280000300a00 */
[----:B------:R1:W-:Y:S01]  /*17130*/  STL.64 [R1+0x1c00], R6 ;  /* 0x001c000601007387 */ /* 0x0003e20000100a00 */
[----:B---3--:R-:W-:-:S03]  /*17140*/  IMAD.WIDE R18, R4, 0x4, R10 ;  /* 0x0000000404127825 */ /* 0x008fc600078e020a */
[----:B------:R-:W3:Y:S04]  /*17150*/  LDL.LU.64 R10, [R1+0x1368] ;  /* 0x00136800010a7983 */ /* 0x000ee80000300a00 */
[----:B------:R1:W-:Y:S02]  /*17160*/  STL.64 [R1+0x1c08], R18 ;  /* 0x001c081201007387 */ /* 0x0003e40000100a00 */
[C---:B-1----:R-:W-:Y:S02]  /*17170*/  IMAD.WIDE R6, R4.reuse, 0x4, R16 ;  /* 0x0000000404067825 */ /* 0x042fe400078e0210 */
[----:B------:R-:W3:Y:S04]  /*17180*/  LDL.LU.64 R68, [R1+0x1360] ;  /* 0x0013600001447983 */ /* 0x000ee80000300a00 */
[----:B------:R-:W3:Y:S04]  /*17190*/  LDL.LU.64 R34, [R1+0x1378] ;  /* 0x0013780001227983 */ /* 0x000ee80000300a00 */
[----:B------:R1:W-:Y:S04]  /*171a0*/  STL.64 [R1+0x1c10], R6 ;  /* 0x001c100601007387 */ /* 0x0003e80000100a00 */
[----:B------:R-:W3:Y:S04]  /*171b0*/  LDL.LU.64 R32, [R1+0x1370] ;  /* 0x0013700001207983 */ /* 0x000ee80000300a00 */
[----:B------:R-:W3:Y:S04]  /*171c0*/  LDL.LU.64 R30, [R1+0x1388] ;  /* 0x00138800011e7983 */ /* 0x000ee80000300a00 */
[----:B------:R-:W3:Y:S04]  /*171d0*/  LDL.LU.64 R28, [R1+0x1380] ;  /* 0x00138000011c7983 */ /* 0x000ee80000300a00 */
[----:B------:R-:W3:Y:S04]  /*171e0*/  LDL.LU.64 R26, [R1+0x1398] ;  /* 0x00139800011a7983 */ /* 0x000ee80000300a00 */
[----:B------:R-:W3:Y:S04]  /*171f0*/  LDL.LU.64 R24, [R1+0x1390] ;  /* 0x0013900001187983 */ /* 0x000ee80000300a00 */
[----:B------:R-:W3:Y:S04]  /*17200*/  LDL.LU.64 R22, [R1+0x13a8] ;  /* 0x0013a80001167983 */ /* 0x000ee80000300a00 */
[----:B------:R-:W3:Y:S04]  /*17210*/  LDL.LU.64 R20, [R1+0x13a0] ;  /* 0x0013a00001147983 */ /* 0x000ee80000300a00 */
[----:B------:R-:W3:Y:S04]  /*17220*/  LDL.LU.64 R18, [R1+0x13b8] ;  /* 0x0013b80001127983 */ /* 0x000ee80000300a00 */
[----:B------:R-:W3:Y:S01]  /*17230*/  LDL.LU.64 R16, [R1+0x13b0] ;  /* 0x0013b00001107983 */ /* 0x000ee20000300a00 */
[----:B------:R-:W-:-:S03]  /*17240*/  IMAD.WIDE R52, R4, 0x4, R14 ;  /* 0x0000000404347825 */ /* 0x000fc600078e020e */
[----:B------:R-:W3:Y:S04]  /*17250*/  LDL.LU.64 R14, [R1+0x13c8] ;  /* 0x0013c800010e7983 */ /* 0x000ee80000300a00 */
[----:B------:R1:W-:Y:S02]  /*17260*/  STL.64 [R1+0x1c18], R52 ;  /* 0x001c183401007387 */ /* 0x0003e40000100a00 */
[----:B-1----:R-:W-:-:S04]  /*17270*/  IMAD.WIDE R6, R4, 0x4, R90 ;  /* 0x0000000404067825 */ /* 0x002fc800078e025a */
[C---:B------:R-:W-:Y:S01]  /*17280*/  IMAD.WIDE R54, R4.reuse, 0x4, R88 ;  /* 0x0000000404367825 */ /* 0x040fe200078e0258 */
[----:B------:R1:W-:Y:S04]  /*17290*/  STL.64 [R1+0x1c20], R6 ;  /* 0x001c200601007387 */ /* 0x0003e80000100a00 */
[----:B------:R-:W-:Y:S01]  /*172a0*/  STL.64 [R1+0x1c28], R54 ;  /* 0x001c283601007387 */ /* 0x000fe20000100a00 */
[----:B------:R-:W-:-:S04]  /*172b0*/  IMAD.WIDE R52, R4, 0x4, R86 ;  /* 0x0000000404347825 */ /* 0x000fc800078e0256 */
[C---:B-1----:R-:W-:Y:S01]  /*172c0*/  IMAD.WIDE R6, R4.reuse, 0x4, R84 ;  /* 0x0000000404067825 */ /* 0x042fe200078e0254 */
[----:B------:R1:W-:Y:S03]  /*172d0*/  STL.64 [R1+0x1c30], R52 ;  /* 0x001c303401007387 */ /* 0x0003e60000100a00 */
[C---:B------:R-:W-:Y:S01]  /*172e0*/  IMAD.WIDE R216, R4.reuse, 0x4, R82 ;  /* 0x0000000404d87825 */ /* 0x040fe200078e0252 */
[----:B------:R1:W-:Y:S03]  /*172f0*/  STL.64 [R1+0x1c38], R6 ;  /* 0x001c380601007387 */ /* 0x0003e60000100a00 */
[C---:B------:R-:W-:Y:S01]  /*17300*/  IMAD.WIDE R214, R4.reuse, 0x4, R78 ;  /* 0x0000000404d67825 */ /* 0x040fe200078e024e */
[----:B------:R-:W-:Y:S03]  /*17310*/  STL.64 [R1+0x1c40], R216 ;  /* 0x001c40d801007387 */ /* 0x000fe60000100a00 */
[----:B-1----:R-:W-:-:S04]  /*17320*/  IMAD.WIDE R52, R4, 0x4, R76 ;  /* 0x0000000404347825 */ /* 0x002fc800078e024c */
[C---:B------:R-:W-:Y:S01]  /*17330*/  IMAD.WIDE R6, R4.reuse, 0x4, R74 ;  /* 0x0000000404067825 */ /* 0x040fe200078e024a */
[----:B------:R1:W-:Y:S04]  /*17340*/  STL.64 [R1+0x1c50], R52 ;  /* 0x001c503401007387 */ /* 0x0003e80000100a00 */
[----:B------:R1:W-:Y:S04]  /*17350*/  STL.64 [R1+0x1c58], R6 ;  /* 0x001c580601007387 */ /* 0x0003e80000100a00 */
[----:B------:R-:W-:Y:S01]  /*17360*/  STL.64 [R1+0x1c48], R214 ;  /* 0x001c48d601007387 */ /* 0x000fe20000100a00 */
[----:B-1----:R-:W-:-:S04]  /*17370*/  IMAD.WIDE R52, R4, 0x4, R72 ;  /* 0x0000000404347825 */ /* 0x002fc800078e0248 */
[C---:B------:R-:W-:Y:S01]  /*17380*/  IMAD.WIDE R6, R4.reuse, 0x4, R70 ;  /* 0x0000000404067825 */ /* 0x040fe200078e0246 */
[----:B------:R2:W-:Y:S03]  /*17390*/  STL.64 [R1+0x1c60], R52 ;  /* 0x001c603401007387 */ /* 0x0005e60000100a00 */
[C---:B--2---:R-:W-:Y:S02]  /*173a0*/  IMAD.WIDE R52, R4.reuse, 0x4, R12 ;  /* 0x0000000404347825 */ /* 0x044fe400078e020c */
[----:B------:R-:W2:Y:S04]  /*173b0*/  LDL.LU.64 R12, [R1+0x13c0] ;  /* 0x0013c000010c7983 */ /* 0x000ea80000300a00 */
[----:B------:R4:W-:Y:S04]  /*173c0*/  STL.64 [R1+0x1c68], R6 ;  /* 0x001c680601007387 */ /* 0x0009e80000100a00 */
[----:B------:R3:W-:Y:S01]  /*173d0*/  STL.64 [R1+0x1c70], R52 ;  /* 0x001c703401007387 */ /* 0x0007e20000100a00 */
[----:B----4-:R-:W-:-:S03]  /*173e0*/  IMAD.WIDE R6, R4, 0x4, R8 ;  /* 0x0000000404067825 */ /* 0x010fc600078e0208 */
[----:B------:R-:W4:Y:S04]  /*173f0*/  LDL.LU.64 R8, [R1+0x13d8] ;  /* 0x0013d80001087983 */ /* 0x000f280000300a00 */
[----:B------:R1:W-:Y:S01]  /*17400*/  STL.64 [R1+0x1c78], R6 ;  /* 0x001c780601007387 */ /* 0x0003e20000100a00 */
[----:B---3--:R-:W-:-:S03]  /*17410*/  IMAD.WIDE R52, R4, 0x4, R10 ;  /* 0x0000000404347825 */ /* 0x008fc600078e020a */
[----:B------:R-:W3:Y:S01]  /*17420*/  LDL.LU.64 R10, [R1+0x13d0] ;  /* 0x0013d000010a7983 */ /* 0x000ee20000300a00 */
[----:B-1----:R-:W-:-:S03]  /*17430*/  IMAD.WIDE R6, R4, 0x4, R68 ;  /* 0x0000000404067825 */ /* 0x002fc600078e0244 */
[----:B------:R-:W-:Y:S01]  /*17440*/  STL.64 [R1+0x1c80], R52 ;  /* 0x001c803401007387 */ /* 0x000fe20000100a00 */
[----:B------:R-:W-:-:S03]  /*17450*/  IMAD.WIDE R34, R4, 0x4, R34 ;  /* 0x0000000404227825 */ /* 0x000fc600078e0222 */
[----:B------:R1:W-:Y:S01]  /*17460*/  STL.64 [R1+0x1c88], R6 ;  /* 0x001c880601007387 */ /* 0x0003e20000100a00 */
[----:B------:R-:W-:-:S03]  /*17470*/  IMAD.WIDE R32, R4, 0x4, R32 ;  /* 0x0000000404207825 */ /* 0x000fc600078e0220 */
[----:B------:R-:W-:Y:S01]  /*17480*/  STL.64 [R1+0x1c90], R34 ;  /* 0x001c902201007387 */ /* 0x000fe20000100a00 */
[----:B-1----:R-:W-:-:S03]  /*17490*/  IMAD.WIDE R6, R4, 0x4, R30 ;  /* 0x0000000404067825 */ /* 0x002fc600078e021e */
[----:B------:R-:W-:Y:S01]  /*174a0*/  STL.64 [R1+0x1c98], R32 ;  /* 0x001c982001007387 */ /* 0x000fe20000100a00 */
[----:B------:R-:W-:-:S03]  /*174b0*/  IMAD.WIDE R28, R4, 0x4, R28 ;  /* 0x00000004041c7825 */ /* 0x000fc600078e021c */
[----:B------:R1:W-:Y:S01]  /*174c0*/  STL.64 [R1+0x1ca0], R6 ;  /* 0x001ca00601007387 */ /* 0x0003e20000100a00 */
[----:B------:R-:W-:-:S03]  /*174d0*/  IMAD.WIDE R26, R4, 0x4, R26 ;  /* 0x00000004041a7825 */ /* 0x000fc600078e021a */
[----:B------:R-:W-:Y:S04]  /*174e0*/  STL.64 [R1+0x1ca8], R28 ;  /* 0x001ca81c01007387 */ /* 0x000fe80000100a00 */
[----:B------:R-:W-:Y:S01]  /*174f0*/  STL.64 [R1+0x1cb0], R26 ;  /* 0x001cb01a01007387 */ /* 0x000fe20000100a00 */
[----:B-1----:R-:W-:-:S04]  /*17500*/  IMAD.WIDE R6, R4, 0x4, R24 ;  /* 0x0000000404067825 */ /* 0x002fc800078e0218 */
[C---:B------:R-:W-:Y:S01]  /*17510*/  IMAD.WIDE R212, R4.reuse, 0x4, R22 ;  /* 0x0000000404d47825 */ /* 0x040fe200078e0216 */
[----:B------:R1:W-:Y:S03]  /*17520*/  STL.64 [R1+0x1cb8], R6 ;  /* 0x001cb80601007387 */ /* 0x0003e60000100a00 */
[C---:B------:R-:W-:Y:S01]  /*17530*/  IMAD.WIDE R16, R4.reuse, 0x4, R16 ;  /* 0x0000000404107825 */ /* 0x040fe200078e0210 */
[----:B------:R-:W-:Y:S03]  /*17540*/  STL.64 [R1+0x1cc0], R212 ;  /* 0x001cc0d401007387 */ /* 0x000fe60000100a00 */
[----:B-1----:R-:W-:-:S05]  /*17550*/  IMAD.WIDE R6, R4, 0x4, R18 ;  /* 0x0000000404067825 */ /* 0x002fca00078e0212 */
[----:B------:R1:W-:Y:S04]  /*17560*/  STL.64 [R1+0x1cd0], R6 ;  /* 0x001cd00601007387 */ /* 0x0003e80000100a00 */
[----:B------:R-:W-:Y:S04]  /*17570*/  STL.64 [R1+0x1cd8], R16 ;  /* 0x001cd81001007387 */ /* 0x000fe80000100a00 */
[----:B------:R-:W3:Y:S01]  /*17580*/  LDL.LU.64 R96, [R1+0x13e8] ;  /* 0x0013e80001607983 */ /* 0x000ee20000300a00 */
[----:B-1----:R-:W-:-:S03]  /*17590*/  IMAD.WIDE R6, R4, 0x4, R14 ;  /* 0x0000000404067825 */ /* 0x002fc600078e020e */
[----:B------:R-:W3:Y:S04]  /*175a0*/  LDL.LU.64 R94, [R1+0x13e0] ;  /* 0x0013e000015e7983 */ /* 0x000ee80000300a00 */
[----:B------:R2:W-:Y:S04]  /*175b0*/  STL.64 [R1+0x1ce0], R6 ;  /* 0x001ce00601007387 */ /* 0x0005e80000100a00 */
        /* <DEDUP_REMOVED lines=9> */
[----:B------:R-:W3:Y:S04]  /*17650*/  LDL.LU.64 R74, [R1+0x1438] ;  /* 0x00143800014a7983 */ /* 0x000ee80000300a00 */
[----:B------:R-:W3:Y:S04]  /*17660*/  LDL.LU.64 R72, [R1+0x1430] ;  /* 0x0014300001487983 */ /* 0x000ee80000300a00 */
[----:B------:R-:W-:Y:S04]  /*17670*/  STL.64 [R1+0x1cc8], R210 ;  /* 0x001cc8d201007387 */ /* 0x000fe80000100a00 */
[----:B------:R-:W3:Y:S01]  /*17680*/  LDL.LU.64 R70, [R1+0x1448] ;  /* 0x0014480001467983 */ /* 0x000ee20000300a00 */
[----:B--2---:R-:W-:-:S05]  /*17690*/  IMAD.WIDE R6, R4, 0x4, R12 ;  /* 0x0000000404067825 */ /* 0x004fca00078e020c */
[----:B------:R3:W-:Y:S01]  /*176a0*/  STL.64 [R1+0x1ce8], R6 ;  /* 0x001ce80601007387 */ /* 0x0007e20000100a00 */
[----:B----4-:R-:W-:-:S03]  /*176b0*/  IMAD.WIDE R12, R4, 0x4, R8 ;  /* 0x00000004040c7825 */ /* 0x010fc600078e0208 */
[----:B------:R-:W2:Y:S04]  /*176c0*/  LDL.LU.64 R8, [R1+0x1440] ;  /* 0x0014400001087983 */ /* 0x000ea80000300a00 */
[----:B------:R1:W-:Y:S04]  /*176d0*/  STL.64 [R1+0x1cf0], R12 ;  /* 0x001cf00c01007387 */ /* 0x0003e80000100a00 */
[----:B------:R-:W4:Y:S04]  /*176e0*/  LDL.LU.64 R68, [R1+0x1458] ;  /* 0x0014580001447983 */ /* 0x000f280000300a00 */
[----:B------:R-:W4:Y:S01]  /*176f0*/  LDL.LU.64 R34, [R1+0x1450] ;  /* 0x0014500001227983 */ /* 0x000f220000300a00 */
[----:B---3--:R-:W-:-:S05]  /*17700*/  IMAD.WIDE R6, R4, 0x4, R10 ;  /* 0x0000000404067825 */ /* 0x008fca00078e020a */
[----:B------:R3:W-:Y:S04]  /*17710*/  STL.64 [R1+0x1cf8], R6 ;  /* 0x001cf80601007387 */ /* 0x0007e80000100a00 */
[----:B------:R-:W4:Y:S04]  /*17720*/  LDL.LU.64 R32, [R1+0x1468] ;  /* 0x0014680001207983 */ /* 0x000f280000300a00 */
        /* <DEDUP_REMOVED lines=9> */
[----:B-1----:R-:W4:Y:S04]  /*177c0*/  LDL.LU.64 R12, [R1+0x14b8] ;  /* 0x0014b800010c7983 */ /* 0x002f280000300a00 */
[----:B------:R-:W4:Y:S01]  /*177d0*/  LDL.LU.64 R10, [R1+0x14b0] ;  /* 0x0014b000010a7983 */ /* 0x000f220000300a00 */
[----:B------:R-:W-:-:S04]  /*177e0*/  IMAD.WIDE R52, R4, 0x4, R96 ;  /* 0x0000000404347825 */ /* 0x000fc800078e0260 */
[C---:B---3--:R-:W-:Y:S01]  /*177f0*/  IMAD.WIDE R6, R4.reuse, 0x4, R94 ;  /* 0x0000000404067825 */ /* 0x048fe200078e025e */
[----:B------:R1:W-:Y:S04]  /*17800*/  STL.64 [R1+0x1d00], R52 ;  /* 0x001d003401007387 */ /* 0x0003e80000100a00 */
[----:B------:R3:W-:Y:S01]  /*17810*/  STL.64 [R1+0x1d08], R6 ;  /* 0x001d080601007387 */ /* 0x0007e20000100a00 */
[----:B------:R-:W-:-:S04]  /*17820*/  IMAD.WIDE R54, R4, 0x4, R92 ;  /* 0x0000000404367825 */ /* 0x000fc800078e025c */
[C---:B-1----:R-:W-:Y:S01]  /*17830*/  IMAD.WIDE R52, R4.reuse, 0x4, R90 ;  /* 0x0000000404347825 */ /* 0x042fe200078e025a */
[----:B------:R1:W-:Y:S03]  /*17840*/  STL.64 [R1+0x1d10], R54 ;  /* 0x001d103601007387 */ /* 0x0003e60000100a00 */
[C---:B---3--:R-:W-:Y:S01]  /*17850*/  IMAD.WIDE R6, R4.reuse, 0x4, R88 ;  /* 0x0000000404067825 */ /* 0x048fe200078e0258 */
[----:B------:R3:W-:Y:S04]  /*17860*/  STL.64 [R1+0x1d18], R52 ;  /* 0x001d183401007387 */ /* 0x0007e80000100a00 */
[----:B------:R3:W-:Y:S01]  /*17870*/  STL.64 [R1+0x1d20], R6 ;  /* 0x001d200601007387 */ /* 0x0007e20000100a00 */
[----:B-1----:R-:W-:-:S04]  /*17880*/  IMAD.WIDE R54, R4, 0x4, R86 ;  /* 0x0000000404367825 */ /* 0x002fc800078e0256 */
[C---:B---3--:R-:W-:Y:S01]  /*17890*/  IMAD.WIDE R52, R4.reuse, 0x4, R84 ;  /* 0x0000000404347825 */ /* 0x048fe200078e0254 */
[----:B------:R-:W-:Y:S03]  /*178a0*/  STL.64 [R1+0x1d28], R54 ;  /* 0x001d283601007387 */ /* 0x000fe60000100a00 */
[C---:B------:R-:W-:Y:S01]  /*178b0*/  IMAD.WIDE R6, R4.reuse, 0x4, R82 ;  /* 0x0000000404067825 */ /* 0x040fe200078e0252 */
[----:B------:R1:W-:Y:S03]  /*178c0*/  STL.64 [R1+0x1d30], R52 ;  /* 0x001d303401007387 */ /* 0x0003e60000100a00 */
[C---:B------:R-:W-:Y:S01]  /*178d0*/  IMAD.WIDE R208, R4.reuse, 0x4, R78 ;  /* 0x0000000404d07825 */ /* 0x040fe200078e024e */
[----:B------:R3:W-:Y:S03]  /*178e0*/  STL.64 [R1+0x1d38], R6 ;  /* 0x001d380601007387 */ /* 0x0007e60000100a00 */
[C---:B------:R-:W-:Y:S01]  /*178f0*/  IMAD.WIDE R198, R4.reuse, 0x4, R76 ;  /* 0x0000000404c67825 */ /* 0x040fe200078e024c */
[----:B------:R-:W-:Y:S03]  /*17900*/  STL.64 [R1+0x1d40], R208 ;  /* 0x001d40d001007387 */ /* 0x000fe60000100a00 */
[----:B-1----:R-:W-:-:S04]  /*17910*/  IMAD.WIDE R52, R4, 0x4, R72 ;  /* 0x0000000404347825 */ /* 0x002fc800078e0248 */
[----:B---3--:R-:W-:-:S05]  /*17920*/  IMAD.WIDE R6, R4, 0x4, R74 ;  /* 0x0000000404067825 */ /* 0x008fca00078e024a */
[----:B------:R1:W-:Y:S04]  /*17930*/  STL.64 [R1+0x1d50], R6 ;  /* 0x001d500601007387 */ /* 0x0003e80000100a00 */
[----:B------:R2:W-:Y:S04]  /*17940*/  STL.64 [R1+0x1d58], R52 ;  /* 0x001d583401007387 */ /* 0x0005e80000100a00 */
[----:B------:R-:W-:Y:S01]  /*17950*/  STL.64 [R1+0x1d48], R198 ;  /* 0x001d48c601007387 */ /* 0x000fe20000100a00 */
[----:B-1----:R-:W-:-:S05]  /*17960*/  IMAD.WIDE R6, R4, 0x4, R70 ;  /* 0x0000000404067825 */ /* 0x002fca00078e0246 */
[----:B------:R4:W-:Y:S01]  /*17970*/  STL.64 [R1+0x1d60], R6 ;  /* 0x001d600601007387 */ /* 0x0009e20000100a00 */
[----:B--2---:R-:W-:-:S03]  /*17980*/  IMAD.WIDE R52, R4, 0x4, R8 ;  /* 0x0000000404347825 */ /* 0x004fc600078e0208 */
[----:B------:R-:W2:Y:S01]  /*17990*/  LDL.LU.64 R8, [R1+0x14c8] ;  /* 0x0014c80001087983 */ /* 0x000ea20000300a00 */
[----:B----4-:R-:W-:-:S03]  /*179a0*/  IMAD.WIDE R6, R4, 0x4, R68 ;  /* 0x0000000404067825 */ /* 0x010fc600078e0244 */
[----:B------:R-:W-:Y:S01]  /*179b0*/  STL.64 [R1+0x1d68], R52 ;  /* 0x001d683401007387 */ /* 0x000fe20000100a00 */
[----:B------:R-:W-:-:S03]  /*179c0*/  IMAD.WIDE R34, R4, 0x4, R34 ;  /* 0x0000000404227825 */ /* 0x000fc600078e0222 */
[----:B------:R1:W-:Y:S04]  /*179d0*/  STL.64 [R1+0x1d70], R6 ;  /* 0x001d700601007387 */ /* 0x0003e80000100a00 */
[----:B------:R-:W-:Y:S01]  /*179e0*/  STL.64 [R1+0x1d78], R34 ;  /* 0x001d782201007387 */ /* 0x000fe20000100a00 */
[----:B------:R-:W-:-:S04]  /*179f0*/  IMAD.WIDE R32, R4, 0x4, R32 ;  /* 0x0000000404207825 */ /* 0x000fc800078e0220 */
[C---:B-1----:R-:W-:Y:S01]  /*17a00*/  IMAD.WIDE R6, R4.reuse, 0x4, R30 ;  /* 0x0000000404067825 */ /* 0x042fe200078e021e */
[----:B------:R-:W-:Y:S03]  /*17a10*/  STL.64 [R1+0x1d80], R32 ;  /* 0x001d802001007387 */ /* 0x000fe60000100a00 */
[C---:B------:R-:W-:Y:S01]  /*17a20*/  IMAD.WIDE R28, R4.reuse, 0x4, R28 ;  /* 0x00000004041c7825 */ /* 0x040fe200078e021c */
[----:B------:R1:W-:Y:S03]  /*17a30*/  STL.64 [R1+0x1d88], R6 ;  /* 0x001d880601007387 */ /* 0x0003e60000100a00 */
[C---:B------:R-:W-:Y:S01]  /*17a40*/  IMAD.WIDE R26, R4.reuse, 0x4, R26 ;  /* 0x00000004041a7825 */ /* 0x040fe200078e021a */
[----:B------:R-:W-:Y:S04]  /*17a50*/  STL.64 [R1+0x1d90], R28 ;  /* 0x001d901c01007387 */ /* 0x000fe80000100a00 */
[----:B------:R-:W-:Y:S01]  /*17a60*/  STL.64 [R1+0x1d98], R26 ;  /* 0x001d981a01007387 */ /* 0x000fe20000100a00 */
[----:B-1----:R-:W-:-:S04]  /*17a70*/  IMAD.WIDE R6, R4, 0x4, R24 ;  /* 0x0000000404067825 */ /* 0x002fc800078e0218 */
[C---:B------:R-:W-:Y:S01]  /*17a80*/  IMAD.WIDE R22, R4.reuse, 0x4, R22 ;  /* 0x0000000404167825 */ /* 0x040fe200078e0216 */
[----:B------:R1:W-:Y:S03]  /*17a90*/  STL.64 [R1+0x1da0], R6 ;  /* 0x001da00601007387 */ /* 0x0003e60000100a00 */
[C---:B------:R-:W-:Y:S01]  /*17aa0*/  IMAD.WIDE R20, R4.reuse, 0x4, R20 ;  /* 0x0000000404147825 */ /* 0x040fe200078e0214 */
[----:B------:R-:W-:Y:S04]  /*17ab0*/  STL.64 [R1+0x1da8], R22 ;  /* 0x001da81601007387 */ /* 0x000fe80000100a00 */
[----:B------:R-:W-:Y:S01]  /*17ac0*/  STL.64 [R1+0x1db0], R20 ;  /* 0x001db01401007387 */ /* 0x000fe20000100a00 */
[----:B-1----:R-:W-:-:S04]  /*17ad0*/  IMAD.WIDE R6, R4, 0x4, R18 ;  /* 0x0000000404067825 */ /* 0x002fc800078e0212 */
[C---:B------:R-:W-:Y:S01]  /*17ae0*/  IMAD.WIDE R12, R4.reuse, 0x4, R12 ;  /* 0x00000004040c7825 */ /* 0x040fe200078e020c */
[----:B------:R1:W-:Y:S04]  /*17af0*/  STL.64 [R1+0x1db8], R6 ;  /* 0x001db80601007387 */ /* 0x0003e80000100a00 */
[----:B------:R-:W3:Y:S04]  /*17b00*/  LDL.LU.64 R98, [R1+0x14c0] ;  /* 0x0014c00001627983 */ /* 0x000ee80000300a00 */
[----:B------:R-:W-:Y:S01]  /*17b10*/  STL.64 [R1+0x1dd0], R12 ;  /* 0x001dd00c01007387 */ /* 0x000fe20000100a00 */
[----:B-1----:R-:W-:-:S03]  /*17b20*/  IMAD.WIDE R6, R4, 0x4, R10 ;  /* 0x0000000404067825 */ /* 0x002fc600078e020a */
[----:B------:R-:W4:Y:S04]  /*17b30*/  LDL.LU.64 R96, [R1+0x14d8] ;  /* 0x0014d80001607983 */ /* 0x000f280000300a00 */
        /* <DEDUP_REMOVED lines=9> */
[----:B------:R-:W4:Y:S01]  /*17bd0*/  LDL.LU.64 R76, [R1+0x1510] ;  /* 0x00151000014c7983 */ /* 0x000f220000300a00 */
[----:B------:R-:W-:-:S03]  /*17be0*/  IMAD.WIDE R196, R4, 0x4, R16 ;  /* 0x0000000404c47825 */ /* 0x000fc600078e0210 */
[----:B------:R-:W4:Y:S04]  /*17bf0*/  LDL.LU.64 R74, [R1+0x1528] ;  /* 0x00152800014a7983 */ /* 0x000f280000300a00 */
[----:B------:R-:W4:Y:S04]  /*17c00*/  LDL.LU.64 R72, [R1+0x1520] ;  /* 0x0015200001487983 */ /* 0x000f280000300a00 */
[----:B------:R-:W4:Y:S04]  /*17c10*/  LDL.LU.64 R70, [R1+0x1538] ;  /* 0x0015380001467983 */ /* 0x000f280000300a00 */
[----:B------:R-:W4:Y:S04]  /*17c20*/  LDL.LU.64 R68, [R1+0x1530] ;  /* 0x0015300001447983 */ /* 0x000f280000300a00 */
[----:B------:R-:W-:Y:S04]  /*17c30*/  STL.64 [R1+0x1dc0], R196 ;  /* 0x001dc0c401007387 */ /* 0x000fe80000100a00 */
[----:B------:R-:W4:Y:S04]  /*17c40*/  LDL.LU.64 R34, [R1+0x1548] ;  /* 0x0015480001227983 */ /* 0x000f280000300a00 */
[----:B------:R-:W4:Y:S01]  /*17c50*/  LDL.LU.64 R32, [R1+0x1540] ;  /* 0x0015400001207983 */ /* 0x000f220000300a00 */
[----:B------:R-:W-:-:S04]  /*17c60*/  IMAD.WIDE R154, R4, 0x4, R14 ;  /* 0x00000004049a7825 */ /* 0x000fc800078e020e */
[----:B--2---:R-:W-:-:S05]  /*17c70*/  IMAD.WIDE R6, R4, 0x4, R8 ;  /* 0x0000000404067825 */ /* 0x004fca00078e0208 */
[----:B------:R4:W-:Y:S04]  /*17c80*/  STL.64 [R1+0x1de0], R6 ;  /* 0x001de00601007387 */ /* 0x0009e80000100a00 */
[----:B------:R-:W2:Y:S04]  /*17c90*/  LDL.LU.64 R30, [R1+0x1558] ;  /* 0x00155800011e7983 */ /* 0x000ea80000300a00 */
        /* <DEDUP_REMOVED lines=11> */
[----:B------:R-:W-:Y:S01]  /*17d50*/  STL.64 [R1+0x1dc8], R154 ;  /* 0x001dc89a01007387 */ /* 0x000fe20000100a00 */
[----:B---3--:R-:W-:-:S05]  /*17d60*/  IMAD.WIDE R52, R4, 0x4, R98 ;  /* 0x0000000404347825 */ /* 0x008fca00078e0262 */
[----:B------:R1:W-:Y:S01]  /*17d70*/  STL.64 [R1+0x1de8], R52 ;  /* 0x001de83401007387 */ /* 0x0003e20000100a00 */
[----:B----4-:R-:W-:-:S05]  /*17d80*/  IMAD.WIDE R6, R4, 0x4, R96 ;  /* 0x0000000404067825 */ /* 0x010fca00078e0260 */
        /* <DEDUP_REMOVED lines=9> */
[----:B------:R1:W-:Y:S03]  /*17e20*/  STL.64 [R1+0x1e10], R54 ;  /* 0x001e103601007387 */ /* 0x0003e60000100a00 */
[C---:B----4-:R-:W-:Y:S01]  /*17e30*/  IMAD.WIDE R6, R4.reuse, 0x4, R84 ;  /* 0x0000000404067825 */ /* 0x050fe200078e0254 */
[----:B------:R3:W-:Y:S04]  /*17e40*/  STL.64 [R1+0x1e18], R52 ;  /* 0x001e183401007387 */ /* 0x0007e80000100a00 */
[----:B------:R4:W-:Y:S01]  /*17e50*/  STL.64 [R1+0x1e20], R6 ;  /* 0x001e200601007387 */ /* 0x0009e20000100a00 */
[----:B-1----:R-:W-:-:S04]  /*17e60*/  IMAD.WIDE R54, R4, 0x4, R82 ;  /* 0x0000000404367825 */ /* 0x002fc800078e0252 */
[C---:B---3--:R-:W-:Y:S01]  /*17e70*/  IMAD.WIDE R52, R4.reuse, 0x4, R78 ;  /* 0x0000000404347825 */ /* 0x048fe200078e024e */
[----:B------:R-:W-:Y:S03]  /*17e80*/  STL.64 [R1+0x1e28], R54 ;  /* 0x001e283601007387 */ /* 0x000fe60000100a00 */
[C---:B----4-:R-:W-:Y:S01]  /*17e90*/  IMAD.WIDE R6, R4.reuse, 0x4, R76 ;  /* 0x0000000404067825 */ /* 0x050fe200078e024c */
[----:B------:R1:W-:Y:S03]  /*17ea0*/  STL.64 [R1+0x1e30], R52 ;  /* 0x001e303401007387 */ /* 0x0003e60000100a00 */
[C---:B------:R-:W-:Y:S01]  /*17eb0*/  IMAD.WIDE R152, R4.reuse, 0x4, R74 ;  /* 0x0000000404987825 */ /* 0x040fe200078e024a */
[----:B------:R3:W-:Y:S03]  /*17ec0*/  STL.64 [R1+0x1e38], R6 ;  /* 0x001e380601007387 */ /* 0x0007e60000100a00 */
[C---:B------:R-:W-:Y:S01]  /*17ed0*/  IMAD.WIDE R150, R4.reuse, 0x4, R72 ;  /* 0x0000000404967825 */ /* 0x040fe200078e0248 */
[----:B------:R-:W-:Y:S03]  /*17ee0*/  STL.64 [R1+0x1e40], R152 ;  /* 0x001e409801007387 */ /* 0x000fe60000100a00 */
[----:B-1----:R-:W-:-:S04]  /*17ef0*/  IMAD.WIDE R52, R4, 0x4, R68 ;  /* 0x0000000404347825 */ /* 0x002fc800078e0244 */
[----:B---3--:R-:W-:-:S05]  /*17f00*/  IMAD.WIDE R6, R4, 0x4, R70 ;  /* 0x0000000404067825 */ /* 0x008fca00078e0246 */
[----:B------:R1:W-:Y:S01]  /*17f10*/  STL.64 [R1+0x1e50], R6 ;  /* 0x001e500601007387 */ /* 0x0003e20000100a00 */
[----:B------:R-:W-:-:S03]  /*17f20*/  IMAD.WIDE R32, R4, 0x4, R32 ;  /* 0x0000000404207825 */ /* 0x000fc600078e0220 */
[----:B------:R-:W-:Y:S04]  /*17f30*/  STL.64 [R1+0x1e58], R52 ;  /* 0x001e583401007387 */ /* 0x000fe80000100a00 */
[----:B------:R-:W-:Y:S01]  /*17f40*/  STL.64 [R1+0x1e48], R150 ;  /* 0x001e489601007387 */ /* 0x000fe20000100a00 */
[----:B-1----:R-:W-:-:S05]  /*17f50*/  IMAD.WIDE R6, R4, 0x4, R34 ;  /* 0x0000000404067825 */ /* 0x002fca00078e0222 */
[----:B------:R1:W-:Y:S04]  /*17f60*/  STL.64 [R1+0x1e60], R6 ;  /* 0x001e600601007387 */ /* 0x0003e80000100a00 */
[----:B------:R-:W-:Y:S01]  /*17f70*/  STL.64 [R1+0x1e68], R32 ;  /* 0x001e682001007387 */ /* 0x000fe20000100a00 */
[----:B--2---:R-:W-:-:S04]  /*17f80*/  IMAD.WIDE R30, R4, 0x4, R30 ;  /* 0x00000004041e7825 */ /* 0x004fc800078e021e */
        /* <DEDUP_REMOVED lines=11> */
[----:B------:R-:W-:Y:S03]  /*18040*/  STL.64 [R1+0x1e98], R20 ;  /* 0x001e981401007387 */ /* 0x000fe60000100a00 */
[C---:B------:R-:W-:Y:S01]  /*18050*/  IMAD.WIDE R246, R4.reuse, 0x4, R14 ;  /* 0x0000000404f67825 */ /* 0x040fe200078e020e */
[----:B------:R-:W-:Y:S03]  /*18060*/  STL.64 [R1+0x1ea0], R18 ;  /* 0x001ea01201007387 */ /* 0x000fe60000100a00 */
[----:B-1----:R-:W-:-:S04]  /*18070*/  IMAD.WIDE R6, R4, 0x4, R16 ;  /* 0x0000000404067825 */ /* 0x002fc800078e0210 */
[C---:B------:R-:W-:Y:S01]  /*18080*/  IMAD.WIDE R244, R4.reuse, 0x4, R12 ;  /* 0x0000000404f47825 */ /* 0x040fe200078e020c */
[----:B------:R-:W-:Y:S03]  /*18090*/  STL.64 [R1+0x1ea8], R6 ;  /* 0x001ea80601007387 */ /* 0x000fe60000100a00 */
[C---:B------:R-:W-:Y:S01]  /*180a0*/  IMAD.WIDE R148, R4.reuse, 0x4, R10 ;  /* 0x0000000404947825 */ /* 0x040fe200078e020a */
[----:B------:R-:W-:Y:S03]  /*180b0*/  STL.64 [R1+0x1eb0], R246 ;  /* 0x001eb0f601007387 */ /* 0x000fe60000100a00 */
[----:B------:R-:W-:Y:S01]  /*180c0*/  IMAD.WIDE R82, R4, 0x4, R8 ;  /* 0x0000000404527825 */ /* 0x000fe200078e0208 */
[----:B------:R-:W-:Y:S04]  /*180d0*/  STL [R1+0x200], RZ ;  /* 0x000200ff01007387 */ /* 0x000fe80000100800 */
[----:B------:R-:W-:Y:S04]  /*180e0*/  STL.64 [R1+0x1eb8], R244 ;  /* 0x001eb8f401007387 */ /* 0x000fe80000100a00 */
[----:B------:R-:W-:Y:S04]  /*180f0*/  STL [R1+0x204], RZ ;  /* 0x000204ff01007387 */ /* 0x000fe80000100800 */
[----:B------:R-:W-:Y:S04]  /*18100*/  STL.64 [R1+0x1ec0], R148 ;  /* 0x001ec09401007387 */ /* 0x000fe80000100a00 */
[----:B------:R-:W-:Y:S04]  /*18110*/  STL [R1+0x208], RZ ;  /* 0x000208ff01007387 */ /* 0x000fe80000100800 */
[----:B------:R-:W-:Y:S04]  /*18120*/  STL.64 [R1+0x1ec8], R82 ;  /* 0x001ec85201007387 */ /* 0x000fe80000100a00 */
[----:B------:R-:W-:Y:S04]  /*18130*/  STL [R1+0x20c], RZ ;  /* 0x00020cff01007387 */ /* 0x000fe80000100800 */
        /* <DEDUP_REMOVED lines=12> */
[----:B------:R-:W2:Y:S04]  /*18200*/  LDL.LU.64 R146, [R1+0xe28] ;  /* 0x000e280001927983 */ /* 0x000ea80000300a00 */
[----:B------:R-:W3:Y:S04]  /*18210*/  LDL.LU.64 R236, [R1+0xe08] ;  /* 0x000e080001ec7983 */ /* 0x000ee80000300a00 */
[----:B------:R-:W4:Y:S04]  /*18220*/  LDL.LU.64 R250, [R1+0xe20] ;  /* 0x000e200001fa7983 */ /* 0x000f280000300a00 */
[----:B------:R-:W4:Y:S04]  /*18230*/  LDL.LU.64 R56, [R1+0xe18] ;  /* 0x000e180001387983 */ /* 0x000f280000300a00 */
[----:B------:R-:W4:Y:S04]  /*18240*/  LDL.LU.64 R58, [R1+0xe10] ;  /* 0x000e1000013a7983 */ /* 0x000f280000300a00 */
[----:B------:R-:W4:Y:S04]  /*18250*/  LDL.LU.64 R62, [R1+0xe00] ;  /* 0x000e0000013e7983 */ /* 0x000f280000300a00 */
[----:B------:R-:W4:Y:S04]  /*18260*/  LDL.LU.64 R64, [R1+0xdf8] ;  /* 0x000df80001407983 */ /* 0x000f280000300a00 */
[----:B------:R-:W4:Y:S04]  /*18270*/  LDL.LU.64 R134, [R1+0xdf0] ;  /* 0x000df00001867983 */ /* 0x000f280000300a00 */
[----:B------:R-:W4:Y:S01]  /*18280*/  LDL.LU.64 R136, [R1+0xde8] ;  /* 0x000de80001887983 */ /* 0x000f220000300a00 */
[----:B--2---:R-:W-:-:S04]  /*18290*/  IMAD.WIDE R52, R0, 0x4, R146 ;  /* 0x0000000400347825 */ /* 0x004fc800078e0292 */
[C---:B---3--:R-:W-:Y:S01]  /*182a0*/  IMAD.WIDE R60, R0.reuse, 0x4, R236 ;  /* 0x00000004003c7825 */ /* 0x048fe200078e02ec */
[----:B------:R1:W-:Y:S03]  /*182b0*/  STL.64 [R1+0xb18], R52 ;  /* 0x000b183401007387 */ /* 0x0003e60000100a00 */
[C---:B----4-:R-:W-:Y:S01]  /*182c0*/  IMAD.WIDE R54, R0.reuse, 0x4, R250 ;  /* 0x0000000400367825 */ /* 0x050fe200078e02fa */
[----:B------:R-:W2:Y:S04]  /*182d0*/  LDL.LU.64 R138, [R1+0xdc8] ;  /* 0x000dc800018a7983 */ /* 0x000ea80000300a00 */
[----:B------:R-:W-:Y:S04]  /*182e0*/  STL.64 [R1+0xb98], R60 ;  /* 0x000b983c01007387 */ /* 0x000fe80000100a00 */
        /* <DEDUP_REMOVED lines=16> */
[----:B------:R1:W-:Y:S01]  /*183f0*/  LDGSTS.E [R235+0x3ac00], [R52.64], !P6 ;  /* 0x3ac0000034eb7fae */ /* 0x0003e2000f121848 */
[----:B------:R-:W-:-:S03]  /*18400*/  IMAD.WIDE R58, R0, 0x4, R58 ;  /* 0x00000004003a7825 */ /* 0x000fc600078e023a */
[----:B------:R3:W-:Y:S01]  /*18410*/  LDGSTS.E [R235+0x3ad00], [R54.64], !P6 ;  /* 0x3ad0000036eb7fae */ /* 0x0007e2000f121848 */
[----:B------:R-:W-:-:S03]  /*18420*/  IMAD.WIDE R62, R0, 0x4, R62 ;  /* 0x00000004003e7825 */ /* 0x000fc600078e023e */
[----:B------:R1:W-:Y:S01]  /*18430*/  LDGSTS.E [R235+0x3ae00], [R56.64], !P6 ;  /* 0x3ae0000038eb7fae */ /* 0x0003e2000f121848 */
[----:B------:R-:W-:-:S03]  /*18440*/  IMAD.WIDE R64, R0, 0x4, R64 ;  /* 0x0000000400407825 */ /* 0x000fc600078e0240 */
[----:B------:R1:W-:Y:S01]  /*18450*/  LDGSTS.E [R235+0x3af00], [R58.64], !P6 ;  /* 0x3af000003aeb7fae */ /* 0x0003e2000f121848 */
[----:B------:R-:W-:-:S03]  /*18460*/  IMAD.WIDE R134, R0, 0x4, R134 ;  /* 0x0000000400867825 */ /* 0x000fc600078e0286 */
[----:B------:R1:W-:Y:S01]  /*18470*/  STL.64 [R1+0xb28], R56 ;  /* 0x000b283801007387 */ /* 0x0003e20000100a00 */
[----:B------:R-:W-:-:S03]  /*18480*/  IMAD.MOV.U32 R0, RZ, RZ, 0x7f ;  /* 0x0000007fff007424 */ /* 0x000fc600078e00ff */
[----:B------:R3:W-:Y:S02]  /*18490*/  LDGSTS.E [R235+0x3bc00], [R60.64], !P3 ;  /* 0x3bc000003ceb7fae */ /* 0x0007e4000d921848 */
[----:B------:R-:W-:Y:S02]  /*184a0*/  IADD3 R0, R0, c[0x0][0x180], RZ ;  /* 0x0000600000007a10 */ /* 0x000fe40007ffe0ff */
[----:B------:R3:W-:Y:S02]  /*184b0*/  STL.64 [R1+0xb30], R58 ;  /* 0x000b303a01007387 */ /* 0x0007e40000100a00 */
[----:B------:R-:W-:Y:S01]  /*184c0*/  ISETP.GE.AND P6, PT, R0, 0x80, PT ;  /* 0x000000800000780c */ /* 0x000fe20003fc6270 */
[----:B------:R-:W-:Y:S01]  /*184d0*/  IMAD.MOV.U32 R0, RZ, RZ, c[0x0][0x188] ;  /* 0x00006200ff007624 */ /* 0x000fe200078e00ff */
[----:B-1----:R1:W5:Y:S04]  /*184e0*/  LDL.LU.64 R52, [R1+0x2098] ;  /* 0x0020980001347983 */ /* 0x0023680000300a00 */
[----:B------:R1:W-:Y:S01]  /*184f0*/  STL.64 [R1+0xba0], R62 ;  /* 0x000ba03e01007387 */ /* 0x0003e20000100a00 */
[----:B------:R-:W-:-:S03]  /*18500*/  SHF.L.U32 R0, R0, 0x7, RZ ;  /* 0x0000000700007819 */ /* 0x000fc600000006ff */
[----:B---3--:R3:W5:Y:S04]  /*18510*/  LDL.LU.64 R54, [R1+0x2090] ;  /* 0x0020900001367983 */ /* 0x0087680000300a00 */
[----:B------:R1:W-:Y:S01]  /*18520*/  STL.64 [R1+0xba8], R64 ;  /* 0x000ba84001007387 */ /* 0x0003e20000100a00 */
[----:B------:R-:W-:-:S03]  /*18530*/  IMAD.WIDE R136, R0, 0x4, R136 ;  /* 0x0000000400887825 */ /* 0x000fc600078e0288 */
[----:B------:R3:W5:Y:S04]  /*18540*/  LDL.LU.64 R56, [R1+0x2088] ;  /* 0x0020880001387983 */ /* 0x0007680000300a00 */
[----:B------:R1:W-:Y:S04]  /*18550*/  STL.64 [R1+0xbb0], R134 ;  /* 0x000bb08601007387 */ /* 0x0003e80000100a00 */
[----:B------:R3:W5:Y:S04]  /*18560*/  LDL.LU.64 R58, [R1+0x2080] ;  /* 0x00208000013a7983 */ /* 0x0007680000300a00 */
[----:B------:R3:W5:Y:S04]  /*18570*/  LDL.LU.64 R60, [R1+0x2078] ;  /* 0x00207800013c7983 */ /* 0x0007680000300a00 */
[----:B------:R1:W-:Y:S04]  /*18580*/  LDGSTS.E [R235+0x3bd00], [R62.64], !P3 ;  /* 0x3bd000003eeb7fae */ /* 0x0003e8000d921848 */
[----:B------:R3:W-:Y:S04]  /*18590*/  LDGSTS.E [R235+0x3be00], [R64.64], !P3 ;  /* 0x3be0000040eb7fae */ /* 0x0007e8000d921848 */
[----:B------:R3:W-:Y:S04]  /*185a0*/  LDGSTS.E [R235+0x3bf00], [R134.64], !P3 ;  /* 0x3bf0000086eb7fae */ /* 0x0007e8000d921848 */
[----:B-1----:R1:W5:Y:S04]  /*185b0*/  LDL.LU.64 R62, [R1+0x2070] ;  /* 0x00207000013e7983 */ /* 0x0023680000300a00 */
[----:B---3--:R1:W5:Y:S04]  /*185c0*/  LDL.LU.64 R64, [R1+0x2068] ;  /* 0x0020680001407983 */ /* 0x0083680000300a00 */
[----:B------:R1:W5:Y:S04]  /*185d0*/  LDL.LU.64 R134, [R1+0x2060] ;  /* 0x0020600001867983 */ /* 0x0003680000300a00 */
[----:B------:R3:W-:Y:S04]  /*185e0*/  STL.64 [R1+0xc38], R136 ;  /* 0x000c388801007387 */ /* 0x0007e80000100a00 */
[----:B---3--:R1:W5:Y:S01]  /*185f0*/  LDL.LU.64 R136, [R1+0x2058] ;  /* 0x0020580001887983 */ /* 0x0083620000300a00 */
[----:B--2---:R-:W-:-:S05]  /*18600*/  IMAD.WIDE R138, R0, 0x4, R138 ;  /* 0x00000004008a7825 */ /* 0x004fca00078e028a */
[----:B------:R2:W-:Y:S01]  /*18610*/  STL.64 [R1+0xc98], R138 ;  /* 0x000c988a01007387 */ /* 0x0005e20000100a00 */
[----:B----4-:R-:W-:-:S04]  /*18620*/  IMAD.WIDE R140, R0, 0x4, R140 ;  /* 0x00000004008c7825 */ /* 0x010fc800078e028c */
[C---:B------:R-:W-:Y:S01]  /*18630*/  IMAD.WIDE R238, R0.reuse, 0x4, R238 ;  /* 0x0000000400ee7825 */ /* 0x040fe200078e02ee */
[----:B--2---:R1:W5:Y:S03]  /*18640*/  LDL.LU.64 R138, [R1+0x2050] ;  /* 0x00205000018a7983 */ /* 0x0043660000300a00 */
[C---:B------:R-:W-:Y:S01]  /*18650*/  IMAD.WIDE R240, R0.reuse, 0x4, R240 ;  /* 0x0000000400f07825 */ /* 0x040fe200078e02f0 */
[----:B------:R2:W-:Y:S03]  /*18660*/  STL.64 [R1+0xdc8], R140 ;  /* 0x000dc88c01007387 */ /* 0x0005e60000100a00 */
[----:B------:R-:W-:-:S04]  /*18670*/  IMAD.WIDE R242, R0, 0x4, R242 ;  /* 0x0000000400f27825 */ /* 0x000fc800078e02f2 */
[C---:B------:R-:W-:Y:S01]  /*18680*/  IMAD.WIDE R248, R0.reuse, 0x4, R248 ;  /* 0x0000000400f87825 */ /* 0x040fe200078e02f8 */
[----:B--2---:R1:W5:Y:S03]  /*18690*/  LDL.LU.64 R140, [R1+0x2048] ;  /* 0x00204800018c7983 */ /* 0x0043660000300a00 */
[C---:B------:R-:W-:Y:S01]  /*186a0*/  IMAD.WIDE R66, R0.reuse, 0x4, R66 ;  /* 0x0000000400427825 */ /* 0x040fe200078e0242 */
[----:B------:R2:W-:Y:S03]  /*186b0*/  STL.64 [R1+0xde8], R238 ;  /* 0x000de8ee01007387 */ /* 0x0005e60000100a00 */
[----:B------:R-:W-:-:S04]  /*186c0*/  IMAD.WIDE R128, R0, 0x4, R128 ;  /* 0x0000000400807825 */ /* 0x000fc800078e0280 */
[C---:B------:R-:W-:Y:S01]  /*186d0*/  IMAD.WIDE R130, R0.reuse, 0x4, R130 ;  /* 0x0000000400827825 */ /* 0x040fe200078e0282 */
[----:B--2---:R1:W5:Y:S04]  /*186e0*/  LDL.LU.64 R238, [R1+0x2040] ;  /* 0x0020400001ee7983 */ /* 0x0043680000300a00 */
[----:B------:R2:W-:Y:S01]  /*186f0*/  STL.64 [R1+0xc20], R240 ;  /* 0x000c20f001007387 */ /* 0x0005e20000100a00 */
[----:B------:R-:W-:-:S03]  /*18700*/  IMAD.WIDE R132, R0, 0x4, R132 ;  /* 0x0000000400847825 */ /* 0x000fc600078e0284 */
        /* <DEDUP_REMOVED lines=16> */
[----:B------:R2:W-:Y:S04]  /*18810*/  STL.64 [R1+0xda0], R132 ;  /* 0x000da08401007387 */ /* 0x0005e80000100a00 */
        /* <DEDUP_REMOVED lines=10> */
[----:B--2---:R1:W5:Y:S01]  /*188c0*/  LDL.LU.64 R250, [R1+0x1fe0] ;  /* 0x001fe00001fa7983 */ /* 0x0043620000300a00 */
[----:B------:R-:W-:Y:S01]  /*188d0*/  IADD3 R252, R252, -0x100, RZ ;  /* 0xffffff00fcfc7810 */ /* 0x000fe20007ffe0ff */
[----:B------:R-:W-:Y:S01]  /*188e0*/  CS2R R84, SRZ ;  /* 0x0000000000547805 */ /* 0x000fe2000001ff00 */
[----:B------:R-:W-:Y:S01]  /*188f0*/  ISETP.NE.U32.AND P0, PT, R5, RZ, PT ;  /* 0x000000ff0500720c */ /* 0x000fe20003f05070 */
[----:B------:R-:W-:Y:S01]  /*18900*/  CS2R R86, SRZ ;  /* 0x0000000000567805 */ /* 0x000fe2000001ff00 */
        /* <DEDUP_REMOVED lines=70> */
[----:B------:R-:W-:-:S02]  /*18d70*/  MOV R80, RZ ;  /* 0x000000ff00507202 */ /* 0x000fc40000000f00 */
[----:B------:R-:W-:Y:S02]  /*18d80*/  ISETP.GE.U32.AND P3, PT, R252, 0x7ffffe81, PT ;  /* 0x7ffffe81fc00780c */ /* 0x000fe40003f66070 */
[----:B-1---5:R1:W-:Y:S04]  /*18d90*/  STL.64 [R1+0x20c8], R60 ;  /* 0x0020c83c01007387 */ /* 0x0223e80000100a00 */
[----:B-1----:R-:W2:Y:S04]  /*18da0*/  LDL.64 R60, [R1+0xc30] ;  /* 0x000c3000013c7983 */ /* 0x002ea80000100a00 */
[----:B------:R1:W-:Y:S04]  /*18db0*/  STL.64 [R1+0x20c0], R58 ;  /* 0x0020c03a01007387 */ /* 0x0003e80000100a00 */
[----:B-1----:R-:W3:Y:S04]  /*18dc0*/  LDL.64 R58, [R1+0xc20] ;  /* 0x000c2000013a7983 */ /* 0x002ee80000100a00 */
[----:B------:R1:W-:Y:S04]  /*18dd0*/  STL.64 [R1+0x20b8], R56 ;  /* 0x0020b83801007387 */ /* 0x0003e80000100a00 */
[----:B-1----:R-:W4:Y:S04]  /*18de0*/  LDL.64 R56, [R1+0xd88] ;  /* 0x000d880001387983 */ /* 0x002f280000100a00 */
[----:B------:R1:W-:Y:S04]  /*18df0*/  STL.64 [R1+0x20b0], R54 ;  /* 0x0020b03601007387 */ /* 0x0003e80000100a00 */
[----:B-1----:R-:W2:Y:S04]  /*18e00*/  LDL.64 R54, [R1+0xc28] ;  /* 0x000c280001367983 */ /* 0x002ea80000100a00 */
        /* <DEDUP_REMOVED lines=8> */
[----:B------:R-:W-:Y:S04]  /*18e90*/  STL.64 [R1+0x2088], R44 ;  /* 0x0020882c01007387 */ /* 0x000fe80000100a00 */
        /* <DEDUP_REMOVED lines=15> */
[----:B------:R1:W-:Y:S04]  /*18f90*/  STL.64 [R1+0x2008], R12 ;  /* 0x0020080c01007387 */ /* 0x0003e80000100a00 */
[----:B------:R-:W-:Y:S04]  /*18fa0*/  STL.64 [R1+0x2000], R10 ;  /* 0x0020000a01007387 */ /* 0x000fe80000100a00 */
[----:B------:R-:W-:Y:S04]  /*18fb0*/  STL.64 [R1+0x1ff8], R8 ;  /* 0x001ff80801007387 */ /* 0x000fe80000100a00 */
[----:B------:R1:W-:Y:S04]  /*18fc0*/  STL.64 [R1+0x1ff0], R6 ;  /* 0x001ff00601007387 */ /* 0x0003e80000100a00 */
[----:B------:R-:W-:Y:S04]  /*18fd0*/  STL.64 [R1+0x1fe8], R4 ;  /* 0x001fe80401007387 */ /* 0x000fe80000100a00 */
[----:B------:R1:W-:Y:S04]  /*18fe0*/  STL.64 [R1+0x1fe0], R2 ;  /* 0x001fe00201007387 */ /* 0x0003e80000100a00 */
[----:B-1----:R-:W4:Y:S04]  /*18ff0*/  LDL.64 R12, [R1+0xda0] ;  /* 0x000da000010c7983 */ /* 0x002f280000100a00 */
[----:B------:R-:W4:Y:S04]  /*19000*/  LDL.64 R14, [R1+0xd98] ;  /* 0x000d9800010e7983 */ /* 0x000f280000100a00 */
        /* <DEDUP_REMOVED lines=15> */
[----:B------:R-:W1:Y:S04]  /*19100*/  S2R R252, SR_TID.X ;  /* 0x0000000000fc7919 */ /* 0x000e680000002100 */
[----:B------:R-:W4:Y:S04]  /*19110*/  LDL.64 R6, [R1+0x1be8] ;  /* 0x001be80001067983 */ /* 0x000f280000100a00 */
[----:B------:R-:W4:Y:S04]  /*19120*/  LDL.64 R8, [R1+0x1c60] ;  /* 0x001c600001087983 */ /* 0x000f280000100a00 */
[----:B------:R-:W4:Y:S04]  /*19130*/  LDL.64 R10, [R1+0x1c68] ;  /* 0x001c6800010a7983 */ /* 0x000f280000100a00 */
[----:B------:R-:W4:Y:S04]  /*19140*/  LDL.64 R2, [R1+0x1b80] ;  /* 0x001b800001027983 */ /* 0x000f280000100a00 */
[----:B------:R-:W4:Y:S04]  /*19150*/  LDL.64 R4, [R1+0x1b88] ;  /* 0x001b880001047983 */ /* 0x000f280000100a00 */
[----:B--2---:R2:W-:Y:S04]  /*19160*/  LDGSTS.E [R235+0x3cc00], [R46.64], !P1 ;  /* 0x3cc000002eeb7fae */ /* 0x0045e8000c921848 */
[----:B---3--:R3:W-:Y:S04]  /*19170*/  LDGSTS.E [R235+0x3cd00], [R58.64], !P1 ;  /* 0x3cd000003aeb7fae */ /* 0x0087e8000c921848 */
[----:B------:R1:W-:Y:S04]  /*19180*/  LDGSTS.E [R235+0x3ce00], [R54.64], !P1 ;  /* 0x3ce0000036eb7fae */ /* 0x0003e8000c921848 */
[----:B------:R2:W-:Y:S04]  /*19190*/  LDGSTS.E [R235+0x3cf00], [R60.64], !P1 ;  /* 0x3cf000003ceb7fae */ /* 0x0005e8000c921848 */
[----:B---3--:R-:W3:Y:S04]  /*191a0*/  LDL.64 R58, [R1+0xdc8] ;  /* 0x000dc800013a7983 */ /* 0x008ee80000100a00 */
[----:B-1----:R-:W3:Y:S04]  /*191b0*/  LDL.64 R54, [R1+0xdc0] ;  /* 0x000dc00001367983 */ /* 0x002ee80000100a00 */
[----:B--2---:R-:W2:Y:S04]  /*191c0*/  LDL.64 R60, [R1+0xdd0] ;  /* 0x000dd000013c7983 */ /* 0x004ea80000100a00 */
[----:B------:R1:W-:Y:S04]  /*191d0*/  LDGSTS.E [R235+0x3dc00], [R48.64], !P2 ;  /* 0x3dc0000030eb7fae */ /* 0x0003e8000d121848 */
[----:B----4-:R4:W-:Y:S04]  /*191e0*/  LDGSTS.E [R235+0x3dd00], [R56.64], !P2 ;  /* 0x3dd0000038eb7fae */ /* 0x0109e8000d121848 */
[----:B------:R1:W-:Y:S04]  /*191f0*/  LDGSTS.E [R235+0x3de00], [R50.64], !P2 ;  /* 0x3de0000032eb7fae */ /* 0x0003e8000d121848 */
[----:B------:R4:W-:Y:S04]  /*19200*/  LDGSTS.E [R235+0x3df00], [R52.64], !P2 ;  /* 0x3df0000034eb7fae */ /* 0x0009e8000d121848 */
[----:B----4-:R-:W4:Y:S04]  /*19210*/  LDL.64 R56, [R1+0x1ad0] ;  /* 0x001ad00001387983 */ /* 0x010f280000100a00 */
[----:B-1----:R-:W2:Y:S04]  /*19220*/  LDL.64 R50, [R1+0x1dd0] ;  /* 0x001dd00001327983 */ /* 0x002ea80000100a00 */
[----:B------:R-:W4:Y:S04]  /*19230*/  LDL.64 R46, [R1+0x1e50] ;  /* 0x001e5000012e7983 */ /* 0x000f280000100a00 */
[----:B------:R-:W4:Y:S04]  /*19240*/  LDL.64 R48, [R1+0x1e58] ;  /* 0x001e580001307983 */ /* 0x000f280000100a00 */
[----:B------:R-:W4:Y:S04]  /*19250*/  LDL.64 R52, [R1+0x1ae0] ;  /* 0x001ae00001347983 */ /* 0x000f280000100a00 */
[----:B---3--:R1:W-:Y:S04]  /*19260*/  LDGSTS.E [R235+0x3ec00], [R58.64], !P4 ;  /* 0x3ec000003aeb7fae */ /* 0x0083e8000e121848 */
[----:B------:R2:W-:Y:S04]  /*19270*/  LDGSTS.E [R235+0x3ed00], [R12.64], !P4 ;  /* 0x3ed000000ceb7fae */ /* 0x0005e8000e121848 */
[----:B------:R1:W-:Y:S04]  /*19280*/  LDGSTS.E [R235+0x3ee00], [R14.64], !P4 ;  /* 0x3ee000000eeb7fae */ /* 0x0003e8000e121848 */
[----:B------:R2:W-:Y:S04]  /*19290*/  LDGSTS.E [R235+0x3ef00], [R16.64], !P4 ;  /* 0x3ef0000010eb7fae */ /* 0x0005e8000e121848 */
[----:B------:R2:W-:Y:S04]  /*192a0*/  LDGSTS.E [R235+0x3fc00], [R18.64], !P3 ;  /* 0x3fc0000012eb7fae */ /* 0x0005e8000d921848 */
[----:B-1----:R-:W3:Y:S04]  /*192b0*/  LDL.64 R58, [R1+0x1ae8] ;  /* 0x001ae800013a7983 */ /* 0x002ee80000100a00 */
[----:B------:R1:W-:Y:S04]  /*192c0*/  LDGSTS.E [R235+0x3fd00], [R20.64], !P3 ;  /* 0x3fd0000014eb7fae */ /* 0x0003e8000d921848 */
[----:B------:R1:W-:Y:S04]  /*192d0*/  LDGSTS.E [R235+0x3fe00], [R54.64], !P3 ;  /* 0x3fe0000036eb7fae */ /* 0x0003e8000d921848 */
[----:B--2---:R2:W-:Y:S04]  /*192e0*/  LDGSTS.E [R235+0x3ff00], [R60.64], !P3 ;  /* 0x3ff000003ceb7fae */ /* 0x0045e8000d921848 */
[----:B------:R-:W0:Y:S04]  /*192f0*/  LDGDEPBAR ;  /* 0x00000000000079af */ /* 0x000e280000000000 */
[----:B-1----:R-:W3:Y:S04]  /*19300*/  LDL.64 R54, [R1+0x1b60] ;  /* 0x001b600001367983 */ /* 0x002ee80000100a00 */
[----:B--2---:R-:W2:Y:S01]  /*19310*/  LDL.64 R60, [R1+0x1b68] ;  /* 0x001b6800013c7983 */ /* 0x004ea20000100a00 */
[----:B------:R-:W-:-:S03]  /*19320*/  LOP3.LUT R252, R252, 0x3f, RZ, 0xc0, !PT ;  /* 0x0000003ffcfc7812 */ /* 0x000fc600078ec0ff */
[----:B----4-:R1:W-:Y:S04]  /*19330*/  LDGSTS.E [R81+0x48000], [R56.64], P5 ;  /* 0x4800000038517fae */ /* 0x0103e8000a921848 */
[----:B------:R4:W-:Y:S04]  /*19340*/  LDGSTS.E [R81+0x48100], [R22.64], P0 ;  /* 0x4810000016517fae */ /* 0x0009e80008121848 */
[----:B------:R1:W-:Y:S04]  /*19350*/  LDGSTS.E [R81+0x49000], [R24.64], P5 ;  /* 0x4900000018517fae */ /* 0x0003e8000a921848 */
[----:B------:R1:W-:Y:S04]  /*19360*/  LDGSTS.E [R81+0x49100], [R26.64], P0 ;  /* 0x491000001a517fae */ /* 0x0003e80008121848 */
[----:B------:R1:W-:Y:S01]  /*19370*/  LDGSTS.E [R81+0x4a000], [R28.64], P5 ;  /* 0x4a0000001c517fae */ /* 0x0003e2000a921848 */
[----:B------:R-:W-:-:S03]  /*19380*/  IMAD.SHL.U32 R252, R252, 0x4, RZ ;  /* 0x00000004fcfc7824 */ /* 0x000fc600078e00ff */
        /* <DEDUP_REMOVED lines=8> */
[----:B-1----:R-:W2:Y:S04]  /*19410*/  LDL.64 R56, [R1+0x1be0] ;  /* 0x001be00001387983 */ /* 0x002ea80000100a00 */
[----:B------:R1:W-:Y:S01]  /*19420*/  LDGSTS.E [R81+0x4e100], [R44.64], P0 ;  /* 0x4e1000002c517fae */ /* 0x0003e20008121848 */
[----:B----4-:R-:W-:-:S03]  /*19430*/  LOP3.LUT R50, R252, 0x10, RZ, 0x3c, !PT ;  /* 0x00000010fc327812 */ /* 0x010fc600078e3cff */
[----:B------:R4:W-:Y:S04]  /*19440*/  LDGSTS.E [R81+0x4f000], [R46.64], P5 ;  /* 0x4f0000002e517fae */ /* 0x0009e8000a921848 */
[----:B------:R1:W-:Y:S04]  /*19450*/  LDGSTS.E [R81+0x4f100], [R48.64], P0 ;  /* 0x4f10000030517fae */ /* 0x0003e80008121848 */
[----:B------:R-:W2:Y:S04]  /*19460*/  LDL.64 R12, [R1+0x1ce0] ;  /* 0x001ce000010c7983 */ /* 0x000ea80000100a00 */
[----:B------:R1:W-:Y:S04]  /*19470*/  LDGSTS.E [R50+0x48200], [R52.64], P5 ;  /* 0x4820000034327fae */ /* 0x0003e8000a921848 */
[----:B------:R-:W2:Y:S04]  /*19480*/  LDL.64 R14, [R1+0x1ce8] ;  /* 0x001ce800010e7983 */ /* 0x000ea80000100a00 */
        /* <DEDUP_REMOVED lines=14> */
[----:B-1----:R-:W2:Y:S04]  /*19570*/  LDL.64 R44, [R1+0x1d70] ;  /* 0x001d7000012c7983 */ /* 0x002ea80000100a00 */
[----:B----4-:R-:W2:Y:S04]  /*19580*/  LDL.64 R46, [R1+0x1d78] ;  /* 0x001d7800012e7983 */ /* 0x010ea80000100a00 */
[----:B------:R-:W2:Y:S04]  /*19590*/  LDL.64 R48, [R1+0x1df0] ;  /* 0x001df00001307983 */ /* 0x000ea80000100a00 */
[----:B------:R-:W2:Y:S04]  /*195a0*/  LDL.64 R52, [R1+0x1df8] ;  /* 0x001df80001347983 */ /* 0x000ea80000100a00 */
[----:B---3--:R1:W-:Y:S04]  /*195b0*/  LDGSTS.E [R50+0x48300], [R58.64], P0 ;  /* 0x483000003a327fae */ /* 0x0083e80008121848 */
[----:B-1----:R-:W3:Y:S04]  /*195c0*/  LDL.64 R58, [R1+0x1d68] ;  /* 0x001d6800013a7983 */ /* 0x002ee80000100a00 */
[----:B------:R1:W-:Y:S04]  /*195d0*/  LDGSTS.E [R50+0x49200], [R54.64], P5 ;  /* 0x4920000036327fae */ /* 0x0003e8000a921848 */
[----:B--2---:R2:W-:Y:S04]  /*195e0*/  LDGSTS.E [R50+0x49300], [R60.64], P0 ;  /* 0x493000003c327fae */ /* 0x0045e80008121848 */
[----:B-1----:R-:W2:Y:S04]  /*195f0*/  LDL.64 R54, [R1+0x1e70] ;  /* 0x001e700001367983 */ /* 0x002ea80000100a00 */
[----:B--2---:R-:W2:Y:S04]  /*19600*/  LDL.64 R60, [R1+0x1e60] ;  /* 0x001e6000013c7983 */ /* 0x004ea80000100a00 */
[----:B------:R1:W-:Y:S04]  /*19610*/  LDGSTS.E [R50+0x4a200], [R56.64], P5 ;  /* 0x4a20000038327fae */ /* 0x0003e8000a921848 */
[----:B------:R1:W-:Y:S04]  /*19620*/  LDGSTS.E [R50+0x4a300], [R6.64], P0 ;  /* 0x4a30000006327fae */ /* 0x0003e80008121848 */
[----:B------:R1:W-:Y:S04]  /*19630*/  LDGSTS.E [R50+0x4b200], [R8.64], P5 ;  /* 0x4b20000008327fae */ /* 0x0003e8000a921848 */
[----:B------:R1:W-:Y:S04]  /*19640*/  LDGSTS.E [R50+0x4b300], [R10.64], P0 ;  /* 0x4b3000000a327fae */ /* 0x0003e80008121848 */
[----:B-1----:R-:W2:Y:S04]  /*19650*/  LDL.64 R56, [R1+0x1e78] ;  /* 0x001e780001387983 */ /* 0x002ea80000100a00 */
[----:B------:R1:W-:Y:S04]  /*19660*/  LDGSTS.E [R50+0x4c200], [R12.64], P5 ;  /* 0x4c2000000c327fae */ /* 0x0003e8000a921848 */
[----:B------:R-:W1:Y:S04]  /*19670*/  S2R R252, SR_TID.X ;  /* 0x0000000000fc7919 */ /* 0x000e680000002100 */
[----:B------:R1:W-:Y:S04]  /*19680*/  LDGSTS.E [R50+0x4c300], [R14.64], P0 ;  /* 0x4c3000000e327fae */ /* 0x0003e80008121848 */
[----:B------:R1:W-:Y:S04]  /*19690*/  LDGSTS.E [R50+0x4d200], [R16.64], P5 ;  /* 0x4d20000010327fae */ /* 0x0003e8000a921848 */
[----:B------:R-:W2:Y:S04]  /*196a0*/  LDL.64 R6, [R1+0x1c00] ;  /* 0x001c000001067983 */ /* 0x000ea80000100a00 */
[----:B------:R-:W2:Y:S04]  /*196b0*/  LDL.64 R8, [R1+0x1c08] ;  /* 0x001c080001087983 */ /* 0x000ea80000100a00 */
[----:B------:R-:W2:Y:S01]  /*196c0*/  LDL.64 R10, [R1+0x1c80] ;  /* 0x001c8000010a7983 */ /* 0x000ea20000100a00 */
[----:B-1----:R-:W-:-:S03]  /*196d0*/  LOP3.LUT R252, R252, 0x3f, RZ, 0xc0, !PT ;  /* 0x0000003ffcfc7812 */ /* 0x002fc600078ec0ff */
[----:B------:R-:W2:Y:S04]  /*196e0*/  LDL.64 R12, [R1+0x1c88] ;  /* 0x001c8800010c7983 */ /* 0x000ea80000100a00 */
[----:B------:R-:W2:Y:S04]  /*196f0*/  LDL.64 R14, [R1+0x1d00] ;  /* 0x001d0000010e7983 */ /* 0x000ea80000100a00 */
[----:B------:R-:W2:Y:S04]  /*19700*/  LDL.64 R16, [R1+0x1d08] ;  /* 0x001d080001107983 */ /* 0x000ea80000100a00 */
[----:B---3--:R1:W-:Y:S04]  /*19710*/  LDGSTS.E [R50+0x4d300], [R58.64], P0 ;  /* 0x4d3000003a327fae */ /* 0x0083e80008121848 */
[----:B------:R3:W-:Y:S04]  /*19720*/  LDGSTS.E [R50+0x4e200], [R18.64], P5 ;  /* 0x4e20000012327fae */ /* 0x0007e8000a921848 */
[----:B------:R2:W-:Y:S04]  /*19730*/  LDGSTS.E [R50+0x4e300], [R20.64], P0 ;  /* 0x4e30000014327fae */ /* 0x0005e80008121848 */
[----:B-1----:R-:W4:Y:S01]  /*19740*/  LDL.64 R58, [R1+0x1b00] ;  /* 0x001b0000013a7983 */ /* 0x002f220000100a00 */
[----:B------:R-:W-:-:S03]  /*19750*/  IMAD.SHL.U32 R51, R252, 0x4, RZ ;  /* 0x00000004fc337824 */ /* 0x000fc600078e00ff */
[----:B---3--:R-:W3:Y:S04]  /*19760*/  LDL.64 R18, [R1+0x1d80] ;  /* 0x001d800001127983 */ /* 0x008ee80000100a00 */
[----:B--2---:R-:W2:Y:S04]  /*19770*/  LDL.64 R20, [R1+0x1d88] ;  /* 0x001d880001147983 */ /* 0x004ea80000100a00 */
[----:B------:R1:W-:Y:S01]  /*19780*/  LDGSTS.E [R50+0x4f200], [R60.64], P5 ;  /* 0x4f2000003c327fae */ /* 0x0003e2000a921848 */
[----:B------:R-:W-:-:S03]  /*19790*/  LOP3.LUT R252, R51, 0x20, RZ, 0x3c, !PT ;  /* 0x0000002033fc7812 */ /* 0x000fc600078e3cff */
[----:B------:R1:W-:Y:S04]  /*197a0*/  LDGSTS.E [R50+0x4f300], [R22.64], P0 ;  /* 0x4f30000016327fae */ /* 0x0003e80008121848 */
[----:B------:R1:W-:Y:S04]  /*197b0*/  LDGSTS.E [R252+0x48400], [R24.64], P5 ;  /* 0x4840000018fc7fae */ /* 0x0003e8000a921848 */
[----:B-1----:R-:W2:Y:S04]  /*197c0*/  LDL.64 R60, [R1+0x1b08] ;  /* 0x001b0800013c7983 */ /* 0x002ea80000100a00 */
[----:B------:R1:W-:Y:S04]  /*197d0*/  LDGSTS.E [R252+0x48500], [R26.64], P0 ;  /* 0x485000001afc7fae */ /* 0x0003e80008121848 */
[----:B------:R-:W3:Y:S04]  /*197e0*/  LDL.64 R22, [R1+0x1e00] ;  /* 0x001e000001167983 */ /* 0x000ee80000100a00 */
[----:B------:R1:W-:Y:S04]  /*197f0*/  LDGSTS.E [R252+0x49400], [R28.64], P5 ;  /* 0x494000001cfc7fae */ /* 0x0003e8000a921848 */
[----:B------:R-:W3:Y:S04]  /*19800*/  LDL.64 R24, [R1+0x1e08] ;  /* 0x001e080001187983 */ /* 0x000ee80000100a00 */
[----:B------:R1:W-:Y:S04]  /*19810*/  LDGSTS.E [R252+0x49500], [R30.64], P0 ;  /* 0x495000001efc7fae */ /* 0x0003e80008121848 */
[----:B-1----:R-:W3:Y:S04]  /*19820*/  LDL.64 R26, [R1+0x1e80] ;  /* 0x001e8000011a7983 */ /* 0x002ee80000100a00 */
        /* <DEDUP_REMOVED lines=9> */
[----:B------:R-:W3:Y:S01]  /*198c0*/  LDL.64 R38, [R1+0x1b98] ;  /* 0x001b980001267983 */ /* 0x000ee20000100a00 */
[----:B------:R-:W-:-:S03]  /*198d0*/  LOP3.LUT R31, R51, 0x30, RZ, 0x3c, !PT ;  /* 0x00000030331f7812 */ /* 0x000fc600078e3cff */
        /* <DEDUP_REMOVED lines=10> */
[----:B------:R-:W3:Y:S04]  /*19980*/  LDL.64 R50, [R1+0x1d18] ;  /* 0x001d180001327983 */ /* 0x000ee80000100a00 */
[----:B------:R1:W-:Y:S04]  /*19990*/  LDGSTS.E [R252+0x4f400], [R54.64], P5 ;  /* 0x4f40000036fc7fae */ /* 0x0003e8000a921848 */
[----:B------:R-:W3:Y:S04]  /*199a0*/  LDL.64 R52, [R1+0x1d90] ;  /* 0x001d900001347983 */ /* 0x000ee80000100a00 */
[----:B------:R1:W-:Y:S04]  /*199b0*/  LDGSTS.E [R252+0x4f500], [R56.64], P0 ;  /* 0x4f50000038fc7fae */ /* 0x0003e80008121848 */
[----:B-1----:R-:W3:Y:S04]  /*199c0*/  LDL.64 R54, [R1+0x1d98] ;  /* 0x001d980001367983 */ /* 0x002ee80000100a00 */
[----:B------:R-:W3:Y:S04]  /*199d0*/  LDL.64 R56, [R1+0x1e10] ;  /* 0x001e100001387983 */ /* 0x000ee80000100a00 */
[----:B----4-:R1:W-:Y:S04]  /*199e0*/  LDGSTS.E [R31+0x48600], [R58.64], P5 ;  /* 0x486000003a1f7fae */ /* 0x0103e8000a921848 */
[----:B-1----:R-:W4:Y:S04]  /*199f0*/  LDL.64 R58, [R1+0x1e18] ;  /* 0x001e1800013a7983 */ /* 0x002f280000100a00 */
[----:B--2---:R1:W-:Y:S04]  /*19a00*/  LDGSTS.E [R31+0x48700], [R60.64], P0 ;  /* 0x487000003c1f7fae */ /* 0x0043e80008121848 */
[----:B------:R2:W-:Y:S04]  /*19a10*/  LDGSTS.E [R31+0x49600], [R2.64], P5 ;  /* 0x49600000021f7fae */ /* 0x0005e8000a921848 */
[----:B------:R3:W-:Y:S04]  /*19a20*/  LDGSTS.E [R31+0x49700], [R4.64], P0 ;  /* 0x49700000041f7fae */ /* 0x0007e80008121848 */
[----:B-1----:R-:W4:Y:S04]  /*19a30*/  LDL.64 R60, [R1+0x1e90] ;  /* 0x001e9000013c7983 */ /* 0x002f280000100a00 */
[----:B--2---:R-:W2:Y:S01]  /*19a40*/  LDL.64 R2, [R1+0x1e98] ;  /* 0x001e980001027983 */ /* 0x004ea20000100a00 */
[----:B------:R-:W-:-:S03]  /*19a50*/  SHF.L.U32 R234, R234, 0x2, RZ ;  /* 0x00000002eaea7819 */ /* 0x000fc600000006ff */
[----:B------:R1:W-:Y:S04]  /*19a60*/  LDGSTS.E [R31+0x4a600], [R6.64], P5 ;  /* 0x4a600000061f7fae */ /* 0x0003e8000a921848 */
[----:B------:R1:W-:Y:S04]  /*19a70*/  LDGSTS.E [R31+0x4a700], [R8.64], P0 ;  /* 0x4a700000081f7fae */ /* 0x0003e80008121848 */
[----:B------:R1:W-:Y:S04]  /*19a80*/  LDGSTS.E [R31+0x4b600], [R10.64], P5 ;  /* 0x4b6000000a1f7fae */ /* 0x0003e8000a921848 */
[----:B------:R1:W-:Y:S01]  /*19a90*/  LDGSTS.E [R31+0x4b700], [R12.64], P0 ;  /* 0x4b7000000c1f7fae */ /* 0x0003e20008121848 */
[----:B------:R-:W-:-:S03]  /*19aa0*/  LOP3.LUT R252, R234, 0x40, RZ, 0x3c, !PT ;  /* 0x00000040eafc7812 */ /* 0x000fc600078e3cff */
[----:B------:R1:W-:Y:S04]  /*19ab0*/  LDGSTS.E [R31+0x4c600], [R14.64], P5 ;  /* 0x4c6000000e1f7fae */ /* 0x0003e8000a921848 */
[----:B------:R1:W-:Y:S04]  /*19ac0*/  LDGSTS.E [R31+0x4c700], [R16.64], P0 ;  /* 0x4c700000101f7fae */ /* 0x0003e80008121848 */
[----:B---3--:R1:W-:Y:S04]  /*19ad0*/  LDGSTS.E [R31+0x4d600], [R18.64], P5 ;  /* 0x4d600000121f7fae */ /* 0x0083e8000a921848 */
        /* <DEDUP_REMOVED lines=14> */
[----:B------:R1:W-:Y:S04]  /*19bc0*/  LDGSTS.E [R252+0x4c800], [R48.64], P5 ;  /* 0x4c80000030fc7fae */ /* 0x0003e8000a921848 */
[----:B------:R1:W-:Y:S04]  /*19bd0*/  LDGSTS.E [R252+0x4c900], [R50.64], P0 ;  /* 0x4c90000032fc7fae */ /* 0x0003e80008121848 */
[----:B------:R-:W2:Y:S04]  /*19be0*/  LDL.64 R46, [R1+0x1ca8] ;  /* 0x001ca800012e7983 */ /* 0x000ea80000100a00 */
[----:B------:R3:W-:Y:S04]  /*19bf0*/  LDGSTS.E [R252+0x4d800], [R52.64], P5 ;  /* 0x4d80000034fc7fae */ /* 0x0007e8000a921848 */
[----:B-1----:R-:W2:Y:S04]  /*19c00*/  LDL.64 R50, [R1+0x1c28] ;  /* 0x001c280001327983 */ /* 0x002ea80000100a00 */
[----:B------:R1:W-:Y:S04]  /*19c10*/  LDGSTS.E [R252+0x4d900], [R54.64], P0 ;  /* 0x4d90000036fc7fae */ /* 0x0003e80008121848 */
[----:B---3--:R-:W3:Y:S04]  /*19c20*/  LDL.64 R52, [R1+0x1c20] ;  /* 0x001c200001347983 */ /* 0x008ee80000100a00 */
[----:B------:R1:W-:Y:S04]  /*19c30*/  LDGSTS.E [R252+0x4e800], [R56.64], P5 ;  /* 0x4e80000038fc7fae */ /* 0x0003e8000a921848 */
[----:B-1----:R-:W3:Y:S04]  /*19c40*/  LDL.64 R54, [R1+0x1ba8] ;  /* 0x001ba80001367983 */ /* 0x002ee80000100a00 */
[----:B------:R-:W3:Y:S04]  /*19c50*/  LDL.64 R48, [R1+0x1ca0] ;  /* 0x001ca00001307983 */ /* 0x000ee80000100a00 */
        /* <DEDUP_REMOVED lines=21> */
[----:B----4-:R1:W-:Y:S04]  /*19db0*/  LDGSTS.E [R252+0x4e900], [R58.64], P0 ;  /* 0x4e9000003afc7fae */ /* 0x0103e80008121848 */
[----:B-1----:R-:W4:Y:S04]  /*19dc0*/  LDL.64 R58, [R1+0x1b28] ;  /* 0x001b2800013a7983 */ /* 0x002f280000100a00 */
[----:B------:R1:W-:Y:S04]  /*19dd0*/  LDGSTS.E [R252+0x4f800], [R60.64], P5 ;  /* 0x4f8000003cfc7fae */ /* 0x0003e8000a921848 */
[----:B--2---:R2:W-:Y:S04]  /*19de0*/  LDGSTS.E [R252+0x4f900], [R2.64], P0 ;  /* 0x4f90000002fc7fae */ /* 0x0045e80008121848 */
[----:B-1----:R-:W3:Y:S04]  /*19df0*/  LDL.64 R60, [R1+0x1b20] ;  /* 0x001b2000013c7983 */ /* 0x002ee80000100a00 */
[----:B--2---:R-:W2:Y:S01]  /*19e00*/  LDL.64 R2, [R1+0x1e38] ;  /* 0x001e380001027983 */ /* 0x004ea20000100a00 */
[----:B------:R-:W-:-:S02]  /*19e10*/  LOP3.LUT R234, R234, 0x50, RZ, 0x3c, !PT ;  /* 0x00000050eaea7812 */ /* 0x000fc400078e3cff */
[----:B------:R-:W-:-:S03]  /*19e20*/  LOP3.LUT R81, R81, 0x70, RZ, 0x3c, !PT ;  /* 0x0000007051517812 */ /* 0x000fc600078e3cff */
[----:B---3--:R1:W-:Y:S04]  /*19e30*/  LDGSTS.E [R234+0x48a00], [R60.64], P5 ;  /* 0x48a000003cea7fae */ /* 0x0083e8000a921848 */
[----:B----4-:R3:W-:Y:S04]  /*19e40*/  LDGSTS.E [R234+0x48b00], [R58.64], P0 ;  /* 0x48b000003aea7fae */ /* 0x0107e80008121848 */
[----:B------:R4:W-:Y:S04]  /*19e50*/  LDGSTS.E [R234+0x49a00], [R56.64], P5 ;  /* 0x49a0000038ea7fae */ /* 0x0009e8000a921848 */
[----:B-1----:R1:W5:Y:S04]  /*19e60*/  LDL.LU.64 R60, [R1+0x20c8] ;  /* 0x0020c800013c7983 */ /* 0x0023680000300a00 */
[----:B---3--:R1:W5:Y:S04]  /*19e70*/  LDL.LU.64 R58, [R1+0x20c0] ;  /* 0x0020c000013a7983 */ /* 0x0083680000300a00 */
[----:B----4-:R1:W5:Y:S04]  /*19e80*/  LDL.LU.64 R56, [R1+0x20b8] ;  /* 0x0020b80001387983 */ /* 0x0103680000300a00 */
[----:B------:R3:W-:Y:S04]  /*19e90*/  LDGSTS.E [R234+0x49b00], [R54.64], P0 ;  /* 0x49b0000036ea7fae */ /* 0x0007e80008121848 */
[----:B------:R4:W-:Y:S04]  /*19ea0*/  LDGSTS.E [R234+0x4aa00], [R52.64], P5 ;  /* 0x4aa0000034ea7fae */ /* 0x0009e8000a921848 */
[----:B------:R1:W-:Y:S04]  /*19eb0*/  LDGSTS.E [R234+0x4ab00], [R50.64], P0 ;  /* 0x4ab0000032ea7fae */ /* 0x0003e80008121848 */
[----:B---3--:R3:W5:Y:S04]  /*19ec0*/  LDL.LU.64 R54, [R1+0x20b0] ;  /* 0x0020b00001367983 */ /* 0x0087680000300a00 */
[----:B----4-:R3:W5:Y:S04]  /*19ed0*/  LDL.LU.64 R52, [R1+0x20a8] ;  /* 0x0020a80001347983 */ /* 0x0107680000300a00 */
[----:B-1----:R3:W5:Y:S04]  /*19ee0*/  LDL.LU.64 R50, [R1+0x20a0] ;  /* 0x0020a00001327983 */ /* 0x0027680000300a00 */
[----:B------:R1:W-:Y:S04]  /*19ef0*/  LDGSTS.E [R234+0x4ba00], [R48.64], P5 ;  /* 0x4ba0000030ea7fae */ /* 0x0003e8000a921848 */
[----:B------:R4:W-:Y:S04]  /*19f00*/  LDGSTS.E [R234+0x4bb00], [R46.64], P0 ;  /* 0x4bb000002eea7fae */ /* 0x0009e80008121848 */
[----:B------:R2:W-:Y:S04]  /*19f10*/  LDGSTS.E [R234+0x4ca00], [R44.64], P5 ;  /* 0x4ca000002cea7fae */ /* 0x0005e8000a921848 */
[----:B-1----:R3:W5:Y:S04]  /*19f20*/  LDL.LU.64 R48, [R1+0x2098] ;  /* 0x0020980001307983 */ /* 0x0027680000300a00 */
[----:B----4-:R3:W5:Y:S04]  /*19f30*/  LDL.LU.64 R46, [R1+0x2090] ;  /* 0x00209000012e7983 */ /* 0x0107680000300a00 */
[----:B--2---:R3:W5:Y:S04]  /*19f40*/  LDL.LU.64 R44, [R1+0x2088] ;  /* 0x00208800012c7983 */ /* 0x0047680000300a00 */
[----:B------:R1:W-:Y:S04]  /*19f50*/  LDGSTS.E [R234+0x4cb00], [R42.64], P0 ;  /* 0x4cb000002aea7fae */ /* 0x0003e80008121848 */
[----:B------:R2:W-:Y:S04]  /*19f60*/  LDGSTS.E [R234+0x4da00], [R40.64], P5 ;  /* 0x4da0000028ea7fae */ /* 0x0005e8000a921848 */
[----:B------:R4:W-:Y:S04]  /*19f70*/  LDGSTS.E [R234+0x4db00], [R38.64], P0 ;  /* 0x4db0000026ea7fae */ /* 0x0009e80008121848 */
[----:B-1----:R3:W5:Y:S04]  /*19f80*/  LDL.LU.64 R42, [R1+0x2080] ;  /* 0x00208000012a7983 */ /* 0x0027680000300a00 */
[----:B--2---:R3:W5:Y:S04]  /*19f90*/  LDL.LU.64 R40, [R1+0x2078] ;  /* 0x0020780001287983 */ /* 0x0047680000300a00 */
[----:B----4-:R3:W5:Y:S04]  /*19fa0*/  LDL.LU.64 R38, [R1+0x2070] ;  /* 0x0020700001267983 */ /* 0x0107680000300a00 */
        /* <DEDUP_REMOVED lines=36> */
[----:B------:R3:W-:Y:S04]  /*1a1f0*/  STL [R1+0x90], RZ ;  /* 0x000090ff01007387 */ /* 0x0007e80000100800 */
        /* <DEDUP_REMOVED lines=51> */
[----:B------:R3:W-:Y:S04]  /*1a530*/  STL [R1], RZ ;  /* 0x000000ff01007387 */ /* 0x0007e80000100800 */
[----:B------:R3:W-:Y:S04]  /*1a540*/  STL [R1+0x4], RZ ;  /* 0x000004ff01007387 */ /* 0x0007e80000100800 */
[----:B------:R1:W-:Y:S04]  /*1a550*/  LDGSTS.E [R235+0x4fc00], [R246.64], P5 ;  /* 0x4fc00000f6eb7fae */ /* 0x0003e8000a921848 */
[----:B------:R3:W-:Y:S04]  /*1a560*/  STL [R1+0x8], RZ ;  /* 0x000008ff01007387 */ /* 0x0007e80000100800 */
[----:B------:R2:W-:Y:S04]  /*1a570*/  LDGSTS.E [R235+0x4fd00], [R244.64], P0 ;  /* 0x4fd00000f4eb7fae */ /* 0x0005e80008121848 */
[----:B------:R3:W-:Y:S04]  /*1a580*/  STL [R1+0xc], RZ ;  /* 0x00000cff01007387 */ /* 0x0007e80000100800 */
        /* <DEDUP_REMOVED lines=15> */
[----:B------:R4:W-:Y:S01]  /*1a680*/  LDGSTS.E [R81+0x4ff00], [R82.64], P0 ;  /* 0x4ff0000052517fae */ /* 0x0009e20008121848 */
[----:B-1----:R-:W-:-:S03]  /*1a690*/  CS2R R208, SRZ ;  /* 0x0000000000d07805 */ /* 0x002fc6000001ff00 */
[----:B------:R-:W0:Y:S01]  /*1a6a0*/  LDGDEPBAR ;  /* 0x00000000000079af */ /* 0x000e220000000000 */
[----:B------:R-:W-:Y:S01]  /*1a6b0*/  CS2R R210, SRZ ;  /* 0x0000000000d27805 */ /* 0x000fe2000001ff00 */
[----:B--2---:R-:W-:Y:S01]  /*1a6c0*/  CS2R R150, SRZ ;  /* 0x0000000000967805 */ /* 0x004fe2000001ff00 */
[----:B------:R-:W-:Y:S01]  /*1a6d0*/  CS2R R212, SRZ ;  /* 0x0000000000d47805 */ /* 0x000fe2000001ff00 */
[----:B---3--:R-:W-:Y:S01]  /*1a6e0*/  CS2R R148, SRZ ;  /* 0x0000000000947805 */ /* 0x008fe2000001ff00 */
[----:B------:R-:W-:Y:S01]  /*1a6f0*/  CS2R R214, SRZ ;  /* 0x0000000000d67805 */ /* 0x000fe2000001ff00 */
[----:B------:R-:W-:Y:S01]  /*1a700*/  CS2R R152, SRZ ;  /* 0x0000000000987805 */ /* 0x000fe2000001ff00 */
[----:B------:R-:W-:Y:S01]  /*1a710*/  CS2R R154, SRZ ;  /* 0x00000000009a7805 */ /* 0x000fe2000001ff00 */
[----:B----4-:R-:W-:Y:S01]  /*1a720*/  IMAD.MOV.U32 R81, RZ, RZ, RZ ;  /* 0x000000ffff517224 */ /* 0x010fe200078e00ff */
        /* <DEDUP_REMOVED lines=11> */
[----:B------:R-:W-:Y:S05]  /*1a7e0*/  @!P6 BRA `(.L_x_0) ;  /* 0x0003ae800000e947 */ /* 0x000fea0003800000 */
[----:B------:R-:W2:Y:S04]  /*1a7f0*/  LDL.LU.64 R244, [R1+0xef0] ;  /* 0x000ef00001f47983 */ /* 0x000ea80000300a00 */
[----:B------:R-:W3:Y:S04]  /*1a800*/  LDL.LU.64 R218, [R1+0xef8] ;  /* 0x000ef80001da7983 */ /* 0x000ee80000300a00 */
[----:B------:R-:W4:Y:S04]  /*1a810*/  LDL.LU.64 R246, [R1+0xf00] ;  /* 0x000f000001f67983 */ /* 0x000f280000300a00 */
[----:B------:R-:W3:Y:S04]  /*1a820*/  LDL.LU.64 R232, [R1+0xf08] ;  /* 0x000f080001e87983 */ /* 0x000ee80000300a00 */
[----:B------:R-:W3:Y:S04]  /*1a830*/  LDL.LU.64 R234, [R1+0x380] ;  /* 0x0003800001ea7983 */ /* 0x000ee80000300a00 */
[----:B------:R-:W3:Y:S04]  /*1a840*/  LDL.LU.64 R154, [R1+0x360] ;  /* 0x00036000019a7983 */ /* 0x000ee80000300a00 */
[----:B------:R-:W4:Y:S04]  /*1a850*/  LDL.LU.64 R196, [R1+0x350] ;  /* 0x0003500001c47983 */ /* 0x000f280000300a00 */
[----:B------:R-:W4:Y:S04]  /*1a860*/  LDL.LU.64 R198, [R1+0x338] ;  /* 0x0003380001c67983 */ /* 0x000f280000300a00 */
[----:B------:R-:W4:Y:S04]  /*1a870*/  LDL.LU.64 R216, [R1+0x2b0] ;  /* 0x0002b00001d87983 */ /* 0x000f280000300a00 */
[----:B------:R-:W4:Y:S04]  /*1a880*/  LDL.LU.64 R228, [R1+0x2a8] ;  /* 0x0002a80001e47983 */ /* 0x000f280000300a00 */
[----:B------:R-:W4:Y:S04]  /*1a890*/  LDL.LU.64 R230, [R1+0x2a0] ;  /* 0x0002a00001e67983 */ /* 0x000f280000300a00 */
[----:B--2---:R1:W-:Y:S01]  /*1a8a0*/  STL [R1+0x1790], R244 ;  /* 0x001790f401007387 */ /* 0x0043e20000100800 */
[----:B-----5:R-:W-:-:S03]  /*1a8b0*/  IMAD.MOV.U32 R4, RZ, RZ, R245 ;  /* 0x000000ffff047224 */ /* 0x020fc600078e00f5 */
[----:B-1----:R-:W2:Y:S04]  /*1a8c0*/  LDL.LU.64 R244, [R1+0x298] ;  /* 0x0002980001f47983 */ /* 0x002ea80000300a00 */
[----:B------:R1:W-:Y:S04]  /*1a8d0*/  STL [R1+0x178c], R4 ;  /* 0x00178c0401007387 */ /* 0x0003e80000100800 */
[----:B---3--:R3:W-:Y:S01]  /*1a8e0*/  STL [R1+0x1798], R218 ;  /* 0x001798da01007387 */ /* 0x0087e20000100800 */
[----:B-1----:R-:W-:-:S03]  /*1a8f0*/  MOV R4, R219 ;  /* 0x000000db00047202 */ /* 0x002fc60000000f00 */
[----:B---3--:R-:W3:Y:S04]  /*1a900*/  LDL.LU.64 R218, [R1+0x290] ;  /* 0x0002900001da7983 */ /* 0x008ee80000300a00 */
[----:B------:R1:W-:Y:S04]  /*1a910*/  STL [R1+0x1794], R4 ;  /* 0x0017940401007387 */ /* 0x0003e80000100800 */
[----:B----4-:R4:W-:Y:S01]  /*1a920*/  STL [R1+0x17a0], R246 ;  /* 0x0017a0f601007387 */ /* 0x0109e20000100800 */
[----:B-1----:R-:W-:-:S03]  /*1a930*/  IMAD.MOV.U32 R4, RZ, RZ, R247 ;  /* 0x000000ffff047224 */ /* 0x002fc600078e00f7 */
[----:B----4-:R-:W4:Y:S04]  /*1a940*/  LDL.LU.64 R246, [R1+0x288] ;  /* 0x0002880001f67983 */ /* 0x010f280000300a00 */
[----:B------:R1:W-:Y:S04]  /*1a950*/  STL [R1+0x179c], R4 ;  /* 0x00179c0401007387 */ /* 0x0003e80000100800 */
[----:B------:R1:W-:Y:S02]  /*1a960*/  STL [R1+0x17a8], R232 ;  /* 0x0017a8e801007387 */ /* 0x0003e40000100800 */
[----:B-1----:R-:W-:-:S02]  /*1a970*/  IMAD.MOV.U32 R4, RZ, RZ, R233 ;  /* 0x000000ffff047224 */ /* 0x002fc400078e00e9 */
[----:B------:R-:W4:Y:S04]  /*1a980*/  LDL.LU.64 R232, [R1+0x280] ;  /* 0x0002800001e87983 */ /* 0x000f280000300a00 */
[----:B------:R1:W-:Y:S04]  /*1a990*/  STL [R1+0x17a4], R4 ;  /* 0x0017a40401007387 */ /* 0x0003e80000100800 */
[----:B------:R1:W-:Y:S02]  /*1a9a0*/  STL [R1+0x17ac], R234 ;  /* 0x0017acea01007387 */ /* 0x0003e40000100800 */
[----:B-1----:R-:W-:-:S02]  /*1a9b0*/  MOV R4, R235 ;  /* 0x000000eb00047202 */ /* 0x002fc40000000f00 */
[----:B------:R-:W4:Y:S04]  /*1a9c0*/  LDL.LU.64 R234, [R1+0x278] ;  /* 0x0002780001ea7983 */ /* 0x000f280000300a00 */
[----:B------:R1:W-:Y:S04]  /*1a9d0*/  STL [R1+0x1784], R4 ;  /* 0x0017840401007387 */ /* 0x0003e80000100800 */
[----:B------:R1:W-:Y:S02]  /*1a9e0*/  STL [R1+0x1788], R154 ;  /* 0x0017889a01007387 */ /* 0x0003e40000100800 */
[----:B-1----:R-:W-:-:S02]  /*1a9f0*/  IMAD.MOV.U32 R4, RZ, RZ, R155 ;  /* 0x000000ffff047224 */ /* 0x002fc400078e009b */
[----:B------:R-:W4:Y:S04]  /*1aa00*/  LDL.LU.64 R154, [R1+0x9f8] ;  /* 0x0009f800019a7983 */ /* 0x000f280000300a00 */
        /* <DEDUP_REMOVED lines=21> */
[----:B--2---:R2:W-:Y:S01]  /*1ab60*/  STL [R1+0x1758], R244 ;  /* 0x001758f401007387 */ /* 0x0045e20000100800 */
[----:B-1----:R-:W-:-:S03]  /*1ab70*/  IMAD.MOV.U32 R4, RZ, RZ, R245 ;  /* 0x000000ffff047224 */ /* 0x002fc600078e00f5 */
[----:B--2---:R-:W2:Y:S04]  /*1ab80*/  LDL.LU.64 R244, [R1+0x320] ;  /* 0x0003200001f47983 */ /* 0x004ea80000300a00 */
[----:B------:R1:W-:Y:S04]  /*1ab90*/  STL [R1+0x174c], R4 ;  /* 0x00174c0401007387 */ /* 0x0003e80000100800 */
[----:B---3--:R3:W-:Y:S01]  /*1aba0*/  STL [R1+0x1750], R218 ;  /* 0x001750da01007387 */ /* 0x0087e20000100800 */
[----:B-1----:R-:W-:-:S03]  /*1abb0*/  IMAD.MOV.U32 R4, RZ, RZ, R219 ;  /* 0x000000ffff047224 */ /* 0x002fc600078e00db */
[----:B---3--:R-:W3:Y:S04]  /*1abc0*/  LDL.LU.64 R218, [R1+0x318] ;  /* 0x0003180001da7983 */ /* 0x008ee80000300a00 */
[----:B------:R1:W-:Y:S04]  /*1abd0*/  STL [R1+0x1744], R4 ;  /* 0x0017440401007387 */ /* 0x0003e80000100800 */
[----:B----4-:R4:W-:Y:S01]  /*1abe0*/  STL [R1+0x1748], R246 ;  /* 0x001748f601007387 */ /* 0x0109e20000100800 */
[----:B-1----:R-:W-:-:S03]  /*1abf0*/  MOV R4, R247 ;  /* 0x000000f700047202 */ /* 0x002fc60000000f00 */
[----:B----4-:R-:W4:Y:S04]  /*1ac00*/  LDL.LU.64 R246, [R1+0x270] ;  /* 0x0002700001f67983 */ /* 0x010f280000300a00 */
        /* <DEDUP_REMOVED lines=33> */
[----:B--2---:R2:W-:Y:S01]  /*1ae20*/  STL [R1+0x1700], R244 ;  /* 0x001700f401007387 */ /* 0x0045e20000100800 */
[----:B-1----:R-:W-:-:S03]  /*1ae30*/  MOV R4, R245 ;  /* 0x000000f500047202 */ /* 0x002fc60000000f00 */
[----:B--2---:R-:W2:Y:S04]  /*1ae40*/  LDL.LU.64 R244, [R1+0xab8] ;  /* 0x000ab80001f47983 */ /* 0x004ea80000300a00 */
[----:B------:R1:W-:Y:S04]  /*1ae50*/  STL [R1+0x16f4], R4 ;  /* 0x0016f40401007387 */ /* 0x0003e80000100800 */
[----:B---3--:R3:W-:Y:S01]  /*1ae60*/  STL [R1+0x16f8], R218 ;  /* 0x0016f8da01007387 */ /* 0x0087e20000100800 */
[----:B-1----:R-:W-:-:S03]  /*1ae70*/  IMAD.MOV.U32 R4, RZ, RZ, R219 ;  /* 0x000000ffff047224 */ /* 0x002fc600078e00db */
[----:B---3--:R-:W3:Y:S04]  /*1ae80*/  LDL.LU.64 R218, [R1+0xac8] ;  /* 0x000ac80001da7983 */ /* 0x008ee80000300a00 */
[----:B------:R1:W-:Y:S04]  /*1ae90*/  STL [R1+0x16ec], R4 ;  /* 0x0016ec0401007387 */ /* 0x0003e80000100800 */
[----:B----4-:R4:W-:Y:S01]  /*1aea0*/  STL [R1+0x16f0], R246 ;  /* 0x0016f0f601007387 */ /* 0x0109e20000100800 */
[----:B-1----:R-:W-:-:S03]  /*1aeb0*/  IMAD.MOV.U32 R4, RZ, RZ, R247 ;  /* 0x000000ffff047224 */ /* 0x002fc600078e00f7 */
[----:B----4-:R-:W4:Y:S04]  /*1aec0*/  LDL.LU.64 R246, [R1+0xad0] ;  /* 0x000ad00001f67983 */ /* 0x010f280000300a00 */
        /* <DEDUP_REMOVED lines=33> */
[----:B--2---:R2:W-:Y:S01]  /*1b0e0*/  STL [R1+0x169c], R244 ;  /* 0x00169cf401007387 */ /* 0x0045e20000100800 */
[----:B-1----:R-:W-:-:S03]  /*1b0f0*/  IMAD.MOV.U32 R4, RZ, RZ, R245 ;  /* 0x000000ffff047224 */ /* 0x002fc600078e00f5 */
[----:B--2---:R-:W2:Y:S04]  /*1b100*/  LDL.LU.64 R244, [R1+0x210] ;  /* 0x0002100001f47983 */ /* 0x004ea80000300a00 */
        /* <DEDUP_REMOVED lines=117> */
[----:B------:R-:W-:Y:S04]  /*1b860*/  STL [R1+0x15b8], R216 ;  /* 0x0015b8d801007387 */ /* 0x000fe80000100800 */
[----:B------:R-:W4:Y:S01]  /*1b870*/  LDL.LU.64 R152, [R1+0x160] ;  /* 0x0001600001987983 */ /* 0x000f220000300a00 */
[----:B-1----:R-:W-:-:S05]  /*1b880*/  IMAD.MOV.U32 R4, RZ, RZ, R217 ;  /* 0x000000ffff047224 */ /* 0x002fca00078e00d9 */
[----:B------:R1:W-:Y:S04]  /*1b890*/  STL [R1+0x158c], R4 ;  /* 0x00158c0401007387 */ /* 0x0003e80000100800 */
[----:B------:R1:W-:Y:S02]  /*1b8a0*/  STL [R1+0x1594], R228 ;  /* 0x001594e401007387 */ /* 0x0003e40000100800 */
[----:B-1----:R-:W-:Y:S02]  /*1b8b0*/  MOV R4, R229 ;  /* 0x000000e500047202 */ /* 0x002fe40000000f00 */
        /* <DEDUP_REMOVED lines=8> */
[----:B------:R-:W4:Y:S04]  /*1b940*/  LDL.LU.64 R216, [R1+0x148] ;  /* 0x0001480001d87983 */ /* 0x000f280000300a00 */
[----:B---3--:R-:W-:Y:S04]  /*1b950*/  STL [R1+0x15ac], R218 ;  /* 0x0015acda01007387 */ /* 0x008fe80000100800 */
[----:B------:R1:W-:Y:S04]  /*1b960*/  STL [R1+0x15a0], R4 ;  /* 0x0015a00401007387 */ /* 0x0003e80000100800 */
[----:B--2---:R-:W2:Y:S01]  /*1b970*/  LDL.LU.64 R244, [R1+0x140] ;  /* 0x0001400001f47983 */ /* 0x004ea20000300a00 */
[----:B-1----:R-:W-:-:S03]  /*1b980*/  MOV R4, R219 ;  /* 0x000000db00047202 */ /* 0x002fc60000000f00 */
[----:B----4-:R-:W-:Y:S04]  /*1b990*/  STL [R1+0x15b0], R246 ;  /* 0x0015b0f601007387 */ /* 0x010fe80000100800 */
[----:B------:R1:W-:Y:S04]  /*1b9a0*/  STL [R1+0x15a8], R4 ;  /* 0x0015a80401007387 */ /* 0x0003e80000100800 */
[----:B------:R-:W3:Y:S01]  /*1b9b0*/  LDL.LU.64 R218, [R1+0x138] ;  /* 0x0001380001da7983 */ /* 0x000ee20000300a00 */
[----:B-1----:R-:W-:-:S03]  /*1b9c0*/  IMAD.MOV.U32 R4, RZ, RZ, R247 ;  /* 0x000000ffff047224 */ /* 0x002fc600078e00f7 */
[----:B------:R-:W-:Y:S04]  /*1b9d0*/  STL [R1+0x1588], R232 ;  /* 0x001588e801007387 */ /* 0x000fe80000100800 */
[----:B------:R1:W-:Y:S04]  /*1b9e0*/  STL [R1+0x1584], R4 ;  /* 0x0015840401007387 */ /* 0x0003e80000100800 */
[----:B------:R-:W4:Y:S01]  /*1b9f0*/  LDL.LU.64 R246, [R1+0xcc0] ;  /* 0x000cc00001f67983 */ /* 0x000f220000300a00 */
[----:B-1----:R-:W-:-:S03]  /*1ba00*/  IMAD.MOV.U32 R4, RZ, RZ, R233 ;  /* 0x000000ffff047224 */ /* 0x002fc600078e00e9 */
[----:B------:R-:W-:Y:S04]  /*1ba10*/  STL [R1+0x1580], R234 ;  /* 0x001580ea01007387 */ /* 0x000fe80000100800 */
[----:B------:R1:W-:Y:S04]  /*1ba20*/  STL [R1+0x157c], R4 ;  /* 0x00157c0401007387 */ /* 0x0003e80000100800 */
[----:B------:R-:W4:Y:S01]  /*1ba30*/  LDL.LU.64 R232, [R1+0xcc8] ;  /* 0x000cc80001e87983 */ /* 0x000f220000300a00 */
[----:B-1----:R-:W-:-:S03]  /*1ba40*/  MOV R4, R235 ;  /* 0x000000eb00047202 */ /* 0x002fc60000000f00 */
[----:B------:R-:W-:Y:S04]  /*1ba50*/  STL [R1+0x1578], R154 ;  /* 0x0015789a01007387 */ /* 0x000fe80000100800 */
[----:B------:R1:W-:Y:S04]  /*1ba60*/  STL [R1+0x1574], R4 ;  /* 0x0015740401007387 */ /* 0x0003e80000100800 */
[----:B------:R-:W4:Y:S01]  /*1ba70*/  LDL.LU.64 R234, [R1+0xcd0] ;  /* 0x000cd00001ea7983 */ /* 0x000f220000300a00 */
        /* <DEDUP_REMOVED lines=14> */
[----:B------:R1:W-:Y:S02]  /*1bb60*/  STL [R1+0x1554], R4 ;  /* 0x0015540401007387 */ /* 0x0003e40000100800 */
[----:B-1----:R-:W-:Y:S02]  /*1bb70*/  IMAD.MOV.U32 R4, RZ, RZ, R229 ;  /* 0x000000ffff047224 */ /* 0x002fe400078e00e5 */
[----:B------:R-:W4:Y:S04]  /*1bb80*/  LDL.LU.64 R228, [R1+0x4b8] ;  /* 0x0004b80001e47983 */ /* 0x000f280000300a00 */
[----:B------:R1:W-:Y:S04]  /*1bb90*/  STL [R1+0x154c], R4 ;  /* 0x00154c0401007387 */ /* 0x0003e80000100800 */
[----:B------:R1:W-:Y:S02]  /*1bba0*/  STL [R1+0x1550], R230 ;  /* 0x001550e601007387 */ /* 0x0003e40000100800 */
[----:B-1----:R-:W-:-:S02]  /*1bbb0*/  MOV R4, R231 ;  /* 0x000000e700047202 */ /* 0x002fc40000000f00 */
[----:B------:R-:W-:Y:S04]  /*1bbc0*/  STL [R1+0x1548], R216 ;  /* 0x001548d801007387 */ /* 0x000fe80000100800 */
[----:B------:R1:W-:Y:S04]  /*1bbd0*/  STL [R1+0x1544], R4 ;  /* 0x0015440401007387 */ /* 0x0003e80000100800 */
[----:B------:R-:W4:Y:S01]  /*1bbe0*/  LDL.LU.64 R230, [R1+0x4b0] ;  /* 0x0004b00001e67983 */ /* 0x000f220000300a00 */
[----:B-1----:R-:W-:-:S03]  /*1bbf0*/  IMAD.MOV.U32 R4, RZ, RZ, R217 ;  /* 0x000000ffff047224 */ /* 0x002fc600078e00d9 */
[----:B--2---:R-:W-:Y:S04]  /*1bc00*/  STL [R1+0x1540], R244 ;  /* 0x001540f401007387 */ /* 0x004fe80000100800 */
[----:B------:R1:W-:Y:S02]  /*1bc10*/  STL [R1+0x153c], R4 ;  /* 0x00153c0401007387 */ /* 0x0003e40000100800 */
[----:B-1----:R-:W-:Y:S02]  /*1bc20*/  IMAD.MOV.U32 R4, RZ, RZ, R245 ;  /* 0x000000ffff047224 */ /* 0x002fe400078e00f5 */
[----:B------:R-:W2:Y:S04]  /*1bc30*/  LDL.LU.64 R244, [R1+0x130] ;  /* 0x0001300001f47983 */ /* 0x000ea80000300a00 */
[----:B------:R1:W-:Y:S04]  /*1bc40*/  STL [R1+0x1534], R4 ;  /* 0x0015340401007387 */ /* 0x0003e80000100800 */
[----:B---3--:R3:W-:Y:S04]  /*1bc50*/  STL [R1+0x1538], R218 ;  /* 0x001538da01007387 */ /* 0x0087e80000100800 */
[----:B------:R-:W2:Y:S01]  /*1bc60*/  LDL.LU.64 R216, [R1+0xb8] ;  /* 0x0000b80001d87983 */ /* 0x000ea20000300a00 */
[----:B-1----:R-:W-:-:S03]  /*1bc70*/  MOV R4, R219 ;  /* 0x000000db00047202 */ /* 0x002fc60000000f00 */
[----:B----4-:R-:W-:Y:S04]  /*1bc80*/  STL [R1+0x14f4], R246 ;  /* 0x0014f4f601007387 */ /* 0x010fe80000100800 */
[----:B------:R1:W-:Y:S04]  /*1bc90*/  STL [R1+0x14ec], R4 ;  /* 0x0014ec0401007387 */ /* 0x0003e80000100800 */
[----:B---3--:R-:W3:Y:S01]  /*1bca0*/  LDL.LU.64 R218, [R1+0xb0] ;  /* 0x0000b00001da7983 */ /* 0x008ee20000300a00 */
        /* <DEDUP_REMOVED lines=19> */
[----:B------:R-:W4:Y:S04]  /*1bde0*/  LDL.LU.64 R152, [R1+0x38] ;  /* 0x0000380001987983 */ /* 0x000f280000300a00 */
[----:B------:R-:W4:Y:S01]  /*1bdf0*/  LDL.LU.64 R154, [R1+0xce0] ;  /* 0x000ce000019a7983 */ /* 0x000f220000300a00 */
[----:B-1----:R-:W-:-:S05]  /*1be00*/  MOV R4, R199 ;  /* 0x000000c700047202 */ /* 0x002fca0000000f00 */
[----:B------:R1:W-:Y:S04]  /*1be10*/  STL [R1+0x1518], R4 ;  /* 0x0015180401007387 */ /* 0x0003e80000100800 */
[----:B------:R1:W-:Y:S04]  /*1be20*/  STL [R1+0x1524], R228 ;  /* 0x001524e401007387 */ /* 0x0003e80000100800 */
[----:B------:R-:W4:Y:S01]  /*1be30*/  LDL.LU.64 R196, [R1+0xce8] ;  /* 0x000ce80001c47983 */ /* 0x000f220000300a00 */
[----:B-1----:R-:W-:-:S03]  /*1be40*/  IMAD.MOV.U32 R4, RZ, RZ, R229 ;  /* 0x000000ffff047224 */ /* 0x002fc600078e00e5 */
[----:B------:R-:W4:Y:S04]  /*1be50*/  LDL.LU.64 R198, [R1+0xcf0] ;  /* 0x000cf00001c67983 */ /* 0x000f280000300a00 */
[----:B------:R1:W-:Y:S04]  /*1be60*/  STL [R1+0x1520], R4 ;  /* 0x0015200401007387 */ /* 0x0003e80000100800 */
[----:B------:R1:W-:Y:S04]  /*1be70*/  STL [R1+0x152c], R230 ;  /* 0x00152ce601007387 */ /* 0x0003e80000100800 */
[----:B------:R-:W4:Y:S01]  /*1be80*/  LDL.LU.64 R228, [R1+0xcf8] ;  /* 0x000cf80001e47983 */ /* 0x000f220000300a00 */
[----:B-1----:R-:W-:-:S03]  /*1be90*/  IMAD.MOV.U32 R4, RZ, RZ, R231 ;  /* 0x000000ffff047224 */ /* 0x002fc600078e00e7 */
[----:B------:R-:W4:Y:S04]  /*1bea0*/  LDL.LU.64 R230, [R1+0x4a8] ;  /* 0x0004a80001e67983 */ /* 0x000f280000300a00 */
[----:B------:R2:W-:Y:S02]  /*1beb0*/  STL [R1+0x1528], R4 ;  /* 0x0015280401007387 */ /* 0x0005e40000100800 */
[----:B--2---:R-:W-:Y:S02]  /*1bec0*/  MOV R4, R245 ;  /* 0x000000f500047202 */ /* 0x004fe40000000f00 */
[----:B------:R1:W-:Y:S04]  /*1bed0*/  STL [R1+0x1530], R244 ;  /* 0x001530f401007387 */ /* 0x0003e80000100800 */
[----:B------:R-:W-:Y:S04]  /*1bee0*/  STL [R1+0x14e8], R216 ;  /* 0x0014e8d801007387 */ /* 0x000fe80000100800 */
[----:B------:R2:W-:Y:S04]  /*1bef0*/  STL [R1+0x14e4], R4 ;  /* 0x0014e40401007387 */ /* 0x0005e80000100800 */
[----:B-1----:R-:W4:Y:S01]  /*1bf00*/  LDL.LU.64 R244, [R1+0xa78] ;  /* 0x000a780001f47983 */ /* 0x002f220000300a00 */
[----:B--2---:R-:W-:-:S03]  /*1bf10*/  IMAD.MOV.U32 R4, RZ, RZ, R217 ;  /* 0x000000ffff047224 */ /* 0x004fc600078e00d9 */
[----:B---3--:R-:W-:Y:S04]  /*1bf20*/  STL [R1+0x14e0], R218 ;  /* 0x0014e0da01007387 */ /* 0x008fe80000100800 */
[----:B------:R1:W-:Y:S04]  /*1bf30*/  STL [R1+0x14dc], R4 ;  /* 0x0014dc0401007387 */ /* 0x0003e80000100800 */
[----:B------:R-:W2:Y:S01]  /*1bf40*/  LDL.LU.64 R216, [R1+0xa88] ;  /* 0x000a880001d87983 */ /* 0x000ea20000300a00 */
[----:B-1----:R-:W-:-:S05]  /*1bf50*/  IMAD.MOV.U32 R4, RZ, RZ, R219 ;  /* 0x000000ffff047224 */ /* 0x002fca00078e00db */
[----:B------:R1:W-:Y:S04]  /*1bf60*/  STL [R1+0x14d4], R4 ;  /* 0x0014d40401007387 */ /* 0x0003e80000100800 */
[----:B----4-:R3:W-:Y:S01]  /*1bf70*/  STL [R1+0x14d8], R246 ;  /* 0x0014d8f601007387 */ /* 0x0107e20000100800 */
[----:B-1----:R-:W-:-:S03]  /*1bf80*/  MOV R4, R247 ;  /* 0x000000f700047202 */ /* 0x002fc60000000f00 */
[----:B---3--:R-:W3:Y:S04]  /*1bf90*/  LDL.LU.64 R246, [R1+0xa90] ;  /* 0x000a900001f67983 */ /* 0x008ee80000300a00 */
[----:B------:R1:W-:Y:S04]  /*1bfa0*/  STL [R1+0x14cc], R4 ;  /* 0x0014cc0401007387 */ /* 0x0003e80000100800 */
[----:B------:R4:W-:Y:S01]  /*1bfb0*/  STL [R1+0x14d0], R232 ;  /* 0x0014d0e801007387 */ /* 0x0009e20000100800 */
[----:B-1----:R-:W-:-:S03]  /*1bfc0*/  IMAD.MOV.U32 R4, RZ, RZ, R233 ;  /* 0x000000ffff047224 */ /* 0x002fc600078e00e9 */
[----:B----4-:R-:W3:Y:S04]  /*1bfd0*/  LDL.LU.64 R232, [R1+0x30] ;  /* 0x0000300001e87983 */ /* 0x010ee80000300a00 */
[----:B------:R1:W-:Y:S04]  /*1bfe0*/  STL [R1+0x14c4], R4 ;  /* 0x0014c40401007387 */ /* 0x0003e80000100800 */
[----:B------:R1:W-:Y:S04]  /*1bff0*/  STL [R1+0x14c8], R234 ;  /* 0x0014c8ea01007387 */ /* 0x0003e80000100800 */
[----:B------:R-:W3:Y:S01]  /*1c000*/  LDL.LU.64 R218, [R1+0x18] ;  /* 0x0000180001da7983 */ /* 0x000ee20000300a00 */
[----:B-1----:R-:W-:-:S03]  /*1c010*/  IMAD.MOV.U32 R4, RZ, RZ, R235 ;  /* 0x000000ffff047224 */ /* 0x002fc600078e00eb */
[----:B------:R-:W-:Y:S04]  /*1c020*/  STL [R1+0x14c0], R214 ;  /* 0x0014c0d601007387 */ /* 0x000fe80000100800 */
[----:B------:R1:W-:Y:S04]  /*1c030*/  STL [R1+0x14bc], R4 ;  /* 0x0014bc0401007387 */ /* 0x0003e80000100800 */
[----:B------:R-:W3:Y:S01]  /*1c040*/  LDL.LU.64 R234, [R1+0x10] ;  /* 0x0000100001ea7983 */ /* 0x000ee20000300a00 */
[----:B-1----:R-:W-:-:S03]  /*1c050*/  MOV R4, R215 ;  /* 0x000000d700047202 */ /* 0x002fc60000000f00 */
[----:B------:R-:W-:Y:S04]  /*1c060*/  STL [R1+0x14b8], R152 ;  /* 0x0014b89801007387 */ /* 0x000fe80000100800 */
[----:B------:R1:W-:Y:S04]  /*1c070*/  STL [R1+0x14b4], R4 ;  /* 0x0014b40401007387 */ /* 0x0003e80000100800 */
[----:B------:R-:W-:Y:S01]  /*1c080*/  STL [R1+0x1474], R154 ;  /* 0x0014749a01007387 */ /* 0x000fe20000100800 */
[----:B-1----:R-:W-:-:S05]  /*1c090*/  IMAD.MOV.U32 R4, RZ, RZ, R153 ;  /* 0x000000ffff047224 */ /* 0x002fca00078e0099 */
[----:B------:R1:W-:Y:S02]  /*1c0a0*/  STL [R1+0x146c], R4 ;  /* 0x00146c0401007387 */ /* 0x0003e40000100800 */
[----:B-1----:R-:W-:Y:S02]  /*1c0b0*/  IMAD.MOV.U32 R4, RZ, RZ, R155 ;  /* 0x000000ffff047224 */ /* 0x002fe400078e009b */
[----:B------:R-:W-:Y:S04]  /*1c0c0*/  STL [R1+0x147c], R196 ;  /* 0x00147cc401007387 */ /* 0x000fe80000100800 */
[----:B------:R1:W-:Y:S04]  /*1c0d0*/  STL [R1+0x1470], R4 ;  /* 0x0014700401007387 */ /* 0x0003e80000100800 */
[----:B------:R-:W-:Y:S01]  /*1c0e0*/  STL [R1+0x1484], R198 ;  /* 0x001484c601007387 */ /* 0x000fe20000100800 */
[----:B-1----:R-:W-:-:S05]  /*1c0f0*/  MOV R4, R197 ;  /* 0x000000c500047202 */ /* 0x002fca0000000f00 */
[----:B------:R1:W-:Y:S02]  /*1c100*/  STL [R1+0x1478], R4 ;  /* 0x0014780401007387 */ /* 0x0003e40000100800 */
[----:B-1----:R-:W-:Y:S02]  /*1c110*/  IMAD.MOV.U32 R4, RZ, RZ, R199 ;  /* 0x000000ffff047224 */ /* 0x002fe400078e00c7 */
[----:B------:R-:W-:Y:S04]  /*1c120*/  STL [R1+0x148c], R228 ;  /* 0x00148ce401007387 */ /* 0x000fe80000100800 */
[----:B------:R1:W-:Y:S04]  /*1c130*/  STL [R1+0x1480], R4 ;  /* 0x0014800401007387 */ /* 0x0003e80000100800 */
[----:B------:R-:W-:Y:S01]  /*1c140*/  STL [R1+0x1494], R230 ;  /* 0x001494e601007387 */ /* 0x000fe20000100800 */
[----:B-1----:R-:W-:-:S05]  /*1c150*/  IMAD.MOV.U32 R4, RZ, RZ, R229 ;  /* 0x000000ffff047224 */ /* 0x002fca00078e00e5 */
        /* <DEDUP_REMOVED lines=10> */
[----:B--2---:R-:W-:Y:S04]  /*1c200*/  STL [R1+0x14a4], R216 ;  /* 0x0014a4d801007387 */ /* 0x004fe80000100800 */
[----:B------:R-:W2:Y:S01]  /*1c210*/  LDL.LU.64 R244, [R1+0xb38] ;  /* 0x000b380001f47983 */ /* 0x000ea20000300a00 */
[----:B-1----:R-:W-:-:S03]  /*1c220*/  IMAD.MOV.U32 R4, RZ, RZ, R217 ;  /* 0x000000ffff047224 */ /* 0x002fc600078e00d9 */
[----:B---3--:R-:W-:Y:S04]  /*1c230*/  STL [R1+0x14ac], R246 ;  /* 0x0014acf601007387 */ /* 0x008fe80000100800 */
[----:B------:R1:W-:Y:S02]  /*1c240*/  STL [R1+0x14a0], R4 ;  /* 0x0014a00401007387 */ /* 0x0003e40000100800 */
[----:B-1----:R-:W-:Y:S02]  /*1c250*/  MOV R4, R247 ;  /* 0x000000f700047202 */ /* 0x002fe40000000f00 */
[----:B------:R-:W3:Y:S04]  /*1c260*/  LDL.LU.64 R246, [R1+0x480] ;  /* 0x0004800001f67983 */ /* 0x000ee80000300a00 */
[----:B------:R1:W-:Y:S04]  /*1c270*/  STL [R1+0x14a8], R4 ;  /* 0x0014a80401007387 */ /* 0x0003e80000100800 */
[----:B------:R1:W-:Y:S02]  /*1c280*/  STL [R1+0x14b0], R232 ;  /* 0x0014b0e801007387 */ /* 0x0003e40000100800 */
[----:B-1----:R-:W-:-:S02]  /*1c290*/  IMAD.MOV.U32 R4, RZ, RZ, R233 ;  /* 0x000000ffff047224 */ /* 0x002fc400078e00e9 */
[----:B------:R-:W-:Y:S04]  /*1c2a0*/  STL [R1+0x1468], R218 ;  /* 0x001468da01007387 */ /* 0x000fe80000100800 */
[----:B------:R1:W-:Y:S04]  /*1c2b0*/  STL [R1+0x1464], R4 ;  /* 0x0014640401007387 */ /* 0x0003e80000100800 */
[----:B------:R-:W3:Y:S01]  /*1c2c0*/  LDL.LU.64 R232, [R1+0x478] ;  /* 0x0004780001e87983 */ /* 0x000ee20000300a00 */
[----:B-1----:R-:W-:-:S03]  /*1c2d0*/  IMAD.MOV.U32 R4, RZ, RZ, R219 ;  /* 0x000000ffff047224 */ /* 0x002fc600078e00db */
[----:B------:R-:W-:Y:S04]  /*1c2e0*/  STL [R1+0x1460], R234 ;  /* 0x001460ea01007387 */ /* 0x000fe80000100800 */
[----:B------:R1:W-:Y:S02]  /*1c2f0*/  STL [R1+0x145c], R4 ;  /* 0x00145c0401007387 */ /* 0x0003e40000100800 */
[----:B-1----:R-:W-:Y:S02]  /*1c300*/  MOV R4, R235 ;  /* 0x000000eb00047202 */ /* 0x002fe40000000f00 */
[----:B------:R-:W3:Y:S04]  /*1c310*/  LDL.LU.64 R234, [R1+0x470] ;  /* 0x0004700001ea7983 */ /* 0x000ee80000300a00 */
[----:B------:R4:W-:Y:S04]  /*1c320*/  STL [R1+0x1454], R4 ;  /* 0x0014540401007387 */ /* 0x0009e80000100800 */
[----:B------:R-:W-:Y:S04]  /*1c330*/  STL [R1+0x1458], R250 ;  /* 0x001458fa01007387 */ /* 0x000fe80000100800 */
        /* <DEDUP_REMOVED lines=8> */
[----:B------:R-:W-:Y:S01]  /*1c3c0*/  STL [R1+0x13ec], R239 ;  /* 0x0013ecef01007387 */ /* 0x000fe20000100800 */
[----:B----4-:R-:W-:-:S03]  /*1c3d0*/  IMAD.MOV.U32 R4, RZ, RZ, R197 ;  /* 0x000000ffff047224 */ /* 0x010fc600078e00c5 */
[----:B------:R-:W-:Y:S04]  /*1c3e0*/  STL [R1+0x13f4], R196 ;  /* 0x0013f4c401007387 */ /* 0x000fe80000100800 */
[----:B------:R-:W-:Y:S04]  /*1c3f0*/  STL [R1+0x13fc], R198 ;  /* 0x0013fcc601007387 */ /* 0x000fe80000100800 */
[----:B------:R1:W-:Y:S02]  /*1c400*/  STL [R1+0x13f0], R4 ;  /* 0x0013f00401007387 */ /* 0x0003e40000100800 */
[----:B-1----:R-:W-:-:S02]  /*1c410*/  IMAD.MOV.U32 R4, RZ, RZ, R199 ;  /* 0x000000ffff047224 */ /* 0x002fc400078e00c7 */
[----:B------:R-:W-:Y:S04]  /*1c420*/  STL [R1+0x1404], R228 ;  /* 0x001404e401007387 */ /* 0x000fe80000100800 */
[----:B------:R1:W-:Y:S04]  /*1c430*/  STL [R1+0x13f8], R4 ;  /* 0x0013f80401007387 */ /* 0x0003e80000100800 */
[----:B------:R-:W-:Y:S01]  /*1c440*/  STL [R1+0x140c], R230 ;  /* 0x00140ce601007387 */ /* 0x000fe20000100800 */
[----:B-1----:R-:W-:-:S05]  /*1c450*/  MOV R4, R229 ;  /* 0x000000e500047202 */ /* 0x002fca0000000f00 */
[----:B------:R1:W-:Y:S04]  /*1c460*/  STL [R1+0x1400], R4 ;  /* 0x0014000401007387 */ /* 0x0003e80000100800 */
[----:B--2---:R-:W-:Y:S01]  /*1c470*/  STL [R1+0x1414], R244 ;  /* 0x001414f401007387 */ /* 0x004fe20000100800 */
[----:B-1----:R-:W-:-:S05]  /*1c480*/  IMAD.MOV.U32 R4, RZ, RZ, R231 ;  /* 0x000000ffff047224 */ /* 0x002fca00078e00e7 */
[----:B------:R1:W-:Y:S04]  /*1c490*/  STL [R1+0x1408], R4 ;  /* 0x0014080401007387 */ /* 0x0003e80000100800 */
[----:B------:R-:W2:Y:S04]  /*1c4a0*/  LDL.LU.64 R196, [R1+0xd50] ;  /* 0x000d500001c47983 */ /* 0x000ea80000300a00 */
[----:B------:R-:W4:Y:S01]  /*1c4b0*/  LDL.LU.64 R198, [R1+0xd58] ;  /* 0x000d580001c67983 */ /* 0x000f220000300a00 */
[----:B-1----:R-:W-:-:S05]  /*1c4c0*/  IMAD.MOV.U32 R4, RZ, RZ, R245 ;  /* 0x000000ffff047224 */ /* 0x002fca00078e00f5 */
[----:B------:R1:W-:Y:S04]  /*1c4d0*/  STL [R1+0x1410], R4 ;  /* 0x0014100401007387 */ /* 0x0003e80000100800 */
[----:B---3--:R-:W-:Y:S04]  /*1c4e0*/  STL [R1+0x141c], R246 ;  /* 0x00141cf601007387 */ /* 0x008fe80000100800 */
[----:B------:R-:W3:Y:S01]  /*1c4f0*/  LDL.LU.64 R228, [R1+0xd60] ;  /* 0x000d600001e47983 */ /* 0x000ee20000300a00 */
[----:B-1----:R-:W-:-:S03]  /*1c500*/  MOV R4, R247 ;  /* 0x000000f700047202 */ /* 0x002fc60000000f00 */
[----:B------:R-:W3:Y:S04]  /*1c510*/  LDL.LU.64 R230, [R1+0xd68] ;  /* 0x000d680001e67983 */ /* 0x000ee80000300a00 */
[----:B------:R1:W-:Y:S04]  /*1c520*/  STL [R1+0x1418], R4 ;  /* 0x0014180401007387 */ /* 0x0003e80000100800 */
[----:B------:R1:W-:Y:S04]  /*1c530*/  STL [R1+0x1424], R232 ;  /* 0x001424e801007387 */ /* 0x0003e80000100800 */
[----:B------:R-:W3:Y:S01]  /*1c540*/  LDL.LU.64 R244, [R1+0x468] ;  /* 0x0004680001f47983 */ /* 0x000ee20000300a00 */
[----:B-1----:R-:W-:-:S03]  /*1c550*/  IMAD.MOV.U32 R4, RZ, RZ, R233 ;  /* 0x000000ffff047224 */ /* 0x002fc600078e00e9 */
[----:B------:R-:W3:Y:S04]  /*1c560*/  LDL.LU.64 R246, [R1+0x460] ;  /* 0x0004600001f67983 */ /* 0x000ee80000300a00 */
[----:B------:R1:W-:Y:S04]  /*1c570*/  STL [R1+0x1420], R4 ;  /* 0x0014200401007387 */ /* 0x0003e80000100800 */
[----:B------:R1:W-:Y:S04]  /*1c580*/  STL [R1+0x142c], R234 ;  /* 0x00142cea01007387 */ /* 0x0003e80000100800 */
[----:B------:R-:W3:Y:S01]  /*1c590*/  LDL.LU.64 R232, [R1+0x458] ;  /* 0x0004580001e87983 */ /* 0x000ee20000300a00 */
[----:B-1----:R-:W-:-:S03]  /*1c5a0*/  IMAD.MOV.U32 R4, RZ, RZ, R235 ;  /* 0x000000ffff047224 */ /* 0x002fc600078e00eb */
[----:B------:R-:W-:Y:S04]  /*1c5b0*/  STL [R1+0x1430], R236 ;  /* 0x001430ec01007387 */ /* 0x000fe80000100800 */
[----:B------:R2:W-:Y:S04]  /*1c5c0*/  STL [R1+0x1428], R4 ;  /* 0x0014280401007387 */ /* 0x0005e80000100800 */
[----:B------:R-:W-:Y:S04]  /*1c5d0*/  STL [R1+0x13e4], R237 ;  /* 0x0013e4ed01007387 */ /* 0x000fe80000100800 */
[----:B------:R-:W3:Y:S04]  /*1c5e0*/  LDL.LU.64 R234, [R1+0x450] ;  /* 0x0004500001ea7983 */ /* 0x000ee80000300a00 */
        /* <DEDUP_REMOVED lines=14> */
[----:B--2---:R-:W-:-:S03]  /*1c6d0*/  MOV R4, R197 ;  /* 0x000000c500047202 */ /* 0x004fc60000000f00 */
[----:B------:R-:W-:Y:S04]  /*1c6e0*/  STL [R1+0x1374], R196 ;  /* 0x001374c401007387 */ /* 0x000fe80000100800 */
[----:B----4-:R-:W-:Y:S04]  /*1c6f0*/  STL [R1+0x137c], R198 ;  /* 0x00137cc601007387 */ /* 0x010fe80000100800 */
[----:B------:R1:W-:Y:S02]  /*1c700*/  STL [R1+0x1370], R4 ;  /* 0x0013700401007387 */ /* 0x0003e40000100800 */
[----:B-1----:R-:W-:-:S02]  /*1c710*/  IMAD.MOV.U32 R4, RZ, RZ, R199 ;  /* 0x000000ffff047224 */ /* 0x002fc400078e00c7 */
[----:B---3--:R-:W-:Y:S04]  /*1c720*/  STL [R1+0x1384], R228 ;  /* 0x001384e401007387 */ /* 0x008fe80000100800 */
[----:B------:R1:W-:Y:S04]  /*1c730*/  STL [R1+0x1378], R4 ;  /* 0x0013780401007387 */ /* 0x0003e80000100800 */
[----:B------:R-:W-:Y:S01]  /*1c740*/  STL [R1+0x138c], R230 ;  /* 0x00138ce601007387 */ /* 0x000fe20000100800 */
[----:B-1----:R-:W-:-:S05]  /*1c750*/  IMAD.MOV.U32 R4, RZ, RZ, R229 ;  /* 0x000000ffff047224 */ /* 0x002fca00078e00e5 */
[----:B------:R1:W-:Y:S04]  /*1c760*/  STL [R1+0x1380], R4 ;  /* 0x0013800401007387 */ /* 0x0003e80000100800 */
[----:B------:R-:W-:Y:S01]  /*1c770*/  STL [R1+0x1394], R244 ;  /* 0x001394f401007387 */ /* 0x000fe20000100800 */
[----:B-1----:R-:W-:-:S05]  /*1c780*/  MOV R4, R231 ;  /* 0x000000e700047202 */ /* 0x002fca0000000f00 */
[----:B------:R1:W-:Y:S04]  /*1c790*/  STL [R1+0x1388], R4 ;  /* 0x0013880401007387 */ /* 0x0003e80000100800 */
[----:B------:R-:W-:Y:S01]  /*1c7a0*/  STL [R1+0x139c], R246 ;  /* 0x00139cf601007387 */ /* 0x000fe20000100800 */
[----:B-1----:R-:W-:-:S05]  /*1c7b0*/  IMAD.MOV.U32 R4, RZ, RZ, R245 ;  /* 0x000000ffff047224 */ /* 0x002fca00078e00f5 */
[----:B------:R1:W-:Y:S04]  /*1c7c0*/  STL [R1+0x1390], R4 ;  /* 0x0013900401007387 */ /* 0x0003e80000100800 */
[----:B------:R-:W-:Y:S01]  /*1c7d0*/  STL [R1+0x13a4], R232 ;  /* 0x0013a4e801007387 */ /* 0x000fe20000100800 */
[----:B-1----:R-:W-:-:S05]  /*1c7e0*/  IMAD.MOV.U32 R4, RZ, RZ, R247 ;  /* 0x000000ffff047224 */ /* 0x002fca00078e00f7 */
[----:B------:R1:W-:Y:S04]  /*1c7f0*/  STL [R1+0x1398], R4 ;  /* 0x0013980401007387 */ /* 0x0003e80000100800 */
[----:B------:R-:W2:Y:S04]  /*1c800*/  LDL.LU.64 R152, [R1+0xe50] ;  /* 0x000e500001987983 */ /* 0x000ea80000300a00 */
[----:B------:R-:W3:Y:S01]  /*1c810*/  LDL.LU.64 R154, [R1+0xe58] ;  /* 0x000e5800019a7983 */ /* 0x000ee20000300a00 */
[----:B-1----:R-:W-:-:S05]  /*1c820*/  MOV R4, R233 ;  /* 0x000000e900047202 */ /* 0x002fca0000000f00 */
[----:B------:R1:W-:Y:S04]  /*1c830*/  STL [R1+0x13a0], R4 ;  /* 0x0013a00401007387 */ /* 0x0003e80000100800 */
[----:B------:R4:W-:Y:S04]  /*1c840*/  STL [R1+0x13ac], R234 ;  /* 0x0013acea01007387 */ /* 0x0009e80000100800 */
[----:B------:R-:W3:Y:S01]  /*1c850*/  LDL.LU.64 R216, [R1+0xe60] ;  /* 0x000e600001d87983 */ /* 0x000ee20000300a00 */
[----:B-1----:R-:W-:-:S03]  /*1c860*/  IMAD.MOV.U32 R4, RZ, RZ, R235 ;  /* 0x000000ffff047224 */ /* 0x002fc600078e00eb */
[----:B------:R-:W3:Y:S04]  /*1c870*/  LDL.LU.64 R218, [R1+0xe68] ;  /* 0x000e680001da7983 */ /* 0x000ee80000300a00 */
[----:B------:R2:W-:Y:S04]  /*1c880*/  STL [R1+0x13a8], R4 ;  /* 0x0013a80401007387 */ /* 0x0005e80000100800 */
[----:B------:R-:W-:Y:S04]  /*1c890*/  STL [R1+0x13b0], R132 ;  /* 0x0013b08401007387 */ /* 0x000fe80000100800 */
[----:B------:R-:W3:Y:S04]  /*1c8a0*/  LDL.LU.64 R196, [R1+0x448] ;  /* 0x0004480001c47983 */ /* 0x000ee80000300a00 */
[----:B------:R-:W-:Y:S04]  /*1c8b0*/  STL [R1+0x1364], R133 ;  /* 0x0013648501007387 */ /* 0x000fe80000100800 */
[----:B------:R-:W3:Y:S04]  /*1c8c0*/  LDL.LU.64 R198, [R1+0x440] ;  /* 0x0004400001c67983 */ /* 0x000ee80000300a00 */
[----:B------:R-:W-:Y:S04]  /*1c8d0*/  STL [R1+0x1368], R130 ;  /* 0x0013688201007387 */ /* 0x000fe80000100800 */
[----:B------:R-:W3:Y:S04]  /*1c8e0*/  LDL.LU.64 R228, [R1+0x438] ;  /* 0x0004380001e47983 */ /* 0x000ee80000300a00 */
[----:B------:R-:W-:Y:S04]  /*1c8f0*/  STL [R1+0x135c], R131 ;  /* 0x00135c8301007387 */ /* 0x000fe80000100800 */
[----:B------:R-:W-:Y:S04]  /*1c900*/  STL [R1+0x1360], R128 ;  /* 0x0013608001007387 */ /* 0x000fe80000100800 */
        /* <DEDUP_REMOVED lines=12> */
[----:B------:R-:W3:Y:S04]  /*1c9d0*/  LDL.LU.64 R232, [R1+0x388] ;  /* 0x0003880001e87983 */ /* 0x000ee80000300a00 */
[----:B------:R-:W-:Y:S04]  /*1c9e0*/  STL [R1+0x1338], R58 ;  /* 0x0013383a01007387 */ /* 0x000fe80000100800 */
[----:B------:R-:W-:Y:S04]  /*1c9f0*/  STL [R1+0x12cc], R59 ;  /* 0x0012cc3b01007387 */ /* 0x000fe80000100800 */
[----:B----4-:R-:W4:Y:S01]  /*1ca00*/  LDL.LU.64 R234, [R1+0x390] ;  /* 0x0003900001ea7983 */ /* 0x010f220000300a00 */
[----:B--2---:R-:W-:-:S03]  /*1ca10*/  IMAD.MOV.U32 R4, RZ, RZ, R153 ;  /* 0x000000ffff047224 */ /* 0x004fc600078e0099 */
[----:B------:R-:W-:Y:S04]  /*1ca20*/  STL [R1+0x12d4], R152 ;  /* 0x0012d49801007387 */ /* 0x000fe80000100800 */
[----:B---3--:R-:W-:Y:S04]  /*1ca30*/  STL [R1+0x12dc], R154 ;  /* 0x0012dc9a01007387 */ /* 0x008fe80000100800 */
[----:B------:R1:W-:Y:S02]  /*1ca40*/  STL [R1+0x12d0], R4 ;  /* 0x0012d00401007387 */ /* 0x0003e40000100800 */
[----:B-1----:R-:W-:-:S02]  /*1ca50*/  MOV R4, R155 ;  /* 0x0000009b00047202 */ /* 0x002fc40000000f00 */
[----:B------:R-:W-:Y:S04]  /*1ca60*/  STL [R1+0x12e4], R216 ;  /* 0x0012e4d801007387 */ /* 0x000fe80000100800 */
[----:B------:R1:W-:Y:S04]  /*1ca70*/  STL [R1+0x12d8], R4 ;  /* 0x0012d80401007387 */ /* 0x0003e80000100800 */
[----:B------:R-:W-:Y:S01]  /*1ca80*/  STL [R1+0x12ec], R218 ;  /* 0x0012ecda01007387 */ /* 0x000fe20000100800 */
[----:B-1----:R-:W-:-:S05]  /*1ca90*/  IMAD.MOV.U32 R4, RZ, RZ, R217 ;  /* 0x000000ffff047224 */ /* 0x002fca00078e00d9 */
        /* <DEDUP_REMOVED lines=10> */
[----:B------:R-:W2:Y:S04]  /*1cb40*/  LDL.LU.64 R152, [R1+0xe90] ;  /* 0x000e900001987983 */ /* 0x000ea80000300a00 */
[----:B------:R-:W3:Y:S01]  /*1cb50*/  LDL.LU.64 R154, [R1+0xe98] ;  /* 0x000e9800019a7983 */ /* 0x000ee20000300a00 */
[----:B-1----:R-:W-:-:S05]  /*1cb60*/  IMAD.MOV.U32 R4, RZ, RZ, R229 ;  /* 0x000000ffff047224 */ /* 0x002fca00078e00e5 */
[----:B------:R1:W-:Y:S04]  /*1cb70*/  STL [R1+0x1300], R4 ;  /* 0x0013000401007387 */ /* 0x0003e80000100800 */
[----:B------:R-:W-:Y:S04]  /*1cb80*/  STL [R1+0x130c], R230 ;  /* 0x00130ce601007387 */ /* 0x000fe80000100800 */
[----:B------:R-:W3:Y:S01]  /*1cb90*/  LDL.LU.64 R216, [R1+0xea0] ;  /* 0x000ea00001d87983 */ /* 0x000ee20000300a00 */
[----:B-1----:R-:W-:-:S03]  /*1cba0*/  MOV R4, R231 ;  /* 0x000000e700047202 */ /* 0x002fc60000000f00 */
[----:B------:R-:W3:Y:S04]  /*1cbb0*/  LDL.LU.64 R218, [R1+0xea8] ;  /* 0x000ea80001da7983 */ /* 0x000ee80000300a00 */
[----:B------:R1:W-:Y:S04]  /*1cbc0*/  STL [R1+0x1308], R4 ;  /* 0x0013080401007387 */ /* 0x0003e80000100800 */
[----:B------:R-:W-:Y:S04]  /*1cbd0*/  STL [R1+0x1314], R244 ;  /* 0x001314f401007387 */ /* 0x000fe80000100800 */
[----:B------:R-:W3:Y:S01]  /*1cbe0*/  LDL.LU.64 R196, [R1+0x428] ;  /* 0x0004280001c47983 */ /* 0x000ee20000300a00 */
[----:B-1----:R-:W-:-:S03]  /*1cbf0*/  IMAD.MOV.U32 R4, RZ, RZ, R245 ;  /* 0x000000ffff047224 */ /* 0x002fc600078e00f5 */
[----:B------:R-:W3:Y:S04]  /*1cc00*/  LDL.LU.64 R198, [R1+0x420] ;  /* 0x0004200001c67983 */ /* 0x000ee80000300a00 */
[----:B------:R1:W-:Y:S04]  /*1cc10*/  STL [R1+0x1310], R4 ;  /* 0x0013100401007387 */ /* 0x0003e80000100800 */
[----:B------:R-:W-:Y:S04]  /*1cc20*/  STL [R1+0x131c], R246 ;  /* 0x00131cf601007387 */ /* 0x000fe80000100800 */
[----:B------:R-:W3:Y:S01]  /*1cc30*/  LDL.LU.64 R228, [R1+0x418] ;  /* 0x0004180001e47983 */ /* 0x000ee20000300a00 */
[----:B-1----:R-:W-:-:S03]  /*1cc40*/  IMAD.MOV.U32 R4, RZ, RZ, R247 ;  /* 0x000000ffff047224 */ /* 0x002fc600078e00f7 */
[----:B------:R-:W-:Y:S04]  /*1cc50*/  STL [R1+0x1324], R232 ;  /* 0x001324e801007387 */ /* 0x000fe80000100800 */
[----:B------:R1:W-:Y:S04]  /*1cc60*/  STL [R1+0x1318], R4 ;  /* 0x0013180401007387 */ /* 0x0003e80000100800 */
[----:B------:R-:W3:Y:S01]  /*1cc70*/  LDL.LU.64 R230, [R1+0x410] ;  /* 0x0004100001e67983 */ /* 0x000ee20000300a00 */
[----:B-1----:R-:W-:-:S05]  /*1cc80*/  MOV R4, R233 ;  /* 0x000000e900047202 */ /* 0x002fca0000000f00 */
[----:B------:R1:W-:Y:S04]  /*1cc90*/  STL [R1+0x1320], R4 ;  /* 0x0013200401007387 */ /* 0x0003e80000100800 */
[----:B----4-:R4:W-:Y:S01]  /*1cca0*/  STL [R1+0x132c], R234 ;  /* 0x00132cea01007387 */ /* 0x0109e20000100800 */
[----:B-1----:R-:W-:-:S03]  /*1ccb0*/  IMAD.MOV.U32 R4, RZ, RZ, R235 ;  /* 0x000000ffff047224 */ /* 0x002fc600078e00eb */
[----:B------:R-:W-:Y:S04]  /*1ccc0*/  STL [R1+0x1330], R56 ;  /* 0x0013303801007387 */ /* 0x000fe80000100800 */
[----:B------:R2:W-:Y:S04]  /*1ccd0*/  STL [R1+0x1328], R4 ;  /* 0x0013280401007387 */ /* 0x0005e80000100800 */
[----:B----4-:R-:W4:Y:S04]  /*1cce0*/  LDL.LU.64 R234, [R1+0x3a0] ;  /* 0x0003a00001ea7983 */ /* 0x010f280000300a00 */
[----:B------:R-:W-:Y:S04]  /*1ccf0*/  STL [R1+0x12c4], R57 ;  /* 0x0012c43901007387 */ /* 0x000fe80000100800 */
[----:B------:R-:W-:Y:S04]  /*1cd00*/  STL [R1+0x12c8], R54 ;  /* 0x0012c83601007387 */ /* 0x000fe80000100800 */
[----:B------:R-:W-:Y:S04]  /*1cd10*/  STL [R1+0x12bc], R55 ;  /* 0x0012bc3701007387 */ /* 0x000fe80000100800 */
[----:B------:R-:W4:Y:S04]  /*1cd20*/  LDL.LU.64 R244, [R1+0x3a8] ;  /* 0x0003a80001f47983 */ /* 0x000f280000300a00 */
[----:B------:R-:W-:Y:S04]  /*1cd30*/  STL [R1+0x12c0], R52 ;  /* 0x0012c03401007387 */ /* 0x000fe80000100800 */
[----:B------:R-:W-:Y:S04]  /*1cd40*/  STL [R1+0x12b4], R53 ;  /* 0x0012b43501007387 */ /* 0x000fe80000100800 */
[----:B------:R-:W4:Y:S04]  /*1cd50*/  LDL.LU.64 R246, [R1+0x3b0] ;  /* 0x0003b00001f67983 */ /* 0x000f280000300a00 */
[----:B------:R-:W-:Y:S04]  /*1cd60*/  STL [R1+0x12b8], R50 ;  /* 0x0012b83201007387 */ /* 0x000fe80000100800 */
[----:B------:R-:W-:Y:S04]  /*1cd70*/  STL [R1+0x124c], R51 ;  /* 0x00124c3301007387 */ /* 0x000fe80000100800 */
[----:B------:R-:W4:Y:S01]  /*1cd80*/  LDL.LU.64 R232, [R1+0x3b8] ;  /* 0x0003b80001e87983 */ /* 0x000f220000300a00 */
        /* <DEDUP_REMOVED lines=28> */
[----:B----4-:R4:W-:Y:S04]  /*1cf50*/  STL [R1+0x1294], R234 ;  /* 0x001294ea01007387 */ /* 0x0109e80000100800 */
[----:B------:R-:W3:Y:S01]  /*1cf60*/  LDL.LU.64 R196, [R1+0x408] ;  /* 0x0004080001c47983 */ /* 0x000ee20000300a00 */
        /* <DEDUP_REMOVED lines=23> */
[----:B------:R-:W4:Y:S04]  /*1d0e0*/  LDL.LU.64 R230, [R1+0x3d8] ;  /* 0x0003d80001e67983 */ /* 0x000f280000300a00 */
[----:B------:R-:W-:Y:S04]  /*1d0f0*/  STL [R1+0x1238], R42 ;  /* 0x0012382a01007387 */ /* 0x000fe80000100800 */
[----:B------:R-:W-:Y:S01]  /*1d100*/  STL [R1+0x11cc], R43 ;  /* 0x0011cc2b01007387 */ /* 0x000fe20000100800 */
        /* <DEDUP_REMOVED lines=13> */
[----:B----4-:R-:W-:Y:S01]  /*1d1e0*/  STL [R1+0x11fc], R234 ;  /* 0x0011fcea01007387 */ /* 0x010fe20000100800 */
[----:B-1----:R-:W-:-:S05]  /*1d1f0*/  MOV R4, R197 ;  /* 0x000000c500047202 */ /* 0x002fca0000000f00 */
[----:B------:R1:W-:Y:S02]  /*1d200*/  STL [R1+0x11f0], R4 ;  /* 0x0011f00401007387 */ /* 0x0003e40000100800 */
[----:B-1----:R-:W-:Y:S02]  /*1d210*/  IMAD.MOV.U32 R4, RZ, RZ, R235 ;  /* 0x000000ffff047224 */ /* 0x002fe400078e00eb */
[----:B------:R-:W2:Y:S04]  /*1d220*/  LDL.LU.64 R234, [R1+0xf30] ;  /* 0x000f300001ea7983 */ /* 0x000ea80000300a00 */
[----:B------:R1:W-:Y:S04]  /*1d230*/  STL [R1+0x11f8], R4 ;  /* 0x0011f80401007387 */ /* 0x0003e80000100800 */
[----:B------:R3:W-:Y:S01]  /*1d240*/  STL [R1+0x1204], R244 ;  /* 0x001204f401007387 */ /* 0x0007e20000100800 */
[----:B-1----:R-:W-:-:S03]  /*1d250*/  IMAD.MOV.U32 R4, RZ, RZ, R245 ;  /* 0x000000ffff047224 */ /* 0x002fc600078e00f5 */
[----:B---3--:R-:W3:Y:S04]  /*1d260*/  LDL.LU.64 R244, [R1+0xf38] ;  /* 0x000f380001f47983 */ /* 0x008ee80000300a00 */
[----:B------:R1:W-:Y:S04]  /*1d270*/  STL [R1+0x1200], R4 ;  /* 0x0012000401007387 */ /* 0x0003e80000100800 */
[----:B------:R4:W-:Y:S01]  /*1d280*/  STL [R1+0x120c], R246 ;  /* 0x00120cf601007387 */ /* 0x0009e20000100800 */
[----:B-1----:R-:W-:-:S03]  /*1d290*/  MOV R4, R247 ;  /* 0x000000f700047202 */ /* 0x002fc60000000f00 */
[----:B----4-:R-:W4:Y:S04]  /*1d2a0*/  LDL.LU.64 R246, [R1+0xf40] ;  /* 0x000f400001f67983 */ /* 0x010f280000300a00 */
        /* <DEDUP_REMOVED lines=9> */
[----:B------:R-:W-:Y:S04]  /*1d340*/  STL [R1+0x1224], R228 ;  /* 0x001224e401007387 */ /* 0x000fe80000100800 */
[----:B------:R-:W4:Y:S01]  /*1d350*/  LDL.LU.64 R196, [R1+0x3e0] ;  /* 0x0003e00001c47983 */ /* 0x000f220000300a00 */
[----:B-1----:R-:W-:-:S05]  /*1d360*/  MOV R4, R229 ;  /* 0x000000e500047202 */ /* 0x002fca0000000f00 */
[----:B------:R1:W-:Y:S04]  /*1d370*/  STL [R1+0x1220], R4 ;  /* 0x0012200401007387 */ /* 0x0003e80000100800 */
[----:B------:R1:W-:Y:S04]  /*1d380*/  STL [R1+0x122c], R230 ;  /* 0x00122ce601007387 */ /* 0x0003e80000100800 */
[----:B------:R-:W4:Y:S01]  /*1d390*/  LDL.LU.64 R198, [R1+0xd40] ;  /* 0x000d400001c67983 */ /* 0x000f220000300a00 */
[----:B-1----:R-:W-:-:S05]  /*1d3a0*/  IMAD.MOV.U32 R4, RZ, RZ, R231 ;  /* 0x000000ffff047224 */ /* 0x002fca00078e00e7 */
        /* <DEDUP_REMOVED lines=10> */
[----:B------:R1:W-:Y:S04]  /*1d450*/  STL [R1+0x11b8], R2 ;  /* 0x0011b80201007387 */ /* 0x0003e80000100800 */
[----:B------:R-:W-:Y:S04]  /*1d460*/  STL [R1+0x3a0], R3 ;  /* 0x0003a00301007387 */ /* 0x000fe80000100800 */
[----:B------:R-:W4:Y:S04]  /*1d470*/  LDL.LU.64 R230, [R1+0x3f8] ;  /* 0x0003f80001e67983 */ /* 0x000f280000300a00 */
        /* <DEDUP_REMOVED lines=406> */
[----:B----4-:R-:W4:Y:S04]  /*1ede0*/  LDL.64 R246, [R1+0x17b0] ;  /* 0x0017b00001f67983 */ /* 0x010f280000100a00 */
[----:B------:R1:W-:Y:S04]  /*1edf0*/  STL [R1+0x6dc], R2 ;  /* 0x0006dc0201007387 */ /* 0x0003e80000100800 */
[----:B------:R1:W-:Y:S02]  /*1ee00*/  STL [R1+0x6e8], R232 ;  /* 0x0006e8e801007387 */ /* 0x0003e40000100800 */
[----:B-1----:R-:W-:-:S02]  /*1ee10*/  IMAD.MOV.U32 R2, RZ, RZ, R233 ;  /* 0x000000ffff027224 */ /* 0x002fc400078e00e9 */
[----:B------:R-:W4:Y:S04]  /*1ee20*/  LDL.64 R232, [R1+0x17b8] ;  /* 0x0017b80001e87983 */ /* 0x000f280000100a00 */
[----:B------:R1:W-:Y:S04]  /*1ee30*/  STL [R1+0x6e4], R2 ;  /* 0x0006e40201007387 */ /* 0x0003e80000100800 */
[----:B------:R1:W-:Y:S02]  /*1ee40*/  STL [R1+0x6f0], R218 ;  /* 0x0006f0da01007387 */ /* 0x0003e40000100800 */
[----:B-1----:R-:W-:-:S02]  /*1ee50*/  MOV R2, R219 ;  /* 0x000000db00027202 */ /* 0x002fc40000000f00 */
[----:B------:R-:W4:Y:S04]  /*1ee60*/  LDL.64 R218, [R1+0x17c0] ;  /* 0x0017c00001da7983 */ /* 0x000f280000100a00 */
        /* <DEDUP_REMOVED lines=1080> */
[----:B------:R2:W-:Y:S02]  /*231f0*/  STL [R1+0xf5c], R2 ;  /* 0x000f5c0201007387 */ /* 0x0005e40000100800 */
[----:B--2---:R-:W-:Y:S02]  /*23200*/  IMAD.MOV.U32 R2, RZ, RZ, R235 ;  /* 0x000000ffff027224 */ /* 0x004fe400078e00eb */
[----:B------:R1:W-:Y:S04]  /*23210*/  STL [R1+0xf68], R234 ;  /* 0x000f68ea01007387 */ /* 0x0003e80000100800 */
[----:B-1----:R-:W2:Y:S04]  /*23220*/  LDL.LU.64 R234, [R1+0x1cd8] ;  /* 0x001cd80001ea7983 */ /* 0x002ea80000300a00 */
        /* <DEDUP_REMOVED lines=31> */
[----:B-1----:R-:W-:-:S05]  /*23420*/  MOV R2, R217 ;  /* 0x000000d900027202 */ /* 0x002fca0000000f00 */
[----:B------:R1:W-:Y:S04]  /*23430*/  STL [R1+0xfa4], R2 ;  /* 0x000fa40201007387 */ /* 0x0003e80000100800 */
[----:B------:R1:W-:Y:S02]  /*23440*/  STL [R1+0xfb0], R228 ;  /* 0x000fb0e401007387 */ /* 0x0003e40000100800 */
[----:B-1----:R-:W-:Y:S02]  /*23450*/  IMAD.MOV.U32 R2, RZ, RZ, R229 ;  /* 0x000000ffff027224 */ /* 0x002fe400078e00e5 */
        /* <DEDUP_REMOVED lines=82> */
[----:B------:R-:W4:Y:S04]  /*23980*/  LDL.LU.64 R198, [R1+0x1dc0] ;  /* 0x001dc00001c67983 */ /* 0x000f280000300a00 */
[----:B------:R-:W4:Y:S01]  /*23990*/  LDL.LU.64 R152, [R1+0x1dc8] ;  /* 0x001dc80001987983 */ /* 0x000f220000300a00 */
[----:B-1----:R-:W-:-:S05]  /*239a0*/  IMAD.MOV.U32 R2, RZ, RZ, R155 ;  /* 0x000000ffff027224 */ /* 0x002fca00078e009b */
[----:B------:R1:W-:Y:S04]  /*239b0*/  STL [R1+0x1054], R2 ;  /* 0x0010540201007387 */ /* 0x0003e80000100800 */
[----:B------:R1:W-:Y:S02]  /*239c0*/  STL [R1+0x1060], R228 ;  /* 0x001060e401007387 */ /* 0x0003e40000100800 */
[----:B-1----:R-:W-:Y:S02]  /*239d0*/  IMAD.MOV.U32 R2, RZ, RZ, R229 ;  /* 0x000000ffff027224 */ /* 0x002fe400078e00e5 */
        /* <DEDUP_REMOVED lines=12> */
[----:B-1----:R-:W-:-:S03]  /*23aa0*/  IMAD.MOV.U32 R2, RZ, RZ, R245 ;  /* 0x000000ffff027224 */ /* 0x002fc600078e00f5 */
[----:B----4-:R-:W-:Y:S04]  /*23ab0*/  STL [R1+0x1080], R246 ;  /* 0x001080f601007387 */ /* 0x010fe80000100800 */
[----:B------:R1:W-:Y:S04]  /*23ac0*/  STL [R1+0x1074], R2 ;  /* 0x0010740201007387 */ /* 0x0003e80000100800 */
[----:B------:R-:W3:Y:S01]  /*23ad0*/  LDL.LU.64 R244, [R1+0x1df0] ;  /* 0x001df00001f47983 */ /* 0x000ee20000300a00 */
[----:B-1----:R-:W-:-:S03]  /*23ae0*/  MOV R2, R247 ;  /* 0x000000f700027202 */ /* 0x002fc60000000f00 */
        /* <DEDUP_REMOVED lines=25> */
[----:B------:R1:W-:Y:S02]  /*23c80*/  STL [R1+0x10ac], R2 ;  /* 0x0010ac0201007387 */ /* 0x0003e40000100800 */
[----:B-1----:R-:W-:Y:S02]  /*23c90*/  IMAD.MOV.U32 R2, RZ, RZ, R229 ;  /* 0x000000ffff027224 */ /* 0x002fe400078e00e5 */
        /* <DEDUP_REMOVED lines=8> */
[----:B--2---:R-:W-:Y:S04]  /*23d20*/  STL [R1+0x10d0], R234 ;  /* 0x0010d0ea01007387 */ /* 0x004fe80000100800 */
[----:B------:R1:W-:Y:S02]  /*23d30*/  STL [R1+0x10c4], R2 ;  /* 0x0010c40201007387 */ /* 0x0003e40000100800 */
[----:B-1----:R-:W-:Y:S02]  /*23d40*/  IMAD.MOV.U32 R2, RZ, RZ, R235 ;  /* 0x000000ffff027224 */ /* 0x002fe400078e00eb */
[----:B------:R-:W2:Y:S04]  /*23d50*/  LDL.LU.64 R234, [R1+0x1e38] ;  /* 0x001e380001ea7983 */ /* 0x000ea80000300a00 */
[----:B------:R1:W-:Y:S04]  /*23d60*/  STL [R1+0x10cc], R2 ;  /* 0x0010cc0201007387 */ /* 0x0003e80000100800 */
[----:B---3--:R3:W-:Y:S01]  /*23d70*/  STL [R1+0x10d8], R244 ;  /* 0x0010d8f401007387 */ /* 0x0087e20000100800 */
[----:B-1----:R-:W-:-:S03]  /*23d80*/  IMAD.MOV.U32 R2, RZ, RZ, R245 ;  /* 0x000000ffff027224 */ /* 0x002fc600078e00f5 */
[----:B----4-:R-:W-:Y:S04]  /*23d90*/  STL [R1+0x10e0], R246 ;  /* 0x0010e0f601007387 */ /* 0x010fe80000100800 */
[----:B------:R1:W-:Y:S04]  /*23da0*/  STL [R1+0x10d4], R2 ;  /* 0x0010d40201007387 */ /* 0x0003e80000100800 */
[----:B---3--:R-:W3:Y:S01]  /*23db0*/  LDL.LU.64 R244, [R1+0x1e40] ;  /* 0x001e400001f47983 */ /* 0x008ee20000300a00 */
        /* <DEDUP_REMOVED lines=10> */
[----:B------:R-:W-:Y:S04]  /*23e60*/  STL [R1+0x10f8], R218 ;  /* 0x0010f8da01007387 */ /* 0x000fe80000100800 */
        /* <DEDUP_REMOVED lines=8> */
[----:B------:R-:W-:Y:S04]  /*23ef0*/  STL [R1+0x1108], R198 ;  /* 0x001108c601007387 */ /* 0x000fe80000100800 */
[----:B------:R-:W4:Y:S01]  /*23f00*/  LDL.LU.64 R152, [R1+0x1e70] ;  /* 0x001e700001987983 */ /* 0x000f220000300a00 */
[----:B-1----:R-:W-:-:S03]  /*23f10*/  IMAD.MOV.U32 R2, RZ, RZ, R199 ;  /* 0x000000ffff027224 */ /* 0x002fc600078e00c7 */
[----:B------:R-:W4:Y:S04]  /*23f20*/  LDL.LU.64 R154, [R1+0x1e78] ;  /* 0x001e7800019a7983 */ /* 0x000f280000300a00 */
[----:B------:R1:W-:Y:S04]  /*23f30*/  STL [R1+0x1104], R2 ;  /* 0x0011040201007387 */ /* 0x0003e80000100800 */
[----:B------:R-:W-:Y:S04]  /*23f40*/  STL [R1+0x1110], R228 ;  /* 0x001110e401007387 */ /* 0x000fe80000100800 */
[----:B------:R-:W4:Y:S01]  /*23f50*/  LDL.LU.64 R216, [R1+0x1e80] ;  /* 0x001e800001d87983 */ /* 0x000f220000300a00 */
[----:B-1----:R-:W-:-:S03]  /*23f60*/  MOV R2, R229 ;  /* 0x000000e500027202 */ /* 0x002fc60000000f00 */
[----:B------:R-:W4:Y:S04]  /*23f70*/  LDL.LU.64 R218, [R1+0x1e88] ;  /* 0x001e880001da7983 */ /* 0x000f280000300a00 */
[----:B------:R1:W-:Y:S04]  /*23f80*/  STL [R1+0x110c], R2 ;  /* 0x00110c0201007387 */ /* 0x0003e80000100800 */
[----:B------:R-:W-:Y:S04]  /*23f90*/  STL [R1+0x1118], R230 ;  /* 0x001118e601007387 */ /* 0x000fe80000100800 */
[----:B------:R-:W4:Y:S01]  /*23fa0*/  LDL.LU.64 R196, [R1+0x1e90] ;  /* 0x001e900001c47983 */ /* 0x000f220000300a00 */
[----:B-1----:R-:W-:-:S03]  /*23fb0*/  IMAD.MOV.U32 R2, RZ, RZ, R231 ;  /* 0x000000ffff027224 */ /* 0x002fc600078e00e7 */
[----:B------:R-:W4:Y:S04]  /*23fc0*/  LDL.LU.64 R198, [R1+0x1e98] ;  /* 0x001e980001c67983 */ /* 0x000f280000300a00 */
[----:B------:R1:W-:Y:S04]  /*23fd0*/  STL [R1+0x1114], R2 ;  /* 0x0011140201007387 */ /* 0x0003e80000100800 */
[----:B--2---:R-:W-:Y:S01]  /*23fe0*/  STL [R1+0x1120], R234 ;  /* 0x001120ea01007387 */ /* 0x004fe20000100800 */
[----:B-1----:R-:W-:-:S03]  /*23ff0*/  IMAD.MOV.U32 R2, RZ, RZ, R235 ;  /* 0x000000ffff027224 */ /* 0x002fc600078e00eb */
[----:B------:R-:W2:Y:S04]  /*24000*/  LDL.LU.64 R228, [R1+0x1ea0] ;  /* 0x001ea00001e47983 */ /* 0x000ea80000300a00 */
[----:B------:R-:W2:Y:S04]  /*24010*/  LDL.LU.64 R230, [R1+0x1ea8] ;  /* 0x001ea80001e67983 */ /* 0x000ea80000300a00 */
[----:B------:R3:W-:Y:S02]  /*24020*/  STL [R1+0x111c], R2 ;  /* 0x00111c0201007387 */ /* 0x0007e40000100800 */
[----:B---3--:R-:W-:-:S02]  /*24030*/  MOV R2, R245 ;  /* 0x000000f500027202 */ /* 0x008fc40000000f00 */
[----:B------:R1:W-:Y:S04]  /*24040*/  STL [R1+0x1128], R244 ;  /* 0x001128f401007387 */ /* 0x0003e80000100800 */
[----:B------:R-:W3:Y:S04]  /*24050*/  LDL.LU.64 R234, [R1+0x1eb0] ;  /* 0x001eb00001ea7983 */ /* 0x000ee80000300a00 */
[----:B----4-:R-:W-:Y:S04]  /*24060*/  STL [R1+0x1130], R246 ;  /* 0x001130f601007387 */ /* 0x010fe80000100800 */
[----:B------:R4:W-:Y:S04]  /*24070*/  STL [R1+0x1124], R2 ;  /* 0x0011240201007387 */ /* 0x0009e80000100800 */
[----:B-1----:R-:W3:Y:S01]  /*24080*/  LDL.LU.64 R244, [R1+0x1eb8] ;  /* 0x001eb80001f47983 */ /* 0x002ee20000300a00 */
[----:B----4-:R-:W-:-:S03]  /*24090*/  IMAD.MOV.U32 R2, RZ, RZ, R247 ;  /* 0x000000ffff027224 */ /* 0x010fc600078e00f7 */
[----:B------:R-:W4:Y:S04]  /*240a0*/  LDL.LU.64 R246, [R1+0x1ec0] ;  /* 0x001ec00001f67983 */ /* 0x000f280000300a00 */
[----:B------:R1:W-:Y:S02]  /*240b0*/  STL [R1+0x112c], R2 ;  /* 0x00112c0201007387 */ /* 0x0003e40000100800 */
[----:B-1----:R-:W-:Y:S02]  /*240c0*/  IMAD.MOV.U32 R2, RZ, RZ, R233 ;  /* 0x000000ffff027224 */ /* 0x002fe400078e00e9 */
[----:B------:R1:W-:Y:S04]  /*240d0*/  STL [R1+0x1138], R232 ;  /* 0x001138e801007387 */ /* 0x0003e80000100800 */
[----:B------:R-:W-:Y:S04]  /*240e0*/  STL [R1+0x1140], R150 ;  /* 0x0011409601007387 */ /* 0x000fe80000100800 */
[----:B------:R1:W-:Y:S04]  /*240f0*/  STL [R1+0x1134], R2 ;  /* 0x0011340201007387 */ /* 0x0003e80000100800 */
[----:B-1----:R-:W4:Y:S01]  /*24100*/  LDL.LU.64 R232, [R1+0x1ec8] ;  /* 0x001ec80001e87983 */ /* 0x002f220000300a00 */
[----:B------:R-:W-:-:S03]  /*24110*/  MOV R2, R151 ;  /* 0x0000009700027202 */ /* 0x000fc60000000f00 */
        /* <DEDUP_REMOVED lines=16> */
[----:B------:R1:W-:Y:S02]  /*24220*/  STL [R1+0x1164], R2 ;  /* 0x0011640201007387 */ /* 0x0003e40000100800 */
[----:B-1----:R-:W-:Y:S02]  /*24230*/  MOV R2, R219 ;  /* 0x000000db00027202 */ /* 0x002fe40000000f00 */
[----:B------:R-:W1:Y:S04]  /*24240*/  S2R R252, SR_TID.X ;  /* 0x0000000000fc7919 */ /* 0x000e680000002100 */
[----:B------:R-:W-:Y:S04]  /*24250*/  STL [R1+0x1178], R196 ;  /* 0x001178c401007387 */ /* 0x000fe80000100800 */
[----:B------:R1:W-:Y:S04]  /*24260*/  STL [R1+0x116c], R2 ;  /* 0x00116c0201007387 */ /* 0x0003e80000100800 */
[----:B------:R-:W-:Y:S01]  /*24270*/  STL [R1+0x1180], R198 ;  /* 0x001180c601007387 */ /* 0x000fe20000100800 */
[----:B-1----:R-:W-:-:S05]  /*24280*/  IMAD.MOV.U32 R2, RZ, RZ, R197 ;  /* 0x000000ffff027224 */ /* 0x002fca00078e00c5 */
[----:B------:R1:W-:Y:S02]  /*24290*/  STL [R1+0x1174], R2 ;  /* 0x0011740201007387 */ /* 0x0003e40000100800 */
[----:B-1----:R-:W-:Y:S02]  /*242a0*/  IMAD.MOV.U32 R2, RZ, RZ, R199 ;  /* 0x000000ffff027224 */ /* 0x002fe400078e00c7 */
[----:B--2---:R-:W-:Y:S04]  /*242b0*/  STL [R1+0x1188], R228 ;  /* 0x001188e401007387 */ /* 0x004fe80000100800 */
[----:B------:R1:W-:Y:S04]  /*242c0*/  STL [R1+0x117c], R2 ;  /* 0x00117c0201007387 */ /* 0x0003e80000100800 */
[----:B------:R-:W-:Y:S01]  /*242d0*/  STL [R1+0x1190], R230 ;  /* 0x001190e601007387 */ /* 0x000fe20000100800 */
[----:B-1----:R-:W-:-:S05]  /*242e0*/  MOV R2, R229 ;  /* 0x000000e500027202 */ /* 0x002fca0000000f00 */
[----:B------:R1:W-:Y:S04]  /*242f0*/  STL [R1+0x1184], R2 ;  /* 0x0011840201007387 */ /* 0x0003e80000100800 */
[----:B---3--:R-:W-:Y:S01]  /*24300*/  STL [R1+0x1198], R234 ;  /* 0x001198ea01007387 */ /* 0x008fe20000100800 */
[----:B-1----:R-:W-:-:S05]  /*24310*/  IMAD.MOV.U32 R2, RZ, RZ, R231 ;  /* 0x000000ffff027224 */ /* 0x002fca00078e00e7 */
[----:B------:R1:W-:Y:S02]  /*24320*/  STL [R1+0x118c], R2 ;  /* 0x00118c0201007387 */ /* 0x0003e40000100800 */
[----:B-1----:R-:W-:-:S05]  /*24330*/  IMAD.MOV.U32 R2, RZ, RZ, R235 ;  /* 0x000000ffff027224 */ /* 0x002fca00078e00eb */
[----:B------:R1:W-:Y:S04]  /*24340*/  STL [R1+0x1194], R2 ;  /* 0x0011940201007387 */ /* 0x0003e80000100800 */
[----:B------:R-:W-:Y:S01]  /*24350*/  STL [R1+0x11a0], R244 ;  /* 0x0011a0f401007387 */ /* 0x000fe20000100800 */
[----:B-1----:R-:W-:-:S03]  /*24360*/  IMAD.MOV.U32 R2, RZ, RZ, R245 ;  /* 0x000000ffff027224 */ /* 0x002fc600078e00f5 */
[----:B----4-:R-:W-:Y:S04]  /*24370*/  STL [R1+0x11a8], R246 ;  /* 0x0011a8f601007387 */ /* 0x010fe80000100800 */
[----:B------:R1:W-:Y:S02]  /*24380*/  STL [R1+0x119c], R2 ;  /* 0x00119c0201007387 */ /* 0x0003e40000100800 */
[----:B-1----:R-:W-:Y:S02]  /*24390*/  IMAD.MOV.U32 R2, RZ, RZ, R247 ;  /* 0x000000ffff027224 */ /* 0x002fe400078e00f7 */
[----:B------:R-:W-:Y:S01]  /*243a0*/  IMAD.MOV.U32 R7, RZ, RZ, R233 ;  /* 0x000000ffff077224 */ /* 0x000fe200078e00e9 */
[----:B------:R-:W-:Y:S04]  /*243b0*/  STL [R1+0x11b0], R232 ;  /* 0x0011b0e801007387 */ /* 0x000fe80000100800 */
[----:B------:R1:W-:Y:S04]  /*243c0*/  STL [R1+0x11a4], R2 ;  /* 0x0011a40201007387 */ /* 0x0003e80000100800 */
[----:B------:R2:W-:Y:S04]  /*243d0*/  STL [R1+0x11ac], R7 ;  /* 0x0011ac0701007387 */ /* 0x0005e80000100800 */
        /* <DEDUP_REMOVED lines=41> */
[----:B------:R3:W-:Y:S01]  /*24670*/  STL [R1+0xd0], RZ ;  /* 0x0000d0ff01007387 */ /* 0x0007e20000100800 */
[----:B------:R-:W-:-:S03]  /*24680*/  LOP3.LUT R4, R252, 0x7, RZ, 0xc0, !PT ;  /* 0x00000007fc047812 */ /* 0x000fc600078ec0ff */
[----:B------:R3:W-:Y:S04]  /*24690*/  STL [R1+0xd4], RZ ;  /* 0x0000d4ff01007387 */ /* 0x0007e80000100800 */
[----:B------:R3:W-:Y:S01]  /*246a0*/  STL [R1+0xd8], RZ ;  /* 0x0000d8ff01007387 */ /* 0x0007e20000100800 */
[----:B------:R-:W-:-:S03]  /*246b0*/  MOV R235, 0x7f ;  /* 0x0000007f00eb7802 */ /* 0x000fc60000000f00 */
[----:B------:R3:W-:Y:S04]  /*246c0*/  STL [R1+0xdc], RZ ;  /* 0x0000dcff01007387 */ /* 0x0007e80000100800 */
[----:B------:R3:W-:Y:S01]  /*246d0*/  STL [R1+0xc0], RZ ;  /* 0x0000c0ff01007387 */ /* 0x0007e20000100800 */
[----:B-1----:R-:W-:-:S03]  /*246e0*/  SHF.L.U32 R2, R252, 0x1, RZ ;  /* 0x00000001fc027819 */ /* 0x002fc600000006ff */
[----:B------:R3:W-:Y:S01]  /*246f0*/  STL [R1+0xc4], RZ ;  /* 0x0000c4ff01007387 */ /* 0x0007e20000100800 */
[----:B------:R-:W-:-:S03]  /*24700*/  IMAD R4, R4, 0x210, RZ ;  /* 0x0000021004047824 */ /* 0x000fc600078e02ff */
[----:B------:R3:W-:Y:S01]  /*24710*/  STL [R1+0xc8], RZ ;  /* 0x0000c8ff01007387 */ /* 0x0007e20000100800 */
[----:B------:R-:W-:-:S03]  /*24720*/  IADD3 R235, R235, c[0x0][0x180], RZ ;  /* 0x00006000ebeb7a10 */ /* 0x000fc60007ffe0ff */
[----:B------:R3:W-:Y:S01]  /*24730*/  STL [R1+0xcc], RZ ;  /* 0x0000ccff01007387 */ /* 0x0007e20000100800 */
[----:B------:R-:W-:-:S03]  /*24740*/  LOP3.LUT R6, R252, 0x3, RZ, 0xc0, !PT ;  /* 0x00000003fc067812 */ /* 0x000fc600078ec0ff */
[----:B------:R3:W-:Y:S01]  /*24750*/  STL [R1+0xa0], RZ ;  /* 0x0000a0ff01007387 */ /* 0x0007e20000100800 */
[----:B------:R-:W-:-:S03]  /*24760*/  LOP3.LUT R5, R2, 0x40, RZ, 0xc0, !PT ;  /* 0x0000004002057812 */ /* 0x000fc600078ec0ff */
[----:B------:R3:W-:Y:S04]  /*24770*/  STL [R1+0xa4], RZ ;  /* 0x0000a4ff01007387 */ /* 0x0007e80000100800 */
[----:B------:R3:W-:Y:S01]  /*24780*/  STL [R1+0xa8], RZ ;  /* 0x0000a8ff01007387 */ /* 0x0007e20000100800 */
[----:B------:R-:W-:-:S03]  /*24790*/  SHF.R.S32.HI R3, RZ, 0x1f, R235 ;  /* 0x0000001fff037819 */ /* 0x000fc600000114eb */
[----:B------:R3:W-:Y:S01]  /*247a0*/  STL [R1+0xac], RZ ;  /* 0x0000acff01007387 */ /* 0x0007e20000100800 */
[----:B------:R-:W-:-:S03]  /*247b0*/  LOP3.LUT R37, R4, 0x30, R2, 0x78, !PT ;  /* 0x0000003004257812 */ /* 0x000fc600078e7802 */
[----:B------:R3:W-:Y:S01]  /*247c0*/  STL [R1+0x70], RZ ;  /* 0x000070ff01007387 */ /* 0x0007e20000100800 */
[----:B------:R-:W-:-:S03]  /*247d0*/  IMAD R4, R6, 0x420, RZ ;  /* 0x0000042006047824 */ /* 0x000fc600078e02ff */
[----:B------:R3:W-:Y:S01]  /*247e0*/  STL [R1+0x74], RZ ;  /* 0x000074ff01007387 */ /* 0x0007e20000100800 */
[----:B------:R-:W-:-:S03]  /*247f0*/  LOP3.LUT R2, R5, 0x1c, R252, 0xf8, !PT ;  /* 0x0000001c05027812 */ /* 0x000fc600078ef8fc */
[----:B------:R3:W-:Y:S01]  /*24800*/  STL [R1+0x78], RZ ;  /* 0x000078ff01007387 */ /* 0x0007e20000100800 */
[----:B------:R-:W-:-:S03]  /*24810*/  SHF.R.S32.HI R5, RZ, 0x1f, R0 ;  /* 0x0000001fff057819 */ /* 0x000fc60000011400 */
[----:B------:R3:W-:Y:S01]  /*24820*/  STL [R1+0x7c], RZ ;  /* 0x00007cff01007387 */ /* 0x0007e20000100800 */
[----:B------:R-:W-:-:S03]  /*24830*/  LEA.HI R3, R3, R235, RZ, 0x7 ;  /* 0x000000eb03037211 */ /* 0x000fc600078f38ff */
[----:B------:R3:W-:Y:S01]  /*24840*/  STL [R1+0x60], RZ ;  /* 0x000060ff01007387 */ /* 0x0007e20000100800 */
[----:B------:R-:W-:-:S03]  /*24850*/  LOP3.LUT R36, R4, R2, RZ, 0x3c, !PT ;  /* 0x0000000204247212 */ /* 0x000fc600078e3cff */
[----:B------:R3:W-:Y:S01]  /*24860*/  STL [R1+0x64], RZ ;  /* 0x000064ff01007387 */ /* 0x0007e20000100800 */
[----:B------:R-:W-:-:S03]  /*24870*/  SHF.L.U64.HI R2, R0, 0x2, R5 ;  /* 0x0000000200027819 */ /* 0x000fc60000010205 */
[----:B------:R3:W-:Y:S01]  /*24880*/  STL [R1+0x68], RZ ;  /* 0x000068ff01007387 */ /* 0x0007e20000100800 */
[----:B------:R-:W-:-:S03]  /*24890*/  IMAD.SHL.U32 R252, R0, 0x4, RZ ;  /* 0x0000000400fc7824 */ /* 0x000fc600078e00ff */
[----:B------:R3:W-:Y:S01]  /*248a0*/  STL [R1+0x6c], RZ ;  /* 0x00006cff01007387 */ /* 0x0007e20000100800 */
[----:B------:R-:W-:-:S03]  /*248b0*/  SHF.R.S32.HI R0, RZ, 0x7, R3 ;  /* 0x00000007ff007819 */ /* 0x000fc60000011403 */
[----:B------:R3:W-:Y:S04]  /*248c0*/  STL [R1+0x40], RZ ;  /* 0x000040ff01007387 */ /* 0x0007e80000100800 */
[----:B------:R3:W-:Y:S04]  /*248d0*/  STL [R1+0x44], RZ ;  /* 0x000044ff01007387 */ /* 0x0007e80000100800 */
[----:B------:R3:W-:Y:S01]  /*248e0*/  STL [R1+0x48], RZ ;  /* 0x000048ff01007387 */ /* 0x0007e20000100800 */
[----:B------:R-:W-:-:S03]  /*248f0*/  IADD3 R38, R0, -0x2, RZ ;  /* 0xfffffffe00267810 */ /* 0x000fc60007ffe0ff */
[----:B------:R3:W-:Y:S01]  /*24900*/  STL [R1+0x4c], RZ ;  /* 0x00004cff01007387 */ /* 0x0007e20000100800 */
[----:B------:R-:W-:-:S03]  /*24910*/  LOP3.LUT R0, R36, 0x20, RZ, 0x3c, !PT ;  /* 0x0000002024007812 */ /* 0x000fc600078e3cff */
[----:B------:R3:W-:Y:S04]  /*24920*/  STL [R1+0x20], RZ ;  /* 0x000020ff01007387 */ /* 0x0007e80000100800 */
[----:B------:R3:W-:Y:S04]  /*24930*/  STL [R1+0x24], RZ ;  /* 0x000024ff01007387 */ /* 0x0007e80000100800 */
[----:B------:R3:W-:Y:S04]  /*24940*/  STL [R1+0x28], RZ ;  /* 0x000028ff01007387 */ /* 0x0007e80000100800 */
[----:B------:R3:W-:Y:S04]  /*24950*/  STL [R1+0x2c], RZ ;  /* 0x00002cff01007387 */ /* 0x0007e80000100800 */
[----:B------:R3:W-:Y:S04]  /*24960*/  STL [R1], RZ ;  /* 0x000000ff01007387 */ /* 0x0007e80000100800 */
[----:B------:R3:W-:Y:S04]  /*24970*/  STL [R1+0x4], RZ ;  /* 0x000004ff01007387 */ /* 0x0007e80000100800 */
[----:B------:R3:W-:Y:S04]  /*24980*/  STL [R1+0x8], RZ ;  /* 0x000008ff01007387 */ /* 0x0007e80000100800 */
[----:B------:R3:W-:Y:S04]  /*24990*/  STL [R1+0xc], RZ ;  /* 0x00000cff01007387 */ /* 0x0007e80000100800 */
[----:B------:R3:W-:Y:S01]  /*249a0*/  STL [R1+0x17c0], R0 ;  /* 0x0017c00001007387 */ /* 0x0007e20000100800 */
[----:B------:R-:W-:Y:S01]  /*249b0*/  USHF.R.S32.HI UR6, URZ, 0x1f, UR4 ;  /* 0x0000001f3f067899 */ /* 0x000fe20008011404 */
        /* <DEDUP_REMOVED lines=55> */
[----:B--2---:R-:W-:Y:S01]  /*24d30*/  CS2R R6, SRZ ;  /* 0x0000000000067805 */ /* 0x004fe2000001ff00 */
        /* <DEDUP_REMOVED lines=36> */
[----:B------:R-:W-:Y:S01]  /*24f80*/  LOP3.LUT R3, R37, 0x40, RZ, 0x3c, !PT ;  /* 0x0000004025037812 */ /* 0x000fe200078e3cff */
[----:B------:R-:W-:-:S02]  /*24f90*/  USHF.L.U32 UR7, UR4, 0x2, URZ ;  /* 0x0000000204077899 */ /* 0x000fc4000800063f */
[----:B------:R-:W-:Y:S02]  /*24fa0*/  USHF.L.U64.HI UR6, UR4, 0x2, UR6 ;  /* 0x0000000204067899 */ /* 0x000fe40008010206 */
[----:B------:R-:W-:Y:S02]  /*24fb0*/  UMOV UR5, 0x1 ;  /* 0x0000000100057882 */ /* 0x000fe40000000000 */
[----:B---3--:R-:W-:Y:S02]  /*24fc0*/  UMOV UR4, 0xffffffff ;  /* 0xffffffff00047882 */ /* 0x008fe40000000000 */
.L_x_1:
[----:B------:R-:W2:Y:S01]  /*24fd0*/  LDL R39, [R1+0x17c0] ;  /* 0x0017c00001277983 */ /* 0x000ea20000100800 */
[----:B------:R-:W-:-:S04]  /*24fe0*/  DEPBAR.LE SB0, 0x2 ;  /* 0x000080800000791a */ /* 0x000fc80000000000 */
[----:B------:R-:W1:Y:S01]  /*24ff0*/  S2R R0, SR_TID.X ;  /* 0x0000000000007919 */ /* 0x000e620000002100 */
[----:B------:R-:W-:-:S03]  /*25000*/  UIADD3 UR4, UR4, 0x1, URZ ;  /* 0x0000000104047890 */ /* 0x000fc6000fffe03f */
[----:B------:R-:W3:Y:S01]  /*25010*/  S2R R36, SR_TID.X ;  /* 0x0000000000247919 */ /* 0x000ee20000002100 */
[----:B------:R-:W-:-:S03]  /*25020*/  UISETP.GT.AND UP0, UPT, UR4, 0x1, UPT ;  /* 0x000000010400788c */ /* 0x000fc6000bf04270 */
[----:B------:R-:W-:Y:S01]  /*25030*/  STL [R1+0x2be0], R245 ;  /* 0x002be0f501007387 */ /* 0x000fe20000100800 */
[----:B------:R-:W-:-:S03]  /*25040*/  USEL UR4, UR4, URZ, !UP0 ;  /* 0x0000003f04047287 */ /* 0x000fc6000c000000 */
[----:B------:R-:W-:Y:S03]  /*25050*/  STL [R1+0x2bdc], R246 ;  /* 0x002bdcf601007387 */ /* 0x000fe60000100800 */
[----:B------:R-:W-:Y:S01]  /*25060*/  IMAD.U32 R3, RZ, RZ, UR4 ;  /* 0x00000004ff037e24 */ /* 0x000fe2000f8e00ff */
[----:B------:R-:W-:Y:S04]  /*25070*/  STL [R1+0x2bd8], R247 ;  /* 0x002bd8f701007387 */ /* 0x000fe80000100800 */
[----:B------:R-:W-:Y:S01]  /*25080*/  STL [R1+0x2bd4], R232 ;  /* 0x002bd4e801007387 */ /* 0x000fe20000100800 */
[----:B-1----:R-:W-:-:S03]  /*25090*/  SHF.L.U32 R37, R0, 0x1, RZ ;  /* 0x0000000100257819 */ /* 0x002fc600000006ff */
[----:B------:R1:W-:Y:S01]  /*250a0*/  STL [R1+0x2bd0], R233 ;  /* 0x002bd0e901007387 */ /* 0x0003e20000100800 */
[----:B------:R-:W-:Y:S01]  /*250b0*/  LOP3.LUT R37, R37, 0x40, RZ, 0xc0, !PT ;  /* 0x0000004025257812 */ /* 0x000fe200078ec0ff */
[----:B---3--:R-:W-:Y:S02]  /*250c0*/  IMAD.SHL.U32 R38, R36, 0x2, RZ ;  /* 0x0000000224267824 */ /* 0x008fe400078e00ff */
[----:B------:R-:W-:Y:S01]  /*250d0*/  STL [R1+0x2bcc], R234 ;  /* 0x002bccea01007387 */ /* 0x000fe20000100800 */
[----:B------:R-:W-:Y:S02]  /*250e0*/  LOP3.LUT R37, R37, 0x1c, R0, 0xf8, !PT ;  /* 0x0000001c25257812 */ /* 0x000fe400078ef800 */
[----:B------:R-:W-:Y:S01]  /*250f0*/  LOP3.LUT R0, R0, 0x3, RZ, 0xc0, !PT ;  /* 0x0000000300007812 */ /* 0x000fe200078ec0ff */
[----:B------:R3:W-:Y:S04]  /*25100*/  STL [R1+0x2bc8], R235 ;  /* 0x002bc8eb01007387 */ /* 0x0007e80000100800 */
[----:B------:R-:W-:Y:S01]  /*25110*/  IMAD R0, R0, 0x420, RZ ;  /* 0x0000042000007824 */ /* 0x000fe200078e02ff */
[----:B------:R4:W-:Y:S04]  /*25120*/  STL [R1+0x2080], R2 ;  /* 0x0020800201007387 */ /* 0x0009e80000100800 */
[----:B------:R-:W-:Y:S01]  /*25130*/  LOP3.LUT R0, R0, R37, RZ, 0x3c, !PT ;  /* 0x0000002500007212 */ /* 0x000fe200078e3cff */
[----:B-1----:R-:W2:Y:S01]  /*25140*/  LDL.LU.64 R232, [R1+0x200] ;  /* 0x0002000001e87983 */ /* 0x002ea20000300a00 */
[----:B------:R-:W-:Y:S01]  /*25150*/  LOP3.LUT R37, R36, 0x7, RZ, 0xc0, !PT ;  /* 0x0000000724257812 */ /* 0x000fe200078ec0ff */
[----:B------:R-:W-:-:S02]  /*25160*/  IMAD.U32 R36, RZ, RZ, UR4 ;  /* 0x00000004ff247e24 */ /* 0x000fc4000f8e00ff */
[----:B------:R-:W-:Y:S01]  /*25170*/  IMAD R3, R3, 0x20000, R0 ;  /* 0x0002000003037824 */ /* 0x000fe200078e0200 */
[----:B------:R-:W-:Y:S01]  /*25180*/  BAR.SYNC.DEFER_BLOCKING 0x0 ;  /* 0x0000000000007b1d */ /* 0x000fe20000010000 */
[----:B------:R-:W-:Y:S01]  /*25190*/  IMAD R37, R37, 0x210, RZ ;  /* 0x0000021025257824 */ /* 0x000fe200078e02ff */
[----:B------:R-:W-:-:S04]  /*251a0*/  MOV R0, UR4 ;  /* 0x0000000400007c02 */ /* 0x000fc80008000f00 */
[----:B------:R-:W-:Y:S01]  /*251b0*/  LOP3.LUT R37, R37, 0x30, R38, 0x78, !PT ;  /* 0x0000003025257812 */ /* 0x000fe200078e7826 */
[----:B---3--:R-:W3:Y:S04]  /*251c0*/  LDL.LU.64 R234, [R1+0x208] ;  /* 0x0002080001ea7983 */ /* 0x008ee80000300a00 */
[----:B----4-:R-:W-:-:S05]  /*251d0*/  IMAD R2, R36, 0x8000, R37 ;  /* 0x0000800024027824 */ /* 0x010fca00078e0225 */
[----:B------:R-:W1:Y:S04]  /*251e0*/  LDSM.16.M88.4 R56, [R2+0x40000] ;  /* 0x040000000238783b */ /* 0x000e680000000200 */
[----:B------:R-:W4:Y:S04]  /*251f0*/  LDSM.16.M88.4 R52, [R2+0x41000] ;  /* 0x041000000234783b */ /* 0x000f280000000200 */
[----:B------:R-:W4:Y:S04]  /*25200*/  LDSM.16.M88.4 R60, [R2+0x42000] ;  /* 0x04200000023c783b */ /* 0x000f280000000200 */
[----:B------:R-:W4:Y:S04]  /*25210*/  LDSM.16.M88.4 R48, [R2+0x43000] ;  /* 0x043000000230783b */ /* 0x000f280000000200 */
[----:B------:R-:W4:Y:S04]  /*25220*/  LDSM.16.M88.4 R44, [R2+0x44000] ;  /* 0x04400000022c783b */ /* 0x000f280000000200 */
[----:B------:R-:W4:Y:S04]  /*25230*/  LDSM.16.M88.4 R40, [R2+0x45000] ;  /* 0x045000000228783b */ /* 0x000f280000000200 */
[----:B------:R-:W-:Y:S04]  /*25240*/  STL [R1+0x390], R2 ;  /* 0x0003900201007387 */ /* 0x000fe80000100800 */
[----:B------:R-:W-:Y:S04]  /*25250*/  LDS R132, [R3] ;  /* 0x0000000003847984 */ /* 0x000fe80000000800 */
[----:B------:R-:W-:Y:S04]  /*25260*/  LDS R134, [R3+0x1000] ;  /* 0x0010000003867984 */ /* 0x000fe80000000800 */
[----:B------:R-:W-:Y:S04]  /*25270*/  LDSM.16.M88.4 R248, [R2+0x47000] ;  /* 0x0470000002f8783b */ /* 0x000fe80000000200 */
[----:B-1----:R-:W-:Y:S04]  /*25280*/  STL [R1+0x2bc0], R58 ;  /* 0x002bc03a01007387 */ /* 0x002fe80000100800 */
[----:B------:R-:W-:Y:S04]  /*25290*/  STL [R1+0x2bbc], R59 ;  /* 0x002bbc3b01007387 */ /* 0x000fe80000100800 */
[----:B----4-:R-:W-:Y:S04]  /*252a0*/  STL [R1+0x2bc4], R54 ;  /* 0x002bc43601007387 */ /* 0x010fe80000100800 */
        /* <DEDUP_REMOVED lines=9> */
[----:B------:R-:W-:Y:S04]  /*25340*/  LDS R240, [R3+0x80] ;  /* 0x0000800003f07984 */ /* 0x000fe80000000800 */
[----:B------:R-:W-:Y:S04]  /*25350*/  LDS R242, [R3+0x1080] ;  /* 0x0010800003f27984 */ /* 0x000fe80000000800 */
[----:B------:R-:W-:Y:S04]  /*25360*/  LDS R64, [R3+0x180] ;  /* 0x0001800003407984 */ /* 0x000fe80000000800 */
[----:B------:R-:W-:Y:S04]  /*25370*/  LDS R66, [R3+0x1180] ;  /* 0x0011800003427984 */ /* 0x000fe80000000800 */
[----:B------:R-:W-:Y:S04]  /*25380*/  LDS R128, [R3+0x100] ;  /* 0x0001000003807984 */ /* 0x000fe80000000800 */
[----:B------:R-:W-:Y:S01]  /*25390*/  LDS R130, [R3+0x1100] ;  /* 0x0011000003827984 */ /* 0x000fe20000000800 */
[----:B--2---:R-:W-:-:S03]  /*253a0*/  LEA R0, R0, R39, 0x11 ;  /* 0x0000002700007211 */ /* 0x004fc600078e88ff */
[----:B------:R-:W1:Y:S04]  /*253b0*/  LDSM.16.M88.4 R36, [R2+0x46000] ;  /* 0x046000000224783b */ /* 0x000e680000000200 */
[----:B------:R-:W-:Y:S04]  /*253c0*/  LDS R133, [R0] ;  /* 0x0000000000857984 */ /* 0x000fe80000000800 */
[----:B------:R-:W2:Y:S04]  /*253d0*/  LDS R135, [R0+0x1000] ;  /* 0x0010000000877984 */ /* 0x000ea80000000800 */
[----:B------:R-:W-:Y:S04]  /*253e0*/  LDS R241, [R0+0x80] ;  /* 0x0000800000f17984 */ /* 0x000fe80000000800 */
[----:B------:R-:W4:Y:S04]  /*253f0*/  LDS R243, [R0+0x1080] ;  /* 0x0010800000f37984 */ /* 0x000f280000000800 */
[----:B------:R-:W-:Y:S04]  /*25400*/  LDS R65, [R0+0x180] ;  /* 0x0001800000417984 */ /* 0x000fe80000000800 */
[----:B------:R-:W2:Y:S04]  /*25410*/  LDS R67, [R0+0x1180] ;  /* 0x0011800000437984 */ /* 0x000ea80000000800 */
[----:B------:R-:W-:Y:S04]  /*25420*/  LDS R129, [R0+0x100] ;  /* 0x0001000000817984 */ /* 0x000fe80000000800 */
[----:B------:R-:W3:Y:S04]  /*25430*/  LDS R131, [R0+0x1100] ;  /* 0x0011000000837984 */ /* 0x000ee80000000800 */
[----:B-1----:R-:W-:Y:S04]  /*25440*/  STL [R1+0x2b84], R38 ;  /* 0x002b842601007387 */ /* 0x002fe80000100800 */
[----:B------:R-:W-:Y:S04]  /*25450*/  STL [R1+0x2b80], R39 ;  /* 0x002b802701007387 */ /* 0x000fe80000100800 */
[----:B------:R-:W3:Y:S04]  /*25460*/  LDL.LU.64 R144, [R1+0x1f0] ;  /* 0x0001f00001907983 */ /* 0x000ee80000300a00 */
[----:B------:R-:W3:Y:S04]  /*25470*/  LDL.LU.64 R146, [R1+0x1f8] ;  /* 0x0001f80001927983 */ /* 0x000ee80000300a00 */
[----:B------:R-:W4:Y:S04]  /*25480*/  LDL.LU.64 R140, [R1+0x1e0] ;  /* 0x0001e000018c7983 */ /* 0x000f280000300a00 */
[----:B------:R-:W4:Y:S04]  /*25490*/  LDL.LU.64 R142, [R1+0x1e8] ;  /* 0x0001e800018e7983 */ /* 0x000f280000300a00 */
[----:B------:R-:W4:Y:S04]  /*254a0*/  LDL.LU.64 R136, [R1+0x1d0] ;  /* 0x0001d00001887983 */ /* 0x000f280000300a00 */
[----:B------:R-:W4:Y:S01]  /*254b0*/  LDL.LU.64 R138, [R1+0x1d8] ;  /* 0x0001d800018a7983 */ /* 0x000f220000300a00 */
[C---:B--2--5:R-:W-:Y:S03]  /*254c0*/  HMMA.1688.F32.TF32 R84, R132.reuse, R44, R84 ;  /* 0x0000002c8454723c */ /* 0x064fe60000081054 */
[----:B------:R-:W-:Y:S04]  /*254d0*/  STL [R1+0x2b7c], R250 ;  /* 0x002b7cfa01007387 */ /* 0x000fe80000100800 */
[----:B------:R-:W-:Y:S11]  /*254e0*/  STL [R1+0x2b78], R251 ;  /* 0x002b78fb01007387 */ /* 0x000ff60000100800 */
[----:B------:R-:W-:Y:S06]  /*254f0*/  @!UPT UIADD3 URZ, URZ, URZ, URZ ;  /* 0x0000003f3f3ff290 */ /* 0x000fec000fffe03f */
[----:B------:R-:W-:Y:S01]  /*25500*/  IMAD.MOV.U32 R63, RZ, RZ, R84 ;  /* 0x000000ffff3f7224 */ /* 0x000fe200078e0054 */
[----:B------:R-:W-:Y:S01]  /*25510*/  MOV R50, R87 ;  /* 0x0000005700327202 */ /* 0x000fe20000000f00 */
[C---:B---3--:R-:W-:Y:S08]  /*25520*/  HMMA.1688.F32.TF32 R144, R132.reuse, R52, R144 ;  /* 0x000000348490723c */ /* 0x048ff00000081090 */
[C---:B----4-:R-:W-:Y:S08]  /*25530*/  HMMA.1688.F32.TF32 R140, R132.reuse, R60, R140 ;  /* 0x0000003c848c723c */ /* 0x050ff0000008108c */
[C---:B------:R-:W-:Y:S07]  /*25540*/  HMMA.1688.F32.TF32 R136, R132.reuse, R48, R136 ;  /* 0x000000308488723c */ /* 0x040fee0000081088 */
[----:B------:R-:W-:Y:S08]  /*25550*/  STL [R1+0x1bc], R147 ;  /* 0x0001bc9301007387 */ /* 0x000ff00000100800 */
[----:B------:R-:W-:Y:S08]  /*25560*/  STL [R1+0x1a0], R140 ;  /* 0x0001a08c01007387 */ /* 0x000ff00000100800 */
[----:B------:R-:W-:Y:S04]  /*25570*/  STL [R1+0x194], R137 ;  /* 0x0001948901007387 */ /* 0x000fe80000100800 */
[----:B------:R-:W-:Y:S04]  /*25580*/  STL [R1+0x198], R138 ;  /* 0x0001988a01007387 */ /* 0x000fe80000100800 */
[----:B------:R-:W-:Y:S04]  /*25590*/  STL [R1+0x184], R85 ;  /* 0x0001845501007387 */ /* 0x000fe80000100800 */
[----:B------:R1:W-:Y:S02]  /*255a0*/  STL [R1+0x188], R86 ;  /* 0x0001885601007387 */ /* 0x0003e40000100800 */
[C---:B-1----:R-:W-:Y:S11]  /*255b0*/  HMMA.1688.F32.TF32 R84, R132.reuse, R40, R88 ;  /* 0x000000288454723c */ /* 0x042ff60000081058 */
[----:B------:R-:W-:Y:S11]  /*255c0*/  @!UPT UIADD3 URZ, URZ, URZ, URZ ;  /* 0x0000003f3f3ff290 */ /* 0x000ff6000fffe03f */
[----:B------:R-:W-:Y:S01]  /*255d0*/  @!UPT UIADD3 URZ, URZ, URZ, URZ ;  /* 0x0000003f3f3ff290 */ /* 0x000fe2000fffe03f */
[----:B------:R-:W-:Y:S01]  /*255e0*/  STL [R1+0x174], R85 ;  /* 0x0001745501007387 */ /* 0x000fe20000100800 */
[----:B------:R-:W-:Y:S02]  /*255f0*/  IMAD.MOV.U32 R51, RZ, RZ, R84 ;  /* 0x000000ffff337224 */ /* 0x000fe400078e0054 */
[----:B------:R-:W-:Y:S01]  /*25600*/  IMAD.MOV.U32 R46, RZ, RZ, R87 ;  /* 0x000000ffff2e7224 */ /* 0x000fe200078e0057 */
[----:B------:R1:W-:Y:S02]  /*25610*/  STL [R1+0x178], R86 ;  /* 0x0001785601007387 */ /* 0x0003e40000100800 */
[C---:B-1----:R-:W-:Y:S11]  /*25620*/  HMMA.1688.F32.TF32 R84, R132.reuse, R36, R92 ;  /* 0x000000248454723c */ /* 0x042ff6000008105c */
[----:B------:R-:W-:Y:S11]  /*25630*/  @!UPT UIADD3 URZ, URZ, URZ, URZ ;  /* 0x0000003f3f3ff290 */ /* 0x000ff6000fffe03f */
[----:B------:R-:W-:Y:S01]  /*25640*/  @!UPT UIADD3 URZ, URZ, URZ, URZ ;  /* 0x0000003f3f3ff290 */ /* 0x000fe2000fffe03f */
[----:B------:R1:W-:Y:S01]  /*25650*/  STL [R1+0x164], R85 ;  /* 0x0001645501007387 */ /* 0x0003e20000100800 */
[----:B------:R-:W-:Y:S01]  /*25660*/  MOV R47, R84 ;  /* 0x00000054002f7202 */ /* 0x000fe20000000f00 */
[----:B------:R-:W-:Y:S02]  /*25670*/  IMAD.MOV.U32 R42, RZ, RZ, R86 ;  /* 0x000000ffff2a7224 */ /* 0x000fe400078e0056 */
[----:B------:R-:W-:Y:S02]  /*25680*/  IMAD.MOV.U32 R43, RZ, RZ, R87 ;  /* 0x000000ffff2b7224 */ /* 0x000fe400078e0057 */
[----:B-1----:R-:W-:Y:S11]  /*25690*/  HMMA.1688.F32.TF32 R84, R132, R248, R96 ;  /* 0x000000f88454723c */ /* 0x002ff60000081060 */
[----:B------:R-:W-:Y:S11]  /*256a0*/  @!UPT UIADD3 URZ, URZ, URZ, URZ ;  /* 0x0000003f3f3ff290 */ /* 0x000ff6000fffe03f */
[----:B------:R-:W-:Y:S01]  /*256b0*/  @!UPT UIADD3 URZ, URZ, URZ, URZ ;  /* 0x0000003f3f3ff290 */ /* 0x000fe2000fffe03f */
[----:B------:R-:W-:Y:S01]  /*256c0*/  STL.64 [R1+0x150], R84 ;  /* 0x0001505401007387 */ /* 0x000fe20000100a00 */
[----:B------:R-:W-:-:S03]  /*256d0*/  MOV R38, R87 ;  /* 0x0000005700267202 */ /* 0x000fc60000000f00 */
[----:B------:R1:W-:Y:S02]  /*256e0*/  STL [R1+0x158], R86 ;  /* 0x0001585601007387 */ /* 0x0003e40000100800 */
[C---:B-1----:R-:W-:Y:S02]  /*256f0*/  HMMA.1688.F32.TF32 R84, R240.reuse, R56, R100 ;  /* 0x00000038f054723c */ /* 0x042fe40000081064 */
[----:B------:R-:W-:Y:S04]  /*25700*/  LDS R100, [R3+0x280] ;  /* 0x0002800003647984 */ /* 0x000fe80000000800 */
[----:B------:R-:W-:Y:S02]  /*25710*/  LDS R102, [R3+0x1280] ;  /* 0x0012800003667984 */ /* 0x000fe40000000800 */
[----:B------:R-:W-:Y:S02]  /*25720*/  HMMA.1688.F32.TF32 R92, R240, R48, R112 ;  /* 0x00000030f05c723c */ /* 0x000fe40000081070 */
[----:B------:R-:W-:Y:S04]  /*25730*/  LDS R101, [R0+0x280] ;  /* 0x0002800000657984 */ /* 0x000fe80000000800 */
[----:B------:R-:W1:Y:S09]  /*25740*/  LDS R103, [R0+0x1280] ;  /* 0x0012800000677984 */ /* 0x000e720000000800 */
[----:B------:R-:W-:Y:S01]  /*25750*/  STL [R1+0x144], R85 ;  /* 0x0001445501007387 */ /* 0x000fe20000100800 */
[----:B------:R-:W-:-:S02]  /*25760*/  IMAD.MOV.U32 R39, RZ, RZ, R84 ;  /* 0x000000ffff277224 */ /* 0x000fc400078e0054 */
[----:B------:R-:W-:Y:S01]  /*25770*/  IMAD.MOV.U32 R250, RZ, RZ, R87 ;  /* 0x000000fffffa7224 */ /* 0x000fe200078e0057 */
[----:B------:R2:W-:Y:S02]  /*25780*/  STL [R1+0x148], R86 ;  /* 0x0001485601007387 */ /* 0x0005e40000100800 */
[----:B--2---:R-:W-:Y:S11]  /*25790*/  HMMA.1688.F32.TF32 R84, R240, R52, R104 ;  /* 0x00000034f054723c */ /* 0x004ff60000081068 */
[----:B------:R-:W-:Y:S11]  /*257a0*/  @!UPT UIADD3 URZ, URZ, URZ, URZ ;  /* 0x0000003f3f3ff290 */ /* 0x000ff6000fffe03f */
[----:B------:R-:W-:Y:S01]  /*257b0*/  @!UPT UIADD3 URZ, URZ, URZ, URZ ;  /* 0x0000003f3f3ff290 */ /* 0x000fe2000fffe03f */
[----:B------:R-:W-:Y:S01]  /*257c0*/  STL [R1+0x134], R85 ;  /* 0x0001345501007387 */ /* 0x000fe20000100800 */
[----:B------:R-:W-:-:S03]  /*257d0*/  MOV R251, R84 ;  /* 0x0000005400fb7202 */ /* 0x000fc60000000f00 */
[----:B------:R2:W-:Y:S02]  /*257e0*/  STL.64 [R1+0x138], R86 ;  /* 0x0001385601007387 */ /* 0x0005e40000100a00 */
[C---:B--2---:R-:W-:Y:S08]  /*257f0*/  HMMA.1688.F32.TF32 R84, R240.reuse, R60, R108 ;  /* 0x0000003cf054723c */ /* 0x044ff0000008106c */
[C---:B------:R-:W-:Y:S11]  /*25800*/  HMMA.1688.F32.TF32 R88, R240.reuse, R44, R116 ;  /* 0x0000002cf058723c */ /* 0x040ff60000081074 */
[----:B------:R-:W-:Y:S04]  /*25810*/  @!UPT UIADD3 URZ, URZ, URZ, URZ ;  /* 0x0000003f3f3ff290 */ /* 0x000fe8000fffe03f */
[----:B------:R-:W-:Y:S04]  /*25820*/  STL.64 [R1+0xb0], R84 ;  /* 0x0000b05401007387 */ /* 0x000fe80000100a00 */
[----:B------:R2:W-:Y:S02]  /*25830*/  STL.64 [R1+0xb8], R86 ;  /* 0x0000b85601007387 */ /* 0x0005e40000100a00 */
[----:B--2---:R-:W-:Y:S02]  /*25840*/  HMMA.1688.F32.TF32 R84, R240, R40, R120 ;  /* 0x00000028f054723c */ /* 0x004fe40000081078 */
[----:B------:R-:W-:Y:S04]  /*25850*/  STL.64 [R1+0x80], R92 ;  /* 0x0000805c01007387 */ /* 0x000fe80000100a00 */
[----:B------:R-:W-:Y:S04]  /*25860*/  STL.64 [R1+0x88], R94 ;  /* 0x0000885e01007387 */ /* 0x000fe80000100a00 */
[----:B------:R-:W-:Y:S04]  /*25870*/  STL.64 [R1+0x50], R88 ;  /* 0x0000505801007387 */ /* 0x000fe80000100a00 */
[----:B------:R-:W-:Y:S09]  /*25880*/  STL.64 [R1+0x58], R90 ;  /* 0x0000585a01007387 */ /* 0x000ff20000100a00 */
[----:B------:R2:W-:Y:S01]  /*25890*/  STL.64 [R1+0x30], R84 ;  /* 0x0000305401007387 */ /* 0x0005e20000100a00 */
[----:B------:R-:W-:-:S02]  /*258a0*/  IMAD.MOV.U32 R252, RZ, RZ, R86 ;  /* 0x000000fffffc7224 */ /* 0x000fc400078e0056 */
[----:B------:R-:W-:Y:S01]  /*258b0*/  IMAD.MOV.U32 R2, RZ, RZ, R87 ;  /* 0x000000ffff027224 */ /* 0x000fe200078e0057 */
[----:B------:R-:W3:Y:S04]  /*258c0*/  LDL.LU.64 R96, [R1+0x90] ;  /* 0x0000900001607983 */ /* 0x000ee80000300a00 */
[----:B------:R-:W3:Y:S01]  /*258d0*/  LDL.LU.64 R98, [R1+0x98] ;  /* 0x0000980001627983 */ /* 0x000ee20000300a00 */
[C---:B--2---:R-:W-:Y:S08]  /*258e0*/  HMMA.1688.F32.TF32 R84, R240.reuse, R36, R124 ;  /* 0x00000024f054723c */ /* 0x044ff0000008107c */
[----:B------:R-:W-:Y:S11]  /*258f0*/  HMMA.1688.F32.TF32 R240, R240, R248, R160 ;  /* 0x000000f8f0f0723c */ /* 0x000ff600000810a0 */
[----:B------:R-:W-:Y:S04]  /*25900*/  @!UPT UIADD3 URZ, URZ, URZ, URZ ;  /* 0x0000003f3f3ff290 */ /* 0x000fe8000fffe03f */
[----:B------:R-:W-:Y:S04]  /*25910*/  STL.64 [R1+0x10], R84 ;  /* 0x0000105401007387 */ /* 0x000fe80000100a00 */
[----:B------:R-:W-:Y:S04]  /*25920*/  STL.64 [R1+0x18], R86 ;  /* 0x0000185601007387 */ /* 0x000fe80000100a00 */
[----:B------:R-:W2:Y:S04]  /*25930*/  LDL.LU.64 R108, [R1+0x120] ;  /* 0x00012000016c7983 */ /* 0x000ea80000300a00 */
[----:B------:R-:W2:Y:S04]  /*25940*/  LDL.LU.64 R110, [R1+0x128] ;  /* 0x00012800016e7983 */ /* 0x000ea80000300a00 */
[----:B------:R-:W4:Y:S04]  /*25950*/  LDL.LU.64 R112, [R1+0x110] ;  /* 0x0001100001707983 */ /* 0x000f280000300a00 */
[----:B------:R-:W4:Y:S04]  /*25960*/  LDL.LU.64 R114, [R1+0x118] ;  /* 0x0001180001727983 */ /* 0x000f280000300a00 */
[----:B------:R-:W2:Y:S04]  /*25970*/  LDL.LU.64 R116, [R1+0x100] ;  /* 0x0001000001747983 */ /* 0x000ea80000300a00 */
[----:B------:R-:W2:Y:S04]  /*25980*/  LDL.LU.64 R118, [R1+0x108] ;  /* 0x0001080001767983 */ /* 0x000ea80000300a00 */
[----:B------:R-:W2:Y:S04]  /*25990*/  LDL.LU.64 R120, [R1+0xf0] ;  /* 0x0000f00001787983 */ /* 0x000ea80000300a00 */
[----:B------:R-:W2:Y:S04]  /*259a0*/  LDL.LU.64 R122, [R1+0xf8] ;  /* 0x0000f800017a7983 */ /* 0x000ea80000300a00 */
[----:B------:R-:W2:Y:S04]  /*259b0*/  LDL.LU.64 R124, [R1+0xe0] ;  /* 0x0000e000017c7983 */ /* 0x000ea80000300a00 */
[----:B------:R-:W2:Y:S04]  /*259c0*/  LDL.LU.64 R126, [R1+0xe8] ;  /* 0x0000e800017e7983 */ /* 0x000ea80000300a00 */
[----:B------:R-:W-:Y:S04]  /*259d0*/  STL.64 [R1+0x2b60], R242 ;  /* 0x002b60f201007387 */ /* 0x000fe80000100a00 */
[----:B------:R1:W-:Y:S01]  /*259e0*/  STL.64 [R1+0x2b58], R240 ;  /* 0x002b58f001007387 */ /* 0x0003e20000100a00 */
[-C--:B------:R-:W-:Y:S03]  /*259f0*/  HMMA.1688.F32.TF32 R232, R132, R56.reuse, R232 ;  /* 0x0000003884e8723c */ /* 0x080fe600000810e8 */
[----:B------:R-:W-:Y:S04]  /*25a00*/  LDS R84, [R3+0x200] ;  /* 0x0002000003547984 */ /* 0x000fe80000000800 */
[----:B------:R-:W-:Y:S04]  /*25a10*/  LDS R86, [R3+0x1200] ;  /* 0x0012000003567984 */ /* 0x000fe80000000800 */
[----:B-1----:R-:W2:Y:S04]  /*25a20*/  LDL.LU.64 R240, [R1+0xd0] ;  /* 0x0000d00001f07983 */ /* 0x002ea80000300a00 */
[----:B------:R-:W2:Y:S01]  /*25a30*/  LDL.LU.64 R242, [R1+0xd8] ;  /* 0x0000d80001f27983 */ /* 0x000ea20000300a00 */
[C---:B------:R-:W-:Y:S03]  /*25a40*/  HMMA.1688.F32.TF32 R8, R64.reuse, R56, R8 ;  /* 0x000000384008723c */ /* 0x040fe60000081008 */
[----:B------:R-:W-:Y:S04]  /*25a50*/  LDS R85, [R0+0x200] ;  /* 0x0002000000557984 */ /* 0x000fe80000000800 */
[----:B------:R-:W1:Y:S01]  /*25a60*/  LDS R87, [R0+0x1200] ;  /* 0x0012000000577984 */ /* 0x000e620000000800 */
[----:B------:R-:W-:Y:S01]  /*25a70*/  IMAD.MOV.U32 R245, RZ, RZ, R232 ;  /* 0x000000fffff57224 */ /* 0x000fe200078e00e8 */
[----:B------:R-:W-:Y:S01]  /*25a80*/  MOV R246, R233 ;  /* 0x000000e900f67202 */ /* 0x000fe20000000f00 */
[----:B------:R-:W-:Y:S01]  /*25a90*/  IMAD.MOV.U32 R247, RZ, RZ, R234 ;  /* 0x000000fffff77224 */ /* 0x000fe200078e00ea */
[----:B------:R-:W-:Y:S01]  /*25aa0*/  MOV R233, R144 ;  /* 0x0000009000e97202 */ /* 0x000fe20000000f00 */
[----:B------:R-:W-:Y:S01]  /*25ab0*/  IMAD.MOV.U32 R232, RZ, RZ, R235 ;  /* 0x000000ffffe87224 */ /* 0x000fe200078e00eb */
[----:B------:R-:W-:Y:S01]  /*25ac0*/  HMMA.1688.F32.TF32 R12, R64, R52, R12 ;  /* 0x00000034400c723c */ /* 0x000fe2000008100c */
[----:B------:R-:W-:-:S02]  /*25ad0*/  IMAD.MOV.U32 R234, RZ, RZ, R145 ;  /* 0x000000ffffea7224 */ /* 0x000fc400078e0091 */
[----:B------:R-:W-:-:S05]  /*25ae0*/  IMAD.MOV.U32 R235, RZ, RZ, R146 ;  /* 0x000000ffffeb7224 */ /* 0x000fca00078e0092 */
[C---:B------:R-:W-:Y:S08]  /*25af0*/  HMMA.1688.F32.TF32 R16, R64.reuse, R60, R16 ;  /* 0x0000003c4010723c */ /* 0x040ff00000081010 */
[C---:B------:R-:W-:Y:S08]  /*25b00*/  HMMA.1688.F32.TF32 R20, R64.reuse, R48, R20 ;  /* 0x000000304014723c */ /* 0x040ff00000081014 */
[C---:B------:R-:W-:Y:S08]  /*25b10*/  HMMA.1688.F32.TF32 R24, R64.reuse, R44, R24 ;  /* 0x0000002c4018723c */ /* 0x040ff00000081018 */
[C---:B------:R-:W-:Y:S08]  /*25b20*/  HMMA.1688.F32.TF32 R144, R64.reuse, R40, R28 ;  /* 0x000000284090723c */ /* 0x040ff0000008101c */
[C---:B------:R-:W-:Y:S08]  /*25b30*/  HMMA.1688.F32.TF32 R32, R64.reuse, R36, R32 ;  /* 0x000000244020723c */ /* 0x040ff00000081020 */
[----:B------:R-:W-:Y:S01]  /*25b40*/  HMMA.1688.F32.TF32 R4, R64, R248, R4 ;  /* 0x000000f84004723c */ /* 0x000fe20000081004 */
[----:B------:R-:W-:Y:S04]  /*25b50*/  LDS R64, [R3+0x300] ;  /* 0x0003000003407984 */ /* 0x000fe80000000800 */
[----:B------:R-:W-:Y:S04]  /*25b60*/  LDS R66, [R3+0x1300] ;  /* 0x0013000003427984 */ /* 0x000fe80000000800 */
[----:B------:R-:W-:Y:S04]  /*25b70*/  LDS R65, [R0+0x300] ;  /* 0x0003000000417984 */ /* 0x000fe80000000800 */
[----:B------:R-:W3:Y:S01]  /*25b80*/  LDS R67, [R0+0x1300] ;  /* 0x0013000000437984 */ /* 0x000ee20000000800 */
[C---:B------:R-:W-:Y:S08]  /*25b90*/  HMMA.1688.F32.TF32 R236, R128.reuse, R56, R164 ;  /* 0x0000003880ec723c */ /* 0x040ff000000810a4 */
[----:B------:R-:W-:Y:S01]  /*25ba0*/  HMMA.1688.F32.TF32 R168, R128, R52, R168 ;  /* 0x0000003480a8723c */ /* 0x000fe200000810a8 */
[----:B------:R-:W-:Y:S01]  /*25bb0*/  MOV R55, R136 ;  /* 0x0000008800377202 */ /* 0x000fe20000000f00 */
[----:B------:R-:W-:Y:S01]  /*25bc0*/  IMAD.MOV.U32 R62, RZ, RZ, R139 ;  /* 0x000000ffff3e7224 */ /* 0x000fe200078e008b */
[----:B------:R-:W-:Y:S01]  /*25bd0*/  MOV R54, R141 ;  /* 0x0000008d00367202 */ /* 0x000fe20000000f00 */
[----:B------:R-:W-:Y:S01]  /*25be0*/  IMAD.MOV.U32 R58, RZ, RZ, R142 ;  /* 0x000000ffff3a7224 */ /* 0x000fe200078e008e */
[----:B------:R-:W-:Y:S01]  /*25bf0*/  LDS R28, [R3+0x380] ;  /* 0x00038000031c7984 */ /* 0x000fe20000000800 */
[----:B------:R-:W-:-:S02]  /*25c00*/  IMAD.MOV.U32 R59, RZ, RZ, R143 ;  /* 0x000000ffff3b7224 */ /* 0x000fc400078e008f */
[----:B------:R-:W-:Y:S01]  /*25c10*/  HMMA.1688.F32.TF32 R88, R100, R44, R152 ;  /* 0x0000002c6458723c */ /* 0x000fe20000081098 */
[----:B------:R-:W-:Y:S04]  /*25c20*/  LDS R30, [R3+0x1380] ;  /* 0x00138000031e7984 */ /* 0x000fe80000000800 */
[----:B------:R-:W-:Y:S04]  /*25c30*/  LDS R29, [R0+0x380] ;  /* 0x00038000001d7984 */ /* 0x000fe80000000800 */
[----:B------:R-:W-:Y:S04]  /*25c40*/  STL.64 [R1+0x2b70], R238 ;  /* 0x002b70ee01007387 */ /* 0x000fe80000100a00 */
[----:B------:R-:W-:Y:S04]  /*25c50*/  STL.64 [R1+0x2b68], R236 ;  /* 0x002b68ec01007387 */ /* 0x000fe80000100a00 */
        /* <DEDUP_REMOVED lines=8> */
[----:B------:R-:W4:Y:S01]  /*25ce0*/  LDL.LU.64 R152, [R1+0x60] ;  /* 0x0000600001987983 */ /* 0x000f220000300a00 */
[C---:B-1----:R-:W-:Y:S03]  /*25cf0*/  HMMA.1688.F32.TF32 R224, R84.reuse, R56, R224 ;  /* 0x0000003854e0723c */ /* 0x042fe600000810e0 */
[----:B------:R-:W4:Y:S04]  /*25d00*/  LDL.LU.64 R154, [R1+0x68] ;  /* 0x00006800019a7983 */ /* 0x000f280000300a00 */
[----:B------:R-:W4:Y:S01]  /*25d10*/  LDL.LU.64 R132, [R1+0x40] ;  /* 0x0000400001847983 */ /* 0x000f220000300a00 */
[C---:B------:R-:W-:Y:S03]  /*25d20*/  HMMA.1688.F32.TF32 R220, R84.reuse, R52, R220 ;  /* 0x0000003454dc723c */ /* 0x040fe600000810dc */
[----:B------:R-:W4:Y:S05]  /*25d30*/  LDL.LU.64 R134, [R1+0x48] ;  /* 0x0000480001867983 */ /* 0x000f2a0000300a00 */
[C---:B------:R-:W-:Y:S08]  /*25d40*/  HMMA.1688.F32.TF32 R68, R84.reuse, R60, R68 ;  /* 0x0000003c5444723c */ /* 0x040ff00000081044 */
[C---:B------:R-:W-:Y:S08]  /*25d50*/  HMMA.1688.F32.TF32 R156, R84.reuse, R48, R156 ;  /* 0x00000030549c723c */ /* 0x040ff0000008109c */
[C---:B------:R-:W-:Y:S01]  /*25d60*/  HMMA.1688.F32.TF32 R72, R84.reuse, R44, R72 ;  /* 0x0000002c5448723c */ /* 0x040fe20000081048 */
[----:B------:R-:W1:Y:S07]  /*25d70*/  LDS R31, [R0+0x1380] ;  /* 0x00138000001f7984 */ /* 0x000e6e0000000800 */
[C---:B------:R-:W-:Y:S08]  /*25d80*/  HMMA.1688.F32.TF32 R200, R84.reuse, R40, R200 ;  /* 0x0000002854c8723c */ /* 0x040ff000000810c8 */
[C---:B------:R-:W-:Y:S08]  /*25d90*/  HMMA.1688.F32.TF32 R76, R84.reuse, R36, R76 ;  /* 0x00000024544c723c */ /* 0x040ff0000008104c */
[----:B------:R-:W-:Y:S08]  /*25da0*/  HMMA.1688.F32.TF32 R204, R84, R248, R204 ;  /* 0x000000f854cc723c */ /* 0x000ff000000810cc */
[----:B---3--:R-:W-:Y:S01]  /*25db0*/  HMMA.1688.F32.TF32 R104, R64, R56, R96 ;  /* 0x000000384068723c */ /* 0x008fe20000081060 */
[----:B------:R-:W3:Y:S04]  /*25dc0*/  LDL.LU.64 R96, [R1+0x20] ;  /* 0x0000200001607983 */ /* 0x000ee80000300a00 */
[----:B------:R-:W3:Y:S03]  /*25dd0*/  LDL.LU.64 R98, [R1+0x28] ;  /* 0x0000280001627983 */ /* 0x000ee60000300a00 */
[-C--:B------:R-:W-:Y:S01]  /*25de0*/  HMMA.1688.F32.TF32 R84, R100, R60.reuse, R148 ;  /* 0x0000003c6454723c */ /* 0x080fe20000081094 */
[----:B------:R-:W1:Y:S04]  /*25df0*/  LDL.LU.64 R148, [R1] ;  /* 0x0000000001947983 */ /* 0x000e680000300a00 */
[----:B------:R-:W1:Y:S03]  /*25e00*/  LDL.LU.64 R150, [R1+0x8] ;  /* 0x0000080001967983 */ /* 0x000e660000300a00 */
[----:B------:R-:W-:Y:S01]  /*25e10*/  HMMA.1688.F32.TF32 R172, R128, R60, R172 ;  /* 0x0000003c80ac723c */ /* 0x000fe200000810ac */
[----:B------:R-:W-:-:S07]  /*25e20*/  IMAD.MOV.U32 R168, RZ, RZ, R233 ;  /* 0x000000ffffa87224 */ /* 0x000fce00078e00e9 */
[----:B------:R-:W-:Y:S01]  /*25e30*/  HMMA.1688.F32.TF32 R176, R128, R48, R176 ;  /* 0x0000003080b0723c */ /* 0x000fe200000810b0 */
[----:B------:R-:W-:-:S07]  /*25e40*/  IMAD.MOV.U32 R169, RZ, RZ, R234 ;  /* 0x000000ffffa97224 */ /* 0x000fce00078e00ea */
[C---:B------:R-:W-:Y:S08]  /*25e50*/  HMMA.1688.F32.TF32 R180, R128.reuse, R44, R180 ;  /* 0x0000002c80b4723c */ /* 0x040ff000000810b4 */
[C---:B------:R-:W-:Y:S08]  /*25e60*/  HMMA.1688.F32.TF32 R184, R128.reuse, R40, R184 ;  /* 0x0000002880b8723c */ /* 0x040ff000000810b8 */
[C---:B------:R-:W-:Y:S08]  /*25e70*/  HMMA.1688.F32.TF32 R188, R128.reuse, R36, R188 ;  /* 0x0000002480bc723c */ /* 0x040ff000000810bc */
[----:B------:R-:W-:Y:S01]  /*25e80*/  HMMA.1688.F32.TF32 R192, R128, R248, R192 ;  /* 0x000000f880c0723c */ /* 0x000fe200000810c0 */
[----:B------:R-:W-:Y:S01]  /*25e90*/  MOV R170, R235 ;  /* 0x000000eb00aa7202 */ /* 0x000fe20000000f00 */
[----:B------:R-:W-:Y:S01]  /*25ea0*/  IMAD.MOV.U32 R237, RZ, RZ, R54 ;  /* 0x000000ffffed7224 */ /* 0x000fe200078e0036 */
[----:B------:R-:W-:Y:S01]  /*25eb0*/  MOV R239, R59 ;  /* 0x0000003b00ef7202 */ /* 0x000fe20000000f00 */
[----:B------:R-:W-:-:S04]  /*25ec0*/  IMAD.MOV.U32 R238, RZ, RZ, R58 ;  /* 0x000000ffffee7224 */ /* 0x000fc800078e003a */
[----:B--2---:R-:W-:Y:S07]  /*25ed0*/  HMMA.1688.F32.TF32 R128, R64, R36, R240 ;  /* 0x000000244080723c */ /* 0x004fee00000810f0 */
[----:B------:R-:W-:Y:S01]  /*25ee0*/  MOV R240, R245 ;  /* 0x000000f500f07202 */ /* 0x000fe20000000f00 */
[----:B------:R-:W-:Y:S01]  /*25ef0*/  IMAD.MOV.U32 R241, RZ, RZ, R246 ;  /* 0x000000fffff17224 */ /* 0x000fe200078e00f6 */
[----:B------:R-:W2:Y:S01]  /*25f00*/  LDL.LU R245, [R1+0x2be0] ;  /* 0x002be00001f57983 */ /* 0x000ea20000300800 */
[----:B------:R-:W-:Y:S01]  /*25f10*/  IMAD.MOV.U32 R242, RZ, RZ, R247 ;  /* 0x000000fffff27224 */ /* 0x000fe200078e00f7 */
[----:B------:R-:W-:-:S02]  /*25f20*/  MOV R243, R232 ;  /* 0x000000e800f37202 */ /* 0x000fc40000000f00 */
[----:B------:R-:W2:Y:S04]  /*25f30*/  LDL.LU R246, [R1+0x2bdc] ;  /* 0x002bdc0001f67983 */ /* 0x000ea80000300800 */
        /* <DEDUP_REMOVED lines=10> */
[----:B------:R-:W-:Y:S08]  /*25fe0*/  HMMA.1688.F32.TF32 R92, R100, R40, R216 ;  /* 0x00000028645c723c */ /* 0x000ff000000810d8 */
[C---:B------:R-:W-:Y:S08]  /*25ff0*/  HMMA.1688.F32.TF32 R108, R64.reuse, R52, R108 ;  /* 0x00000034406c723c */ /* 0x040ff0000008106c */
[C---:B----4-:R-:W-:Y:S08]  /*26000*/  HMMA.1688.F32.TF32 R112, R64.reuse, R60, R112 ;  /* 0x0000003c4070723c */ /* 0x050ff00000081070 */
[C---:B------:R-:W-:Y:S08]  /*26010*/  HMMA.1688.F32.TF32 R116, R64.reuse, R48, R116 ;  /* 0x000000304074723c */ /* 0x040ff00000081074 */
[C---:B------:R-:W-:Y:S08]  /*26020*/  HMMA.1688.F32.TF32 R120, R64.reuse, R44, R120 ;  /* 0x0000002c4078723c */ /* 0x040ff00000081078 */
[C---:B------:R-:W-:Y:S08]  /*26030*/  HMMA.1688.F32.TF32 R124, R64.reuse, R40, R124 ;  /* 0x00000028407c723c */ /* 0x040ff0000008107c */
[----:B------:R-:W-:Y:S08]  /*26040*/  HMMA.1688.F32.TF32 R136, R64, R248, R136 ;  /* 0x000000f84088723c */ /* 0x000ff00000081088 */
[C---:B-1----:R-:W-:Y:S01]  /*26050*/  HMMA.1688.F32.TF32 R216, R28.reuse, R40, R148 ;  /* 0x000000281cd8723c */ /* 0x042fe20000081094 */
[----:B------:R-:W-:Y:S04]  /*26060*/  LDS R148, [R3+0x2000] ;  /* 0x0020000003947984 */ /* 0x000fe80000000800 */
[----:B------:R-:W-:Y:S04]  /*26070*/  LDS R150, [R3+0x3000] ;  /* 0x0030000003967984 */ /* 0x000fe80000000800 */
[----:B------:R-:W-:Y:S04]  /*26080*/  LDS R149, [R0+0x2000] ;  /* 0x0020000000957984 */ /* 0x000fe80000000800 */
[----:B------:R-:W3:Y:S01]  /*26090*/  LDS R151, [R0+0x3000] ;  /* 0x0030000000977984 */ /* 0x000ee20000000800 */
[----:B--2---:R-:W-:Y:S08]  /*260a0*/  HMMA.1688.F32.TF32 R64, R28, R36, R244 ;  /* 0x000000241c40723c */ /* 0x004ff000000810f4 */
[----:B---3--:R-:W-:Y:S07]  /*260b0*/  HMMA.1688.F32.TF32 R244, R148, R58, R240 ;  /* 0x0000003a94f4723c */ /* 0x008fee00000810f0 */
[----:B------:R-:W-:-:S02]  /*260c0*/  IMAD.MOV.U32 R240, RZ, RZ, R55 ;  /* 0x000000fffff07224 */ /* 0x000fc400078e0037 */
[----:B------:R-:W2:Y:S01]  /*260d0*/  LDL.LU R55, [R1+0x2bb8] ;  /* 0x002bb80001377983 */ /* 0x000ea20000300800 */
[----:B------:R-:W-:-:S03]  /*260e0*/  IMAD.MOV.U32 R243, RZ, RZ, R62 ;  /* 0x000000fffff37224 */ /* 0x000fc600078e003e */
[----:B------:R-:W3:Y:S01]  /*260f0*/  LDL.LU R241, [R1+0x194] ;  /* 0x0001940001f17983 */ /* 0x000ee20000300800 */
[-C--:B------:R-:W-:Y:S03]  /*26100*/  HMMA.1688.F32.TF32 R80, R100, R56.reuse, R80 ;  /* 0x000000386450723c */ /* 0x080fe60000081050 */
[----:B------:R-:W3:Y:S04]  /*26110*/  LDL.LU R242, [R1+0x198] ;  /* 0x0001980001f27983 */ /* 0x000ee80000300800 */
[----:B------:R-:W4:Y:S01]  /*26120*/  LDL.LU R62, [R1+0x2bb4] ;  /* 0x002bb400013e7983 */ /* 0x000f220000300800 */
[----:B------:R-:W-:Y:S03]  /*26130*/  HMMA.1688.F32.TF32 R140, R28, R56, R140 ;  /* 0x000000381c8c723c */ /* 0x000fe6000008108c */
[----:B------:R-:W-:Y:S04]  /*26140*/  STL [R1+0x2a7c], R244 ;  /* 0x002a7cf401007387 */ /* 0x000fe80000100800 */
[----:B------:R-:W-:Y:S04]  /*26150*/  STL [R1+0x2a78], R245 ;  /* 0x002a78f501007387 */ /* 0x000fe80000100800 */
[----:B------:R1:W-:Y:S04]  /*26160*/  STL [R1+0x2a74], R246 ;  /* 0x002a74f601007387 */ /* 0x0003e80000100800 */
[----:B------:R1:W-:Y:S01]  /*26170*/  STL [R1+0x2a70], R247 ;  /* 0x002a70f701007387 */ /* 0x0003e20000100800 */
[----:B--2---:R-:W-:Y:S11]  /*26180*/  HMMA.1688.F32.TF32 R168, R148, R54, R168 ;  /* 0x0000003694a8723c */ /* 0x004ff600000810a8 */
[----:B------:R-:W-:Y:S11]  /*26190*/  @!UPT UIADD3 URZ, URZ, URZ, URZ ;  /* 0x0000003f3f3ff290 */ /* 0x000ff6000fffe03f */
[----:B------:R-:W-:Y:S02]  /*261a0*/  @!UPT UIADD3 URZ, URZ, URZ, URZ ;  /* 0x0000003f3f3ff290 */ /* 0x000fe4000fffe03f */
[----:B------:R-:W-:Y:S01]  /*261b0*/  MOV R57, R168 ;  /* 0x000000a800397202 */ /* 0x000fe20000000f00 */
[----:B------:R-:W-:Y:S02]  /*261c0*/  IMAD.MOV.U32 R168, RZ, RZ, R63 ;  /* 0x000000ffffa87224 */ /* 0x000fe400078e003f */
[----:B------:R-:W4:Y:S01]  /*261d0*/  LDL.LU R63, [R1+0x2bb0] ;  /* 0x002bb000013f7983 */ /* 0x000f220000300800 */
[-C--:B------:R-:W-:Y:S01]  /*261e0*/  HMMA.1688.F32.TF32 R208, R100, R52.reuse, R208 ;  /* 0x0000003464d0723c */ /* 0x080fe200000810d0 */
[----:B------:R-:W-:Y:S02]  /*261f0*/  IMAD.MOV.U32 R56, RZ, RZ, R169 ;  /* 0x000000ffff387224 */ /* 0x000fe400078e00a9 */
[----:B------:R-:W2:Y:S05]  /*26200*/  LDL.LU R169, [R1+0x184] ;  /* 0x0001840001a97983 */ /* 0x000eaa0000300800 */
[----:B------:R-:W-:Y:S07]  /*26210*/  HMMA.1688.F32.TF32 R160, R28, R52, R160 ;  /* 0x000000341ca0723c */ /* 0x000fee00000810a0 */
[----:B------:R-:W-:Y:S01]  /*26220*/  MOV R52, R171 ;  /* 0x000000ab00347202 */ /* 0x000fe20000000f00 */
[----:B------:R-:W-:-:S02]  /*26230*/  IMAD.MOV.U32 R53, RZ, RZ, R170 ;  /* 0x000000ffff357224 */ /* 0x000fc400078e00aa */
[----:B------:R-:W2:Y:S01]  /*26240*/  LDL.LU R170, [R1+0x188] ;  /* 0x0001880001aa7983 */ /* 0x000ea20000300800 */
[----:B------:R-:W-:Y:S01]  /*26250*/  IMAD.MOV.U32 R171, RZ, RZ, R50 ;  /* 0x000000ffffab7224 */ /* 0x000fe200078e0032 */
[-C--:B------:R-:W-:Y:S02]  /*26260*/  HMMA.1688.F32.TF32 R212, R100, R48.reuse, R212 ;  /* 0x0000003064d4723c */ /* 0x080fe400000810d4 */
[----:B------:R-:W3:Y:S04]  /*26270*/  LDL.LU R50, [R1+0x2bac] ;  /* 0x002bac0001327983 */ /* 0x000ee80000300800 */
[----:B------:R-:W-:Y:S02]  /*26280*/  STL [R1+0x2a8c], R52 ;  /* 0x002a8c3401007387 */ /* 0x000fe40000100800 */
[----:B------:R-:W-:Y:S02]  /*26290*/  HMMA.1688.F32.TF32 R132, R28, R48, R132 ;  /* 0x000000301c84723c */ /* 0x000fe40000081084 */
[----:B------:R-:W-:Y:S04]  /*262a0*/  STL [R1+0x2a88], R53 ;  /* 0x002a883501007387 */ /* 0x000fe80000100800 */
[----:B------:R-:W-:Y:S04]  /*262b0*/  STL [R1+0x2a84], R56 ;  /* 0x002a843801007387 */ /* 0x000fe80000100800 */
[----:B------:R-:W-:Y:S01]  /*262c0*/  STL [R1+0x2a80], R57 ;  /* 0x002a803901007387 */ /* 0x000fe20000100800 */
[----:B----4-:R-:W-:Y:S11]  /*262d0*/  HMMA.1688.F32.TF32 R236, R148, R62, R236 ;  /* 0x0000003e94ec723c */ /* 0x010ff600000810ec */
[----:B------:R-:W-:Y:S11]  /*262e0*/  @!UPT UIADD3 URZ, URZ, URZ, URZ ;  /* 0x0000003f3f3ff290 */ /* 0x000ff6000fffe03f */
[----:B------:R-:W-:Y:S02]  /*262f0*/  @!UPT UIADD3 URZ, URZ, URZ, URZ ;  /* 0x0000003f3f3ff290 */ /* 0x000fe4000fffe03f */
[----:B------:R-:W-:Y:S01]  /*26300*/  MOV R49, R236 ;  /* 0x000000ec00317202 */ /* 0x000fe20000000f00 */
[----:B------:R-:W-:Y:S02]  /*26310*/  IMAD.MOV.U32 R236, RZ, RZ, R51 ;  /* 0x000000ffffec7224 */ /* 0x000fe400078e0033 */
[----:B------:R-:W3:Y:S01]  /*26320*/  LDL.LU R51, [R1+0x2ba8] ;  /* 0x002ba80001337983 */ /* 0x000ee20000300800 */
[----:B------:R-:W-:Y:S01]  /*26330*/  HMMA.1688.F32.TF32 R96, R28, R44, R96 ;  /* 0x0000002c1c60723c */ /* 0x000fe20000081060 */
[----:B------:R-:W-:Y:S02]  /*26340*/  IMAD.MOV.U32 R48, RZ, RZ, R237 ;  /* 0x000000ffff307224 */ /* 0x000fe400078e00ed */
[----:B------:R-:W4:Y:S04]  /*26350*/  LDL.LU R237, [R1+0x174] ;  /* 0x0001740001ed7983 */ /* 0x000f280000300800 */
[----:B------:R-:W-:Y:S01]  /*26360*/  MOV R44, R239 ;  /* 0x000000ef002c7202 */ /* 0x000fe20000000f00 */
[----:B------:R-:W-:-:S02]  /*26370*/  IMAD.MOV.U32 R45, RZ, RZ, R238 ;  /* 0x000000ffff2d7224 */ /* 0x000fc400078e00ee */
[----:B------:R-:W4:Y:S01]  /*26380*/  LDL.LU R238, [R1+0x178] ;  /* 0x0001780001ee7983 */ /* 0x000f220000300800 */
[----:B------:R-:W-:-:S03]  /*26390*/  IMAD.MOV.U32 R239, RZ, RZ, R46 ;  /* 0x000000ffffef7224 */ /* 0x000fc600078e002e */
[----:B------:R-:W2:Y:S04]  /*263a0*/  LDL.LU R46, [R1+0x2ba4] ;  /* 0x002ba400012e7983 */ /* 0x000ea80000300800 */
[----:B------:R-:W-:Y:S04]  /*263b0*/  STL [R1+0x2a9c], R44 ;  /* 0x002a9c2c01007387 */ /* 0x000fe80000100800 */
[----:B------:R-:W-:Y:S04]  /*263c0*/  STL [R1+0x2a98], R45 ;  /* 0x002a982d01007387 */ /* 0x000fe80000100800 */
[----:B------:R-:W-:Y:S04]  /*263d0*/  STL [R1+0x2a94], R48 ;  /* 0x002a943001007387 */ /* 0x000fe80000100800 */
[----:B------:R-:W-:Y:S01]  /*263e0*/  STL [R1+0x2a90], R49 ;  /* 0x002a903101007387 */ /* 0x000fe20000100800 */
[----:B------:R-:W-:Y:S03]  /*263f0*/  HMMA.1688.F32.TF32 R164, R28, R60, R152 ;  /* 0x0000003c1ca4723c */ /* 0x000fe60000081098 */
[----:B------:R-:W-:Y:S04]  /*26400*/  LDS R152, [R3+0x2180] ;  /* 0x0021800003987984 */ /* 0x000fe80000000800 */
[----:B------:R-:W-:Y:S01]  /*26410*/  LDS R154, [R3+0x3180] ;  /* 0x00318000039a7984 */ /* 0x000fe20000000800 */
[C---:B---3--:R-:W-:Y:S03]  /*26420*/  HMMA.1688.F32.TF32 R240, R148.reuse, R50, R240 ;  /* 0x0000003294f0723c */ /* 0x048fe600000810f0 */
[----:B------:R-:W-:Y:S04]  /*26430*/  LDS R153, [R0+0x2180] ;  /* 0x0021800000997984 */ /* 0x000fe80000000800 */
[----:B------:R-:W-:Y:S11]  /*26440*/  LDS R155, [R0+0x3180] ;  /* 0x00318000009b7984 */ /* 0x000ff60000000800 */
[----:B------:R-:W-:Y:S06]  /*26450*/  @!UPT UIADD3 URZ, URZ, URZ, URZ ;  /* 0x0000003f3f3ff290 */ /* 0x000fec000fffe03f */
[----:B-1----:R-:W-:Y:S01]  /*26460*/  MOV R246, R240 ;  /* 0x000000f000f67202 */ /* 0x002fe20000000f00 */
[----:B------:R-:W-:Y:S02]  /*26470*/  IMAD.MOV.U32 R240, RZ, RZ, R47 ;  /* 0x000000fffff07224 */ /* 0x000fe400078e002f */
[----:B------:R-:W2:Y:S01]  /*26480*/  LDL.LU R47, [R1+0x2ba0] ;  /* 0x002ba000012f7983 */ /* 0x000ea20000300800 */
[----:B------:R-:W-:Y:S01]  /*26490*/  IMAD.MOV.U32 R247, RZ, RZ, R241 ;  /* 0x000000fffff77224 */ /* 0x000fe200078e00f1 */
[----:B------:R-:W-:Y:S01]  /*264a0*/  MOV R60, R243 ;  /* 0x000000f3003c7202 */ /* 0x000fe20000000f00 */
[----:B------:R-:W-:Y:S01]  /*264b0*/  IMAD.MOV.U32 R61, RZ, RZ, R242 ;  /* 0x000000ffff3d7224 */ /* 0x000fe200078e00f2 */
[----:B------:R-:W3:Y:S01]  /*264c0*/  LDL.LU R241, [R1+0x164] ;  /* 0x0001640001f17983 */ /* 0x000ee20000300800 */
[----:B------:R-:W-:Y:S01]  /*264d0*/  IMAD.MOV.U32 R242, RZ, RZ, R42 ;  /* 0x000000fffff27224 */ /* 0x000fe200078e002a */
[----:B------:R-:W-:Y:S02]  /*264e0*/  MOV R243, R43 ;  /* 0x0000002b00f37202 */ /* 0x000fe40000000f00 */
[----:B------:R-:W4:Y:S04]  /*264f0*/  LDL.LU R42, [R1+0x2b9c] ;  /* 0x002b9c00012a7983 */ /* 0x000f280000300800 */
[----:B------:R-:W4:Y:S04]  /*26500*/  LDL.LU R43, [R1+0x2b98] ;  /* 0x002b9800012b7983 */ /* 0x000f280000300800 */
[----:B------:R-:W-:Y:S04]  /*26510*/  STL [R1+0x2aac], R60 ;  /* 0x002aac3c01007387 */ /* 0x000fe80000100800 */
[----:B------:R-:W-:Y:S04]  /*26520*/  STL [R1+0x2aa8], R61 ;  /* 0x002aa83d01007387 */ /* 0x000fe80000100800 */
[----:B------:R1:W-:Y:S04]  /*26530*/  STL [R1+0x2aa4], R247 ;  /* 0x002aa4f701007387 */ /* 0x0003e80000100800 */
[----:B------:R-:W-:Y:S01]  /*26540*/  STL [R1+0x2aa0], R246 ;  /* 0x002aa0f601007387 */ /* 0x000fe20000100800 */
[----:B-1----:R-:W-:Y:S01]  /*26550*/  IMAD.MOV.U32 R247, RZ, RZ, R38 ;  /* 0x000000fffff77224 */ /* 0x002fe200078e0026 */
[C---:B--2---:R-:W-:Y:S08]  /*26560*/  HMMA.1688.F32.TF32 R168, R148.reuse, R46, R168 ;  /* 0x0000002e94a8723c */ /* 0x044ff000000810a8 */
[----:B----4-:R-:W-:Y:S11]  /*26570*/  HMMA.1688.F32.TF32 R236, R148, R42, R236 ;  /* 0x0000002a94ec723c */ /* 0x010ff600000810ec */
[----:B------:R-:W-:Y:S05]  /*26580*/  @!UPT UIADD3 URZ, URZ, URZ, URZ ;  /* 0x0000003f3f3ff290 */ /* 0x000fea000fffe03f */
[----:B------:R-:W-:Y:S01]  /*26590*/  IMAD.MOV.U32 R245, RZ, RZ, R171 ;  /* 0x000000fffff57224 */ /* 0x000fe200078e00ab */
[----:B------:R-:W-:Y:S01]  /*265a0*/  MOV R244, R170 ;  /* 0x000000aa00f47202 */ /* 0x000fe20000000f00 */
[----:B------:R-:W-:Y:S01]  /*265b0*/  IMAD.MOV.U32 R56, RZ, RZ, R168 ;  /* 0x000000ffff387224 */ /* 0x000fe200078e00a8 */
[----:B------:R-:W2:Y:S01]  /*265c0*/  LDL.LU.64 R170, [R1+0x2b90] ;  /* 0x002b900001aa7983 */ /* 0x000ea20000300a00 */
[----:B------:R-:W-:-:S03]  /*265d0*/  IMAD.MOV.U32 R57, RZ, RZ, R169 ;  /* 0x000000ffff397224 */ /* 0x000fc600078e00a9 */
[----:B------:R-:W2:Y:S04]  /*265e0*/  LDL.LU.64 R168, [R1+0x2b88] ;  /* 0x002b880001a87983 */ /* 0x000ea80000300a00 */
[----:B------:R-:W-:Y:S04]  /*265f0*/  STL [R1+0x2abc], R245 ;  /* 0x002abcf501007387 */ /* 0x000fe80000100800 */
[----:B------:R1:W-:Y:S01]  /*26600*/  STL [R1+0x2ab8], R244 ;  /* 0x002ab8f401007387 */ /* 0x0003e20000100800 */
[----:B------:R-:W-:Y:S01]  /*26610*/  MOV R48, R236 ;  /* 0x000000ec00307202 */ /* 0x000fe20000000f00 */
[----:B------:R-:W-:-:S02]  /*26620*/  IMAD.MOV.U32 R236, RZ, RZ, R39 ;  /* 0x000000ffffec7224 */ /* 0x000fc400078e0027 */
[----:B-1----:R-:W4:Y:S04]  /*26630*/  LDL.LU R244, [R1+0x150] ;  /* 0x0001500001f47983 */ /* 0x002f280000300800 */
[----:B------:R-:W4:Y:S04]  /*26640*/  LDL.LU R245, [R1+0x154] ;  /* 0x0001540001f57983 */ /* 0x000f280000300800 */
[----:B------:R-:W4:Y:S04]  /*26650*/  LDL.LU R246, [R1+0x158] ;  /* 0x0001580001f67983 */ /* 0x000f280000300800 */
[----:B------:R-:W3:Y:S04]  /*26660*/  LDL.LU R38, [R1+0x2b84] ;  /* 0x002b840001267983 */ /* 0x000ee80000300800 */
[----:B------:R-:W-:Y:S04]  /*26670*/  STL [R1+0x2ab4], R57 ;  /* 0x002ab43901007387 */ /* 0x000fe80000100800 */
[----:B------:R-:W-:Y:S04]  /*26680*/  STL [R1+0x2ab0], R56 ;  /* 0x002ab03801007387 */ /* 0x000fe80000100800 */
[----:B------:R-:W3:Y:S01]  /*26690*/  LDL.LU R39, [R1+0x2b80] ;  /* 0x002b800001277983 */ /* 0x000ee20000300800 */
[----:B------:R-:W-:Y:S01]  /*266a0*/  MOV R53, R239 ;  /* 0x000000ef00357202 */ /* 0x000fe20000000f00 */
[----:B------:R-:W-:-:S02]  /*266b0*/  IMAD.MOV.U32 R49, RZ, RZ, R237 ;  /* 0x000000ffff317224 */ /* 0x000fc400078e00ed */
[----:B------:R-:W-:Y:S01]  /*266c0*/  IMAD.MOV.U32 R52, RZ, RZ, R238 ;  /* 0x000000ffff347224 */ /* 0x000fe200078e00ee */
[----:B------:R-:W2:Y:S01]  /*266d0*/  LDL.LU R237, [R1+0x144] ;  /* 0x0001440001ed7983 */ /* 0x000ea20000300800 */
[----:B------:R-:W-:-:S03]  /*266e0*/  IMAD.MOV.U32 R239, RZ, RZ, R250 ;  /* 0x000000ffffef7224 */ /* 0x000fc600078e00fa */
[----:B------:R-:W2:Y:S04]  /*266f0*/  LDL.LU R238, [R1+0x148] ;  /* 0x0001480001ee7983 */ /* 0x000ea80000300800 */
[----:B------:R-:W4:Y:S04]  /*26700*/  LDL.LU R250, [R1+0x2b7c] ;  /* 0x002b7c0001fa7983 */ /* 0x000f280000300800 */
[----:B------:R-:W-:Y:S04]  /*26710*/  STL [R1+0x2acc], R53 ;  /* 0x002acc3501007387 */ /* 0x000fe80000100800 */
[----:B------:R-:W-:Y:S04]  /*26720*/  STL [R1+0x2ac8], R52 ;  /* 0x002ac83401007387 */ /* 0x000fe80000100800 */
[----:B------:R-:W-:Y:S04]  /*26730*/  STL [R1+0x2ac4], R49 ;  /* 0x002ac43101007387 */ /* 0x000fe80000100800 */
[----:B------:R-:W-:Y:S01]  /*26740*/  STL [R1+0x2ac0], R48 ;  /* 0x002ac03001007387 */ /* 0x000fe20000100800 */
[----:B------:R-:W-:Y:S08]  /*26750*/  HMMA.1688.F32.TF32 R196, R100, R36, R196 ;  /* 0x0000002464c4723c */ /* 0x000ff000000810c4 */
[----:B---3--:R-:W-:Y:S11]  /*26760*/  HMMA.1688.F32.TF32 R240, R148, R38, R240 ;  /* 0x0000002694f0723c */ /* 0x008ff600000810f0 */
[----:B------:R-:W-:Y:S11]  /*26770*/  @!UPT UIADD3 URZ, URZ, URZ, URZ ;  /* 0x0000003f3f3ff290 */ /* 0x000ff6000fffe03f */
[----:B------:R-:W-:Y:S02]  /*26780*/  @!UPT UIADD3 URZ, URZ, URZ, URZ ;  /* 0x0000003f3f3ff290 */ /* 0x000fe4000fffe03f */
[----:B------:R-:W-:Y:S01]  /*26790*/  MOV R41, R240 ;  /* 0x000000f000297202 */ /* 0x000fe20000000f00 */
[----:B------:R-:W-:Y:S02]  /*267a0*/  IMAD.MOV.U32 R240, RZ, RZ, R251 ;  /* 0x000000fffff07224 */ /* 0x000fe400078e00fb */
[----:B------:R-:W4:Y:S01]  /*267b0*/  LDL.LU R251, [R1+0x2b78] ;  /* 0x002b780001fb7983 */ /* 0x000f220000300800 */
[----:B------:R-:W-:Y:S01]  /*267c0*/  IMAD.MOV.U32 R40, RZ, RZ, R241 ;  /* 0x000000ffff287224 */ /* 0x000fe200078e00f1 */
[----:B------:R-:W-:Y:S01]  /*267d0*/  MOV R36, R243 ;  /* 0x000000f300247202 */ /* 0x000fe20000000f00 */
[----:B------:R-:W-:Y:S01]  /*267e0*/  IMAD.MOV.U32 R37, RZ, RZ, R242 ;  /* 0x000000ffff257224 */ /* 0x000fe200078e00f2 */
[----:B------:R-:W3:Y:S04]  /*267f0*/  LDL.LU R241, [R1+0x134] ;  /* 0x0001340001f17983 */ /* 0x000ee80000300800 */
[----:B------:R-:W3:Y:S04]  /*26800*/  LDL.LU R242, [R1+0x138] ;  /* 0x0001380001f27983 */ /* 0x000ee80000300800 */
[----:B------:R-:W3:Y:S01]  /*26810*/  LDL.LU R243, [R1+0x13c] ;  /* 0x00013c0001f37983 */ /* 0x000ee20000300800 */
[----:B------:R-:W-:Y:S03]  /*26820*/  HMMA.1688.F32.TF32 R100, R100, R248, R228 ;  /* 0x000000f86464723c */ /* 0x000fe600000810e4 */
[----:B------:R-:W-:Y:S04]  /*26830*/  LDS R228, [R3+0x2080] ;  /* 0x0020800003e47984 */ /* 0x000fe80000000800 */
[----:B------:R-:W-:Y:S04]  /*26840*/  LDS R230, [R3+0x3080] ;  /* 0x0030800003e67984 */ /* 0x000fe80000000800 */
[----:B------:R-:W-:Y:S04]  /*26850*/  LDS R229, [R0+0x2080] ;  /* 0x0020800000e57984 */ /* 0x000fe80000000800 */
[----:B------:R-:W2:Y:S04]  /*26860*/  LDS R231, [R0+0x3080] ;  /* 0x0030800000e77984 */ /* 0x000ea80000000800 */
        /* <DEDUP_REMOVED lines=8> */
[----:B------:R-:W-:Y:S01]  /*268f0*/  IMAD.MOV.U32 R56, RZ, RZ, R237 ;  /* 0x000000ffff387224 */ /* 0x000fe200078e00ed */
[----:B------:R-:W-:Y:S01]  /*26900*/  MOV R61, R239 ;  /* 0x000000ef003d7202 */ /* 0x000fe20000000f00 */
[----:B------:R-:W-:Y:S01]  /*26910*/  IMAD.MOV.U32 R60, RZ, RZ, R238 ;  /* 0x000000ffff3c7224 */ /* 0x000fe200078e00ee */
[----:B----4-:R-:W-:Y:S11]  /*26920*/  HMMA.1688.F32.TF32 R148, R148, R250, R244 ;  /* 0x000000fa9494723c */ /* 0x010ff600000810f4 */
[----:B------:R-:W-:Y:S11]  /*26930*/  @!UPT UIADD3 URZ, URZ, URZ, URZ ;  /* 0x0000003f3f3ff290 */ /* 0x000ff6000fffe03f */
[----:B------:R-:W-:Y:S02]  /*26940*/  @!UPT UIADD3 URZ, URZ, URZ, URZ ;  /* 0x0000003f3f3ff290 */ /* 0x000fe4000fffe03f */
[----:B------:R-:W-:Y:S01]  /*26950*/  IMAD.MOV.U32 R247, RZ, RZ, R148 ;  /* 0x000000fffff77224 */ /* 0x000fe200078e0094 */
[----:B------:R-:W-:Y:S01]  /*26960*/  MOV R246, R149 ;  /* 0x0000009500f67202 */ /* 0x000fe20000000f00 */
[----:B------:R-:W-:Y:S01]  /*26970*/  IMAD.MOV.U32 R45, RZ, RZ, R151 ;  /* 0x000000ffff2d7224 */ /* 0x000fe200078e0097 */
[----:B------:R-:W2:Y:S01]  /*26980*/  LDL.LU R148, [R1+0xb0] ;  /* 0x0000b00001947983 */ /* 0x000ea20000300800 */
[----:B------:R-:W-:-:S03]  /*26990*/  IMAD.MOV.U32 R44, RZ, RZ, R150 ;  /* 0x000000ffff2c7224 */ /* 0x000fc600078e0096 */
[----:B------:R-:W2:Y:S04]  /*269a0*/  LDL.LU R149, [R1+0xb4] ;  /* 0x0000b40001957983 */ /* 0x000ea80000300800 */
[----:B------:R-:W2:Y:S04]  /*269b0*/  LDL.LU R150, [R1+0xb8] ;  /* 0x0000b80001967983 */ /* 0x000ea80000300800 */
[----:B------:R-:W2:Y:S04]  /*269c0*/  LDL.LU R151, [R1+0xbc] ;  /* 0x0000bc0001977983 */ /* 0x000ea80000300800 */
[----:B------:R-:W-:Y:S04]  /*269d0*/  STL [R1+0x2aec], R45 ;  /* 0x002aec2d01007387 */ /* 0x000fe80000100800 */
[----:B------:R-:W-:Y:S04]  /*269e0*/  STL [R1+0x2ae8], R44 ;  /* 0x002ae82c01007387 */ /* 0x000fe80000100800 */
[----:B------:R-:W-:Y:S04]  /*269f0*/  STL [R1+0x2ae4], R246 ;  /* 0x002ae4f601007387 */ /* 0x000fe80000100800 */
[----:B------:R4:W-:Y:S04]  /*26a00*/  STL [R1+0x2ae0], R247 ;  /* 0x002ae0f701007387 */ /* 0x0009e80000100800 */
[----:B------:R-:W4:Y:S04]  /*26a10*/  LDL.LU R236, [R1+0x80] ;  /* 0x0000800001ec7983 */ /* 0x000f280000300800 */
[----:B------:R-:W4:Y:S04]  /*26a20*/  LDL.LU R237, [R1+0x84] ;  /* 0x0000840001ed7983 */ /* 0x000f280000300800 */
[----:B------:R-:W4:Y:S04]  /*26a30*/  LDL.LU R238, [R1+0x88] ;  /* 0x0000880001ee7983 */ /* 0x000f280000300800 */
[----:B------:R-:W4:Y:S01]  /*26a40*/  LDL.LU R239, [R1+0x8c] ;  /* 0x00008c0001ef7983 */ /* 0x000f220000300800 */
[----:B---3--:R-:W-:Y:S03]  /*26a50*/  HMMA.1688.F32.TF32 R240, R228, R54, R240 ;  /* 0x00000036e4f0723c */ /* 0x008fe600000810f0 */
[----:B------:R-:W-:Y:S04]  /*26a60*/  STL [R1+0x2afc], R61 ;  /* 0x002afc3d01007387 */ /* 0x000fe80000100800 */
[----:B------:R-:W-:Y:S04]  /*26a70*/  STL [R1+0x2af8], R60 ;  /* 0x002af83c01007387 */ /* 0x000fe80000100800 */
[----:B------:R-:W-:Y:S04]  /*26a80*/  STL [R1+0x2af4], R56 ;  /* 0x002af43801007387 */ /* 0x000fe80000100800 */
[----:B------:R-:W-:Y:S09]  /*26a90*/  STL [R1+0x2af0], R57 ;  /* 0x002af03901007387 */ /* 0x000ff20000100800 */
[----:B------:R-:W-:Y:S01]  /*26aa0*/  IMAD.MOV.U32 R49, RZ, RZ, R240 ;  /* 0x000000ffff317224 */ /* 0x000fe200078e00f0 */
[----:B------:R-:W-:Y:S01]  /*26ab0*/  MOV R245, R242 ;  /* 0x000000f200f57202 */ /* 0x000fe20000000f00 */
[----:B------:R-:W-:Y:S01]  /*26ac0*/  IMAD.MOV.U32 R48, RZ, RZ, R241 ;  /* 0x000000ffff307224 */ /* 0x000fe200078e00f1 */
[----:B------:R-:W3:Y:S01]  /*26ad0*/  LDL.LU R240, [R1+0x50] ;  /* 0x0000500001f07983 */ /* 0x000ee20000300800 */
[----:B------:R-:W-:-:S03]  /*26ae0*/  IMAD.MOV.U32 R244, RZ, RZ, R243 ;  /* 0x000000fffff47224 */ /* 0x000fc600078e00f3 */
[----:B------:R-:W3:Y:S04]  /*26af0*/  LDL.LU R241, [R1+0x54] ;  /* 0x0000540001f17983 */ /* 0x000ee80000300800 */
[----:B------:R-:W3:Y:S04]  /*26b00*/  LDL.LU R242, [R1+0x58] ;  /* 0x0000580001f27983 */ /* 0x000ee80000300800 */
[----:B------:R-:W3:Y:S04]  /*26b10*/  LDL.LU R243, [R1+0x5c] ;  /* 0x00005c0001f37983 */ /* 0x000ee80000300800 */
[----:B------:R1:W-:Y:S04]  /*26b20*/  STL [R1+0x2b0c], R244 ;  /* 0x002b0cf401007387 */ /* 0x0003e80000100800 */
[----:B------:R1:W-:Y:S04]  /*26b30*/  STL [R1+0x2b08], R245 ;  /* 0x002b08f501007387 */ /* 0x0003e80000100800 */
[----:B------:R-:W-:Y:S04]  /*26b40*/  STL [R1+0x2b04], R48 ;  /* 0x002b043001007387 */ /* 0x000fe80000100800 */
[----:B------:R-:W-:Y:S01]  /*26b50*/  STL [R1+0x2b00], R49 ;  /* 0x002b003101007387 */ /* 0x000fe20000100800 */
[C---:B--2---:R-:W-:Y:S08]  /*26b60*/  HMMA.1688.F32.TF32 R148, R228.reuse, R62, R148 ;  /* 0x0000003ee494723c */ /* 0x044ff00000081094 */
[----:B----4-:R-:W-:Y:S11]  /*26b70*/  HMMA.1688.F32.TF32 R236, R228, R50, R236 ;  /* 0x00000032e4ec723c */ /* 0x010ff600000810ec */
[----:B------:R-:W-:Y:S05]  /*26b80*/  @!UPT UIADD3 URZ, URZ, URZ, URZ ;  /* 0x0000003f3f3ff290 */ /* 0x000fea000fffe03f */
[----:B-1----:R-:W-:Y:S01]  /*26b90*/  IMAD.MOV.U32 R40, RZ, RZ, R148 ;  /* 0x000000ffff287224 */ /* 0x002fe200078e0094 */
        /* <DEDUP_REMOVED lines=8> */
[----:B------:R-:W-:Y:S01]  /*26c20*/  STL [R1+0x2b18], R53 ;  /* 0x002b183501007387 */ /* 0x000fe20000100800 */
[----:B------:R-:W-:Y:S01]  /*26c30*/  MOV R37, R239 ;  /* 0x000000ef00257202 */ /* 0x000fe20000000f00 */
[----:B------:R-:W-:-:S02]  /*26c40*/  IMAD.MOV.U32 R36, RZ, RZ, R238 ;  /* 0x000000ffff247224 */ /* 0x000fc400078e00ee */
[----:B------:R-:W-:Y:S01]  /*26c50*/  STL [R1+0x2b14], R41 ;  /* 0x002b142901007387 */ /* 0x000fe20000100800 */
[----:B------:R-:W-:Y:S01]  /*26c60*/  IMAD.MOV.U32 R247, RZ, RZ, R237 ;  /* 0x000000fffff77224 */ /* 0x000fe200078e00ed */
[----:B------:R-:W-:Y:S02]  /*26c70*/  MOV R246, R236 ;  /* 0x000000ec00f67202 */ /* 0x000fe40000000f00 */
[----:B------:R-:W-:Y:S04]  /*26c80*/  STL [R1+0x2b10], R40 ;  /* 0x002b102801007387 */ /* 0x000fe80000100800 */
[----:B------:R-:W4:Y:S04]  /*26c90*/  LDL.LU.64 R238, [R1+0x2b70] ;  /* 0x002b700001ee7983 */ /* 0x000f280000300a00 */
[----:B------:R-:W4:Y:S04]  /*26ca0*/  LDL.LU.64 R236, [R1+0x2b68] ;  /* 0x002b680001ec7983 */ /* 0x000f280000300a00 */
[----:B------:R-:W-:Y:S04]  /*26cb0*/  STL [R1+0x2b2c], R37 ;  /* 0x002b2c2501007387 */ /* 0x000fe80000100800 */
[----:B------:R-:W-:Y:S01]  /*26cc0*/  STL [R1+0x2b28], R36 ;  /* 0x002b282401007387 */ /* 0x000fe20000100800 */
[----:B---3--:R-:W-:Y:S03]  /*26cd0*/  HMMA.1688.F32.TF32 R240, R228, R46, R240 ;  /* 0x0000002ee4f0723c */ /* 0x008fe600000810f0 */
[----:B------:R-:W-:Y:S04]  /*26ce0*/  STL [R1+0x2b24], R247 ;  /* 0x002b24f701007387 */ /* 0x000fe80000100800 */
[----:B------:R1:W-:Y:S04]  /*26cf0*/  STL [R1+0x2b20], R246 ;  /* 0x002b20f601007387 */ /* 0x0003e80000100800 */
[----:B------:R-:W3:Y:S04]  /*26d00*/  LDL.LU R244, [R1+0x30] ;  /* 0x0000300001f47983 */ /* 0x000ee80000300800 */
[----:B------:R-:W3:Y:S09]  /*26d10*/  LDL.LU R245, [R1+0x34] ;  /* 0x0000340001f57983 */ /* 0x000ef20000300800 */
[----:B------:R-:W-:Y:S01]  /*26d20*/  IMAD.MOV.U32 R45, RZ, RZ, R242 ;  /* 0x000000ffff2d7224 */ /* 0x000fe200078e00f2 */
[----:B------:R-:W-:Y:S01]  /*26d30*/  MOV R44, R243 ;  /* 0x000000f3002c7202 */ /* 0x000fe20000000f00 */
[----:B------:R-:W-:Y:S01]  /*26d40*/  IMAD.MOV.U32 R57, RZ, RZ, R241 ;  /* 0x000000ffff397224 */ /* 0x000fe200078e00f1 */
[----:B------:R-:W-:Y:S01]  /*26d50*/  MOV R56, R240 ;  /* 0x000000f000387202 */ /* 0x000fe20000000f00 */
[----:B------:R-:W4:Y:S04]  /*26d60*/  LDL.LU.64 R242, [R1+0x2b60] ;  /* 0x002b600001f27983 */ /* 0x000f280000300a00 */
[----:B------:R-:W4:Y:S01]  /*26d70*/  LDL.LU.64 R240, [R1+0x2b58] ;  /* 0x002b580001f07983 */ /* 0x000f220000300a00 */
[----:B-1----:R-:W-:-:S02]  /*26d80*/  IMAD.MOV.U32 R246, RZ, RZ, R252 ;  /* 0x000000fffff67224 */ /* 0x002fc400078e00fc */
[----:B------:R-:W-:Y:S01]  /*26d90*/  IMAD.MOV.U32 R247, RZ, RZ, R2 ;  /* 0x000000fffff77224 */ /* 0x000fe200078e0002 */
[----:B------:R-:W-:Y:S01]  /*26da0*/  HMMA.1688.F32.TF32 R28, R28, R248, R232 ;  /* 0x000000f81c1c723c */ /* 0x000fe200000810e8 */
[----:B------:R-:W-:Y:S04]  /*26db0*/  LDS R232, [R3+0x2100] ;  /* 0x0021000003e87984 */ /* 0x000fe80000000800 */
[----:B------:R-:W-:Y:S04]  /*26dc0*/  LDS R234, [R3+0x3100] ;  /* 0x0031000003ea7984 */ /* 0x000fe80000000800 */
[----:B------:R-:W-:Y:S04]  /*26dd0*/  LDS R233, [R0+0x2100] ;  /* 0x0021000000e97984 */ /* 0x000fe80000000800 */
[----:B------:R-:W1:Y:S04]  /*26de0*/  LDS R235, [R0+0x3100] ;  /* 0x0031000000eb7984 */ /* 0x000e680000000800 */
[----:B------:R-:W-:Y:S04]  /*26df0*/  STL [R1+0x2b3c], R44 ;  /* 0x002b3c2c01007387 */ /* 0x000fe80000100800 */
[----:B------:R-:W-:Y:S04]  /*26e00*/  STL [R1+0x2b38], R45 ;  /* 0x002b382d01007387 */ /* 0x000fe80000100800 */
[----:B------:R1:W-:Y:S04]  /*26e10*/  STL [R1+0x2b34], R57 ;  /* 0x002b343901007387 */ /* 0x0003e80000100800 */
[----:B------:R1:W-:Y:S01]  /*26e20*/  STL [R1+0x2b30], R56 ;  /* 0x002b303801007387 */ /* 0x0003e20000100800 */
[C---:B--2---:R-:W-:Y:S08]  /*26e30*/  HMMA.1688.F32.TF32 R148, R228.reuse, R38, R148 ;  /* 0x00000026e494723c */ /* 0x044ff00000081094 */
[----:B---3--:R-:W-:Y:S11]  /*26e40*/  HMMA.1688.F32.TF32 R244, R228, R42, R244 ;  /* 0x0000002ae4f4723c */ /* 0x008ff600000810f4 */
[----:B------:R-:W-:Y:S05]  /*26e50*/  @!UPT UIADD3 URZ, URZ, URZ, URZ ;  /* 0x0000003f3f3ff290 */ /* 0x000fea000fffe03f */
[----:B------:R-:W-:Y:S01]  /*26e60*/  IMAD.MOV.U32 R41, RZ, RZ, R148 ;  /* 0x000000ffff297224 */ /* 0x000fe200078e0094 */
[----:B------:R-:W-:-:S07]  /*26e70*/  MOV R40, R149 ;  /* 0x0000009500287202 */ /* 0x000fce0000000f00 */
[----:B------:R-:W-:Y:S02]  /*26e80*/  IMAD.MOV.U32 R48, RZ, RZ, R244 ;  /* 0x000000ffff307224 */ /* 0x000fe400078e00f4 */
[----:B------:R-:W-:Y:S02]  /*26e90*/  IMAD.MOV.U32 R49, RZ, RZ, R245 ;  /* 0x000000ffff317224 */ /* 0x000fe400078e00f5 */
[----:B------:R-:W-:Y:S02]  /*26ea0*/  IMAD.MOV.U32 R244, RZ, RZ, R150 ;  /* 0x000000fffff47224 */ /* 0x000fe400078e0096 */
[----:B------:R-:W-:Y:S02]  /*26eb0*/  IMAD.MOV.U32 R245, RZ, RZ, R151 ;  /* 0x000000fffff57224 */ /* 0x000fe400078e0097 */
[----:B----4-:R-:W-:Y:S11]  /*26ec0*/  HMMA.1688.F32.TF32 R148, R228, R250, R240 ;  /* 0x000000fae494723c */ /* 0x010ff600000810f0 */
[----:B------:R-:W-:Y:S11]  /*26ed0*/  @!UPT UIADD3 URZ, URZ, URZ, URZ ;  /* 0x0000003f3f3ff290 */ /* 0x000ff6000fffe03f */
[----:B------:R-:W-:Y:S02]  /*26ee0*/  @!UPT UIADD3 URZ, URZ, URZ, URZ ;  /* 0x0000003f3f3ff290 */ /* 0x000fe4000fffe03f */
[----:B------:R-:W-:Y:S01]  /*26ef0*/  MOV R243, R148 ;  /* 0x0000009400f37202 */ /* 0x000fe20000000f00 */
[----:B------:R-:W-:Y:S01]  /*26f00*/  IMAD.MOV.U32 R242, RZ, RZ, R149 ;  /* 0x000000fffff27224 */ /* 0x000fe200078e0095 */
[----:B------:R-:W-:Y:S01]  /*26f10*/  MOV R240, R151 ;  /* 0x0000009700f07202 */ /* 0x000fe20000000f00 */
[----:B------:R-:W-:Y:S02]  /*26f20*/  IMAD.MOV.U32 R241, RZ, RZ, R150 ;  /* 0x000000fffff17224 */ /* 0x000fe400078e0096 */
[----:B-1----:R-:W-:Y:S01]  /*26f30*/  HMMA.1688.F32.TF32 R148, R232, R58, R236 ;  /* 0x0000003ae894723c */ /* 0x002fe200000810ec */
[----:B------:R-:W-:Y:S01]  /*26f40*/  MOV R61, R246 ;  /* 0x000000f6003d7202 */ /* 0x000fe20000000f00 */
[----:B------:R-:W-:-:S06]  /*26f50*/  IMAD.MOV.U32 R60, RZ, RZ, R247 ;  /* 0x000000ffff3c7224 */ /* 0x000fcc00078e00f7 */
[C---:B------:R-:W-:Y:S11]  /*26f60*/  HMMA.1688.F32.TF32 R228, R232.reuse, R42, R184 ;  /* 0x0000002ae8e4723c */ /* 0x040ff600000810b8 */
[----:B------:R-:W-:Y:S05]  /*26f70*/  @!UPT UIADD3 URZ, URZ, URZ, URZ ;  /* 0x0000003f3f3ff290 */ /* 0x000fea000fffe03f */
[----:B------:R-:W-:Y:S01]  /*26f80*/  IMAD.MOV.U32 R247, RZ, RZ, R148 ;  /* 0x000000fffff77224 */ /* 0x000fe200078e0094 */
[----:B------:R-:W-:Y:S01]  /*26f90*/  MOV R52, R150 ;  /* 0x0000009600347202 */ /* 0x000fe20000000f00 */
[----:B------:R-:W-:Y:S02]  /*26fa0*/  IMAD.MOV.U32 R246, RZ, RZ, R149 ;  /* 0x000000fffff67224 */ /* 0x000fe400078e0095 */
[----:B------:R-:W-:Y:S02]  /*26fb0*/  IMAD.MOV.U32 R53, RZ, RZ, R151 ;  /* 0x000000ffff357224 */ /* 0x000fe400078e0097 */
[----:B------:R-:W-:Y:S08]  /*26fc0*/  HMMA.1688.F32.TF32 R148, R232, R54, R168 ;  /* 0x00000036e894723c */ /* 0x000ff000000810a8 */
[----:B------:R-:W-:Y:S01]  /*26fd0*/  HMMA.1688.F32.TF32 R184, R152, R58, R8 ;  /* 0x0000003a98b8723c */ /* 0x000fe20000081008 */
[----:B------:R-:W-:Y:S04]  /*26fe0*/  LDS R8, [R3+0x2200] ;  /* 0x0022000003087984 */ /* 0x000fe80000000800 */
[----:B------:R-:W-:Y:S04]  /*26ff0*/  LDS R10, [R3+0x3200] ;  /* 0x00320000030a7984 */ /* 0x000fe80000000800 */
[----:B------:R-:W-:Y:S04]  /*27000*/  LDS R9, [R0+0x2200] ;  /* 0x0022000000097984 */ /* 0x000fe80000000800 */
[----:B------:R-:W1:Y:S01]  /*27010*/  LDS R11, [R0+0x3200] ;  /* 0x00320000000b7984 */ /* 0x000e620000000800 */
[----:B------:R-:W-:Y:S02]  /*27020*/  HMMA.1688.F32.TF32 R236, R232, R46, R180 ;  /* 0x0000002ee8ec723c */ /* 0x000fe400000810b4 */
[----:B------:R-:W-:Y:S01]  /*27030*/  IMAD.MOV.U32 R57, RZ, RZ, R148 ;  /* 0x000000ffff397224 */ /* 0x000fe200078e0094 */
[----:B------:R-:W-:Y:S01]  /*27040*/  MOV R56, R149 ;  /* 0x0000009500387202 */ /* 0x000fe20000000f00 */
[----:B------:R-:W-:-:S02]  /*27050*/  IMAD.MOV.U32 R37, RZ, RZ, R150 ;  /* 0x000000ffff257224 */ /* 0x000fc400078e0096 */
[----:B------:R-:W-:Y:S02]  /*27060*/  IMAD.MOV.U32 R36, RZ, RZ, R151 ;  /* 0x000000ffff247224 */ /* 0x000fe400078e0097 */
[----:B------:R-:W-:Y:S01]  /*27070*/  HMMA.1688.F32.TF32 R148, R232, R62, R172 ;  /* 0x0000003ee894723c */ /* 0x000fe200000810ac */
[----:B------:R-:W-:Y:S04]  /*27080*/  STL [R1+0x2b4c], R60 ;  /* 0x002b4c3c01007387 */ /* 0x000fe80000100800 */
[----:B------:R-:W-:Y:S04]  /*27090*/  STL [R1+0x2b48], R61 ;  /* 0x002b483d01007387 */ /* 0x000fe80000100800 */
[----:B------:R2:W-:Y:S04]  /*270a0*/  STL [R1+0x2b44], R49 ;  /* 0x002b443101007387 */ /* 0x0005e80000100800 */
[----:B------:R3:W-:Y:S04]  /*270b0*/  STL [R1+0x2b40], R48 ;  /* 0x002b403001007387 */ /* 0x0007e80000100800 */
[----:B------:R-:W-:Y:S04]  /*270c0*/  STL [R1+0x2b54], R40 ;  /* 0x002b542801007387 */ /* 0x000fe80000100800 */
[----:B------:R-:W-:Y:S04]  /*270d0*/  STL [R1+0x2b50], R41 ;  /* 0x002b502901007387 */ /* 0x000fe80000100800 */
[----:B------:R-:W-:Y:S01]  /*270e0*/  STL [R1+0x2a60], R236 ;  /* 0x002a60ec01007387 */ /* 0x000fe20000100800 */
[----:B--2---:R-:W-:Y:S01]  /*270f0*/  MOV R49, R148 ;  /* 0x0000009400317202 */ /* 0x004fe20000000f00 */
[----:B---3--:R-:W-:Y:S01]  /*27100*/  IMAD.MOV.U32 R48, RZ, RZ, R149 ;  /* 0x000000ffff307224 */ /* 0x008fe200078e0095 */
[----:B------:R-:W-:Y:S01]  /*27110*/  MOV R45, R151 ;  /* 0x00000097002d7202 */ /* 0x000fe20000000f00 */
[----:B------:R-:W-:Y:S01]  /*27120*/  STL [R1+0x2a5c], R237 ;  /* 0x002a5ced01007387 */ /* 0x000fe20000100800 */
[----:B------:R-:W-:-:S02]  /*27130*/  IMAD.MOV.U32 R44, RZ, RZ, R150 ;  /* 0x000000ffff2c7224 */ /* 0x000fc400078e0096 */
[----:B------:R-:W-:Y:S01]  /*27140*/  HMMA.1688.F32.TF32 R148, R232, R50, R176 ;  /* 0x00000032e894723c */ /* 0x000fe200000810b0 */
[----:B------:R-:W-:Y:S04]  /*27150*/  STL [R1+0x2a58], R238 ;  /* 0x002a58ee01007387 */ /* 0x000fe80000100800 */
[----:B------:R1:W-:Y:S03]  /*27160*/  STL [R1+0x2a54], R239 ;  /* 0x002a54ef01007387 */ /* 0x0003e60000100800 */
[----:B------:R-:W-:Y:S08]  /*27170*/  HMMA.1688.F32.TF32 R176, R152, R62, R16 ;  /* 0x0000003e98b0723c */ /* 0x000ff00000081010 */
[C---:B-1----:R-:W-:Y:S08]  /*27180*/  HMMA.1688.F32.TF32 R236, R8.reuse, R58, R224 ;  /* 0x0000003a08ec723c */ /* 0x042ff000000810e0 */
[----:B------:R-:W-:Y:S01]  /*27190*/  HMMA.1688.F32.TF32 R16, R8, R54, R220 ;  /* 0x000000360810723c */ /* 0x000fe200000810dc */
[----:B------:R-:W-:Y:S04]  /*271a0*/  STL [R1+0x2a6c], R228 ;  /* 0x002a6ce401007387 */ /* 0x000fe80000100800 */
[----:B------:R-:W-:Y:S04]  /*271b0*/  STL [R1+0x2a68], R229 ;  /* 0x002a68e501007387 */ /* 0x000fe80000100800 */
[----:B------:R-:W-:Y:S04]  /*271c0*/  STL [R1+0x2a64], R230 ;  /* 0x002a64e601007387 */ /* 0x000fe80000100800 */
[----:B------:R1:W-:Y:S03]  /*271d0*/  STL [R1+0x2a50], R231 ;  /* 0x002a50e701007387 */ /* 0x0003e60000100800 */
[----:B------:R-:W-:Y:S01]  /*271e0*/  MOV R226, R237 ;  /* 0x000000ed00e27202 */ /* 0x000fe20000000f00 */
[----:B------:R-:W-:-:S02]  /*271f0*/  IMAD.MOV.U32 R225, RZ, RZ, R238 ;  /* 0x000000ffffe17224 */ /* 0x000fc400078e00ee */
[----:B------:R-:W-:-:S05]  /*27200*/  IMAD.MOV.U32 R224, RZ, RZ, R239 ;  /* 0x000000ffffe07224 */ /* 0x000fca00078e00ef */
[----:B------:R-:W-:Y:S01]  /*27210*/  MOV R237, R16 ;  /* 0x0000001000ed7202 */ /* 0x000fe20000000f00 */
[----:B------:R-:W-:Y:S01]  /*27220*/  IMAD.MOV.U32 R238, RZ, RZ, R17 ;  /* 0x000000ffffee7224 */ /* 0x000fe200078e0011 */
[----:B-1----:R-:W-:Y:S01]  /*27230*/  MOV R231, R19 ;  /* 0x0000001300e77202 */ /* 0x002fe20000000f00 */
[----:B------:R-:W-:Y:S02]  /*27240*/  IMAD.MOV.U32 R239, RZ, RZ, R18 ;  /* 0x000000ffffef7224 */ /* 0x000fe400078e0012 */
[----:B------:R-:W-:Y:S01]  /*27250*/  HMMA.1688.F32.TF32 R16, R8, R62, R68 ;  /* 0x0000003e0810723c */ /* 0x000fe20000081044 */
[----:B------:R-:W-:-:S07]  /*27260*/  IMAD.MOV.U32 R227, RZ, RZ, R236 ;  /* 0x000000ffffe37224 */ /* 0x000fce00078e00ec */
[----:B------:R-:W-:Y:S01]  /*27270*/  HMMA.1688.F32.TF32 R180, R152, R54, R12 ;  /* 0x0000003698b4723c */ /* 0x000fe2000008100c */
[----:B------:R-:W-:Y:S04]  /*27280*/  LDS R12, [R3+0x2280] ;  /* 0x00228000030c7984 */ /* 0x000fe80000000800 */
[----:B------:R-:W-:Y:S04]  /*27290*/  LDS R14, [R3+0x3280] ;  /* 0x00328000030e7984 */ /* 0x000fe80000000800 */
[----:B------:R-:W-:Y:S04]  /*272a0*/  LDS R13, [R0+0x2280] ;  /* 0x00228000000d7984 */ /* 0x000fe80000000800 */
[----:B------:R-:W1:Y:S03]  /*272b0*/  LDS R15, [R0+0x3280] ;  /* 0x00328000000f7984 */ /* 0x000e660000000800 */
[----:B------:R-:W-:Y:S01]  /*272c0*/  IMAD.MOV.U32 R228, RZ, RZ, R16 ;  /* 0x000000ffffe47224 */ /* 0x000fe200078e0010 */
[----:B------:R-:W-:Y:S01]  /*272d0*/  MOV R230, R18 ;  /* 0x0000001200e67202 */ /* 0x000fe20000000f00 */
[----:B------:R-:W-:-:S02]  /*272e0*/  IMAD.MOV.U32 R229, RZ, RZ, R17 ;  /* 0x000000ffffe57224 */ /* 0x000fc400078e0011 */
[----:B------:R-:W-:Y:S02]  /*272f0*/  IMAD.MOV.U32 R236, RZ, RZ, R19 ;  /* 0x000000ffffec7224 */ /* 0x000fe400078e0013 */
[----:B------:R-:W-:Y:S08]  /*27300*/  HMMA.1688.F32.TF32 R16, R8, R50, R156 ;  /* 0x000000320810723c */ /* 0x000ff0000008109c */
[C---:B------:R-:W-:Y:S08]  /*27310*/  HMMA.1688.F32.TF32 R168, R152.reuse, R46, R24 ;  /* 0x0000002e98a8723c */ /* 0x040ff00000081018 */
[----:B------:R-:W-:Y:S08]  /*27320*/  HMMA.1688.F32.TF32 R172, R152, R50, R20 ;  /* 0x0000003298ac723c */ /* 0x000ff00000081014 */
[----:B------:R-:W-:Y:S01]  /*27330*/  HMMA.1688.F32.TF32 R188, R232, R38, R188 ;  /* 0x00000026e8bc723c */ /* 0x000fe200000810bc */
[----:B------:R-:W-:Y:S04]  /*27340*/  STL.64 [R1+0x200], R16 ;  /* 0x0002001001007387 */ /* 0x000fe80000100a00 */
[----:B------:R2:W-:Y:S03]  /*27350*/  STL.64 [R1+0x208], R18 ;  /* 0x0002081201007387 */ /* 0x0005e60000100a00 */
[----:B------:R-:W-:Y:S08]  /*27360*/  HMMA.1688.F32.TF32 R24, R8, R46, R72 ;  /* 0x0000002e0818723c */ /* 0x000ff00000081048 */
[----:B------:R-:W-:Y:S01]  /*27370*/  HMMA.1688.F32.TF32 R192, R232, R250, R192 ;  /* 0x000000fae8c0723c */ /* 0x000fe200000810c0 */
[----:B------:R-:W-:Y:S04]  /*27380*/  LDS R232, [R3+0x2300] ;  /* 0x0023000003e87984 */ /* 0x000fe80000000800 */
[----:B------:R-:W-:Y:S03]  /*27390*/  LDS R234, [R3+0x3300] ;  /* 0x0033000003ea7984 */ /* 0x000fe60000000800 */
[C---:B------:R-:W-:Y:S01]  /*273a0*/  HMMA.1688.F32.TF32 R20, R8.reuse, R42, R200 ;  /* 0x0000002a0814723c */ /* 0x040fe200000810c8 */
[----:B------:R-:W-:Y:S04]  /*273b0*/  LDS R233, [R0+0x2300] ;  /* 0x0023000000e97984 */ /* 0x000fe80000000800 */
[----:B------:R-:W3:Y:S03]  /*273c0*/  LDS R235, [R0+0x3300] ;  /* 0x0033000000eb7984 */ /* 0x000ee60000000800 */
[C---:B--2---:R-:W-:Y:S01]  /*273d0*/  HMMA.1688.F32.TF32 R16, R8.reuse, R38, R76 ;  /* 0x000000260810723c */ /* 0x044fe2000008104c */
[----:B------:R-:W-:Y:S01]  /*273e0*/  IMAD.MOV.U32 R40, RZ, RZ, R148 ;  /* 0x000000ffff287224 */ /* 0x000fe200078e0094 */
[----:B------:R-:W-:Y:S01]  /*273f0*/  MOV R60, R150 ;  /* 0x00000096003c7202 */ /* 0x000fe20000000f00 */
[----:B------:R-:W-:Y:S01]  /*27400*/  IMAD.MOV.U32 R41, RZ, RZ, R149 ;  /* 0x000000ffff297224 */ /* 0x000fe200078e0095 */
[----:B------:R-:W-:Y:S04]  /*27410*/  LDS R156, [R3+0x4180] ;  /* 0x00418000039c7984 */ /* 0x000fe80000000800 */
[----:B------:R-:W-:Y:S01]  /*27420*/  HMMA.1688.F32.TF32 R8, R8, R250, R204 ;  /* 0x000000fa0808723c */ /* 0x000fe200000810cc */
[----:B------:R-:W-:Y:S04]  /*27430*/  STL.64 [R1+0x1f0], R24 ;  /* 0x0001f01801007387 */ /* 0x000fe80000100a00 */
[----:B------:R-:W-:Y:S04]  /*27440*/  STL.64 [R1+0x1f8], R26 ;  /* 0x0001f81a01007387 */ /* 0x000fe80000100a00 */
[----:B------:R-:W-:Y:S04]  /*27450*/  STL.64 [R1+0x1e0], R20 ;  /* 0x0001e01401007387 */ /* 0x000fe80000100a00 */
[----:B------:R1:W-:Y:S04]  /*27460*/  STL.64 [R1+0x1e8], R22 ;  /* 0x0001e81601007387 */ /* 0x0003e80000100a00 */
[----:B------:R-:W-:Y:S04]  /*27470*/  STL.64 [R1+0x1d0], R16 ;  /* 0x0001d01001007387 */ /* 0x000fe80000100a00 */
[----:B------:R2:W-:Y:S01]  /*27480*/  STL.64 [R1+0x1d8], R18 ;  /* 0x0001d81201007387 */ /* 0x0005e20000100a00 */
[C---:B-1----:R-:W-:Y:S03]  /*27490*/  HMMA.1688.F32.TF32 R20, R12.reuse, R58, R80 ;  /* 0x0000003a0c14723c */ /* 0x042fe60000081050 */
[----:B------:R-:W-:Y:S04]  /*274a0*/  STL.64 [R1+0x60], R8 ;  /* 0x0000600801007387 */ /* 0x000fe80000100a00 */
[----:B------:R1:W-:Y:S01]  /*274b0*/  STL.64 [R1+0x68], R10 ;  /* 0x0000680a01007387 */ /* 0x0003e20000100a00 */
[----:B--2---:R-:W-:Y:S01]  /*274c0*/  HMMA.1688.F32.TF32 R16, R12, R54, R208 ;  /* 0x000000360c10723c */ /* 0x004fe200000810d0 */
[----:B------:R-:W-:-:S02]  /*274d0*/  IMAD.MOV.U32 R61, RZ, RZ, R151 ;  /* 0x000000ffff3d7224 */ /* 0x000fc400078e0097 */
[----:B------:R-:W-:Y:S04]  /*274e0*/  LDS R158, [R3+0x5180] ;  /* 0x00518000039e7984 */ /* 0x000fe80000000800 */
[----:B------:R-:W-:Y:S01]  /*274f0*/  LDS R157, [R0+0x4180] ;  /* 0x00418000009d7984 */ /* 0x000fe20000000800 */
[C---:B-1----:R-:W-:Y:S03]  /*27500*/  HMMA.1688.F32.TF32 R8, R12.reuse, R62, R84 ;  /* 0x0000003e0c08723c */ /* 0x042fe60000081054 */
[----:B------:R-:W-:Y:S04]  /*27510*/  LDS R159, [R0+0x5180] ;  /* 0x00518000009f7984 */ /* 0x000fe80000000800 */
[----:B------:R-:W-:Y:S04]  /*27520*/  STL.64 [R1+0x50], R20 ;  /* 0x0000501401007387 */ /* 0x000fe80000100a00 */
[----:B------:R1:W-:Y:S04]  /*27530*/  STL.64 [R1+0x58], R22 ;  /* 0x0000581601007387 */ /* 0x0003e80000100a00 */
[----:B------:R-:W-:Y:S04]  /*27540*/  STL.64 [R1+0x1b0], R16 ;  /* 0x0001b01001007387 */ /* 0x000fe80000100a00 */
[----:B------:R2:W-:Y:S01]  /*27550*/  STL.64 [R1+0x1b8], R18 ;  /* 0x0001b81201007387 */ /* 0x0005e20000100a00 */
[C---:B-1----:R-:W-:Y:S03]  /*27560*/  HMMA.1688.F32.TF32 R20, R12.reuse, R50, R212 ;  /* 0x000000320c14723c */ /* 0x042fe600000810d4 */
[----:B------:R-:W-:Y:S04]  /*27570*/  STL.64 [R1+0x1a0], R8 ;  /* 0x0001a00801007387 */ /* 0x000fe80000100a00 */
[----:B------:R1:W-:Y:S01]  /*27580*/  STL.64 [R1+0x1a8], R10 ;  /* 0x0001a80a01007387 */ /* 0x0003e20000100a00 */
[----:B--2---:R-:W-:Y:S08]  /*27590*/  HMMA.1688.F32.TF32 R16, R12, R46, R88 ;  /* 0x0000002e0c10723c */ /* 0x004ff00000081058 */
[C---:B------:R-:W-:Y:S08]  /*275a0*/  HMMA.1688.F32.TF32 R144, R152.reuse, R42, R144 ;  /* 0x0000002a9890723c */ /* 0x040ff00000081090 */
[----:B------:R-:W-:Y:S08]  /*275b0*/  HMMA.1688.F32.TF32 R148, R152, R38, R32 ;  /* 0x000000269894723c */ /* 0x000ff00000081020 */
[C---:B-1----:R-:W-:Y:S01]  /*275c0*/  HMMA.1688.F32.TF32 R8, R12.reuse, R42, R92 ;  /* 0x0000002a0c08723c */ /* 0x042fe2000008105c */
[----:B------:R-:W-:Y:S04]  /*275d0*/  STL.64 [R1+0x190], R20 ;  /* 0x0001901401007387 */ /* 0x000fe80000100a00 */
[----:B------:R1:W-:Y:S04]  /*275e0*/  STL.64 [R1+0x198], R22 ;  /* 0x0001981601007387 */ /* 0x0003e80000100a00 */
[----:B------:R-:W-:Y:S04]  /*275f0*/  STL.64 [R1+0x180], R16 ;  /* 0x0001801001007387 */ /* 0x000fe80000100a00 */
[----:B------:R-:W-:Y:S01]  /*27600*/  STL.64 [R1+0x188], R18 ;  /* 0x0001881201007387 */ /* 0x000fe20000100a00 */
[----:B-1----:R-:W-:Y:S01]  /*27610*/  HMMA.1688.F32.TF32 R20, R12, R38, R196 ;  /* 0x000000260c14723c */ /* 0x002fe200000810c4 */
[----:B------:R-:W-:-:S02]  /*27620*/  IMAD.MOV.U32 R86, RZ, RZ, R244 ;  /* 0x000000ffff567224 */ /* 0x000fc400078e00f4 */
[----:B------:R-:W-:Y:S06]  /*27630*/  LDS R88, [R3+0x4080] ;  /* 0x0040800003587984 */ /* 0x000fec0000000800 */
[----:B------:R1:W-:Y:S01]  /*27640*/  STL.64 [R1+0x170], R8 ;  /* 0x0001700801007387 */ /* 0x0003e20000100a00 */
[----:B------:R-:W-:Y:S01]  /*27650*/  IMAD.MOV.U32 R252, RZ, RZ, R10 ;  /* 0x000000fffffc7224 */ /* 0x000fe200078e000a */
[----:B------:R-:W-:Y:S01]  /*27660*/  MOV R2, R11 ;  /* 0x0000000b00027202 */ /* 0x000fe20000000f00 */
[----:B------:R-:W-:Y:S01]  /*27670*/  IMAD.MOV.U32 R87, RZ, RZ, R245 ;  /* 0x000000ffff577224 */ /* 0x000fe200078e00f5 */
[----:B------:R-:W-:Y:S04]  /*27680*/  LDS R90, [R3+0x5080] ;  /* 0x00508000035a7984 */ /* 0x000fe80000000800 */
[----:B------:R-:W-:Y:S01]  /*27690*/  LDS R89, [R0+0x4080] ;  /* 0x0040800000597984 */ /* 0x000fe20000000800 */
[----:B-1----:R-:W-:Y:S03]  /*276a0*/  HMMA.1688.F32.TF32 R8, R12, R250, R100 ;  /* 0x000000fa0c08723c */ /* 0x002fe60000081064 */
[----:B------:R-:W-:Y:S04]  /*276b0*/  STL [R1+0x2a4c], R2 ;  /* 0x002a4c0201007387 */ /* 0x000fe80000100800 */
[----:B------:R-:W-:Y:S01]  /*276c0*/  STL [R1+0x2a48], R252 ;  /* 0x002a48fc01007387 */ /* 0x000fe20000100800 */
[C---:B---3--:R-:W-:Y:S03]  /*276d0*/  HMMA.1688.F32.TF32 R16, R232.reuse, R58, R104 ;  /* 0x0000003ae810723c */ /* 0x048fe60000081068 */
[----:B------:R-:W-:Y:S04]  /*276e0*/  STL.64 [R1+0x160], R20 ;  /* 0x0001601401007387 */ /* 0x000fe80000100a00 */
[----:B------:R-:W-:Y:S01]  /*276f0*/  STL.64 [R1+0x168], R22 ;  /* 0x0001681601007387 */ /* 0x000fe20000100a00 */
[C---:B------:R-:W-:Y:S03]  /*27700*/  HMMA.1688.F32.TF32 R12, R232.reuse, R54, R108 ;  /* 0x00000036e80c723c */ /* 0x040fe6000008106c */
[----:B------:R-:W-:Y:S04]  /*27710*/  LDS R91, [R0+0x5080] ;  /* 0x00508000005b7984 */ /* 0x000fe80000000800 */
[----:B------:R-:W-:Y:S04]  /*27720*/  STL.64 [R1+0x150], R8 ;  /* 0x0001500801007387 */ /* 0x000fe80000100a00 */
[----:B------:R1:W-:Y:S02]  /*27730*/  STL.64 [R1+0x158], R10 ;  /* 0x0001580a01007387 */ /* 0x0003e40000100a00 */
[----:B-1----:R-:W-:Y:S02]  /*27740*/  HMMA.1688.F32.TF32 R8, R232, R62, R112 ;  /* 0x0000003ee808723c */ /* 0x002fe40000081070 */
[----:B------:R-:W-:Y:S04]  /*27750*/  STL.64 [R1+0x140], R16 ;  /* 0x0001401001007387 */ /* 0x000fe80000100a00 */
[----:B------:R1:W-:Y:S02]  /*27760*/  STL.64 [R1+0x148], R18 ;  /* 0x0001481201007387 */ /* 0x0003e40000100a00 */
[----:B------:R-:W-:Y:S02]  /*27770*/  HMMA.1688.F32.TF32 R152, R152, R250, R4 ;  /* 0x000000fa9898723c */ /* 0x000fe40000081004 */
[----:B------:R-:W-:Y:S04]  /*27780*/  LDS R4, [R3+0x2380] ;  /* 0x0023800003047984 */ /* 0x000fe80000000800 */
[----:B------:R-:W-:Y:S04]  /*27790*/  LDS R6, [R3+0x3380] ;  /* 0x0033800003067984 */ /* 0x000fe80000000800 */
[----:B------:R-:W-:Y:S04]  /*277a0*/  LDS R5, [R0+0x2380] ;  /* 0x0023800000057984 */ /* 0x000fe80000000800 */
[----:B------:R-:W2:Y:S01]  /*277b0*/  LDS R7, [R0+0x3380] ;  /* 0x0033800000077984 */ /* 0x000ea20000000800 */
[C---:B-1----:R-:W-:Y:S03]  /*277c0*/  HMMA.1688.F32.TF32 R16, R232.reuse, R50, R116 ;  /* 0x00000032e810723c */ /* 0x042fe60000081074 */
[----:B------:R-:W-:Y:S04]  /*277d0*/  STL.64 [R1+0x130], R12 ;  /* 0x0001300c01007387 */ /* 0x000fe80000100a00 */
[----:B------:R1:W-:Y:S04]  /*277e0*/  STL.64 [R1+0x138], R14 ;  /* 0x0001380e01007387 */ /* 0x0003e80000100a00 */
[----:B------:R-:W-:Y:S04]  /*277f0*/  STL.64 [R1+0x120], R8 ;  /* 0x0001200801007387 */ /* 0x000fe80000100a00 */
[----:B------:R3:W-:Y:S01]  /*27800*/  STL.64 [R1+0x128], R10 ;  /* 0x0001280a01007387 */ /* 0x0007e20000100a00 */
[----:B-1----:R-:W-:Y:S01]  /*27810*/  HMMA.1688.F32.TF32 R12, R232, R46, R120 ;  /* 0x0000002ee80c723c */ /* 0x002fe20000081078 */
[----:B------:R-:W-:Y:S01]  /*27820*/  MOV R104, R40 ;  /* 0x0000002800687202 */ /* 0x000fe20000000f00 */
[----:B------:R-:W-:-:S02]  /*27830*/  IMAD.MOV.U32 R105, RZ, RZ, R41 ;  /* 0x000000ffff697224 */ /* 0x000fc400078e0029 */
[----:B------:R-:W-:-:S04]  /*27840*/  IMAD.MOV.U32 R106, RZ, RZ, R60 ;  /* 0x000000ffff6a7224 */ /* 0x000fc800078e003c */
[----:B---3--:R-:W-:Y:S01]  /*27850*/  HMMA.1688.F32.TF32 R8, R232, R42, R124 ;  /* 0x0000002ae808723c */ /* 0x008fe2000008107c */
[----:B------:R-:W-:Y:S04]  /*27860*/  STL.64 [R1+0x110], R16 ;  /* 0x0001101001007387 */ /* 0x000fe80000100a00 */
[----:B------:R1:W-:Y:S01]  /*27870*/  STL.64 [R1+0x118], R18 ;  /* 0x0001181201007387 */ /* 0x0003e20000100a00 */
[----:B------:R-:W-:Y:S01]  /*27880*/  MOV R107, R61 ;  /* 0x0000003d006b7202 */ /* 0x000fe20000000f00 */
[----:B------:R-:W-:Y:S01]  /*27890*/  IMAD.MOV.U32 R100, RZ, RZ, R49 ;  /* 0x000000ffff647224 */ /* 0x000fe200078e0031 */
[----:B------:R-:W-:Y:S01]  /*278a0*/  MOV R102, R44 ;  /* 0x0000002c00667202 */ /* 0x000fe20000000f00 */
[----:B------:R-:W-:Y:S02]  /*278b0*/  IMAD.MOV.U32 R101, RZ, RZ, R48 ;  /* 0x000000ffff657224 */ /* 0x000fe400078e0030 */
[----:B------:R-:W-:Y:S01]  /*278c0*/  IMAD.MOV.U32 R103, RZ, RZ, R45 ;  /* 0x000000ffff677224 */ /* 0x000fe200078e002d */
[----:B--2---:R-:W-:Y:S01]  /*278d0*/  HMMA.1688.F32.TF32 R196, R4, R58, R140 ;  /* 0x0000003a04c4723c */ /* 0x004fe2000008108c */
[----:B------:R-:W-:Y:S01]  /*278e0*/  IMAD.MOV.U32 R108, RZ, RZ, R57 ;  /* 0x000000ffff6c7224 */ /* 0x000fe200078e0039 */
[----:B------:R-:W-:Y:S01]  /*278f0*/  MOV R109, R56 ;  /* 0x00000038006d7202 */ /* 0x000fe20000000f00 */
[----:B------:R-:W-:Y:S04]  /*27900*/  STL.64 [R1+0x100], R12 ;  /* 0x0001000c01007387 */ /* 0x000fe80000100a00 */
[----:B------:R-:W-:Y:S04]  /*27910*/  STL.64 [R1+0x108], R14 ;  /* 0x0001080e01007387 */ /* 0x000fe80000100a00 */
[----:B------:R2:W-:Y:S01]  /*27920*/  STL.64 [R1+0xf0], R8 ;  /* 0x0000f00801007387 */ /* 0x0005e20000100a00 */
[----:B------:R-:W-:-:S02]  /*27930*/  IMAD.MOV.U32 R2, RZ, RZ, R10 ;  /* 0x000000ffff027224 */ /* 0x000fc400078e000a */
[----:B------:R-:W-:Y:S01]  /*27940*/  IMAD.MOV.U32 R252, RZ, RZ, R11 ;  /* 0x000000fffffc7224 */ /* 0x000fe200078e000b */
[----:B-1----:R-:W1:Y:S01]  /*27950*/  S2R R19, SR_TID.X ;  /* 0x0000000000137919 */ /* 0x002e620000002100 */
[----:B------:R-:W-:Y:S01]  /*27960*/  HMMA.1688.F32.TF32 R200, R4, R54, R160 ;  /* 0x0000003604c8723c */ /* 0x000fe200000810a0 */
[----:B------:R-:W-:Y:S01]  /*27970*/  IMAD.MOV.U32 R110, RZ, RZ, R37 ;  /* 0x000000ffff6e7224 */ /* 0x000fe200078e0025 */
[----:B------:R-:W-:Y:S01]  /*27980*/  MOV R92, R247 ;  /* 0x000000f7005c7202 */ /* 0x000fe20000000f00 */
[----:B------:R-:W-:Y:S02]  /*27990*/  IMAD.MOV.U32 R111, RZ, RZ, R36 ;  /* 0x000000ffff6f7224 */ /* 0x000fe400078e0024 */
[----:B------:R-:W-:Y:S01]  /*279a0*/  IMAD.MOV.U32 R93, RZ, RZ, R246 ;  /* 0x000000ffff5d7224 */ /* 0x000fe200078e00f6 */
[----:B------:R-:W-:Y:S01]  /*279b0*/  MOV R95, R53 ;  /* 0x00000035005f7202 */ /* 0x000fe20000000f00 */
[----:B------:R-:W-:Y:S01]  /*279c0*/  IMAD.MOV.U32 R94, RZ, RZ, R52 ;  /* 0x000000ffff5e7224 */ /* 0x000fe200078e0034 */
[C---:B--2---:R-:W-:Y:S01]  /*279d0*/  HMMA.1688.F32.TF32 R8, R232.reuse, R38, R128 ;  /* 0x00000026e808723c */ /* 0x044fe20000081080 */
[----:B------:R-:W-:Y:S04]  /*279e0*/  LDS R120, [R3+0x4100] ;  /* 0x0041000003787984 */ /* 0x000fe80000000800 */
[----:B------:R-:W-:Y:S03]  /*279f0*/  LDS R122, [R3+0x5100] ;  /* 0x00510000037a7984 */ /* 0x000fe60000000800 */
[----:B------:R-:W-:Y:S01]  /*27a00*/  HMMA.1688.F32.TF32 R232, R232, R250, R136 ;  /* 0x000000fae8e8723c */ /* 0x000fe20000081088 */
[----:B------:R-:W-:Y:S04]  /*27a10*/  LDS R121, [R0+0x4100] ;  /* 0x0041000000797984 */ /* 0x000fe80000000800 */
[----:B------:R-:W-:Y:S03]  /*27a20*/  LDS R123, [R0+0x5100] ;  /* 0x00510000007b7984 */ /* 0x000fe60000000800 */
[C---:B------:R-:W-:Y:S01]  /*27a30*/  HMMA.1688.F32.TF32 R204, R4.reuse, R62, R164 ;  /* 0x0000003e04cc723c */ /* 0x040fe200000810a4 */
[----:B------:R-:W-:Y:S01]  /*27a40*/  MOV R114, R241 ;  /* 0x000000f100727202 */ /* 0x000fe20000000f00 */
[----:B------:R-:W-:Y:S01]  /*27a50*/  IMAD.MOV.U32 R115, RZ, RZ, R240 ;  /* 0x000000ffff737224 */ /* 0x000fe200078e00f0 */
[----:B------:R-:W-:Y:S04]  /*27a60*/  LDS R58, [R3+0x5000] ;  /* 0x00500000033a7984 */ /* 0x000fe80000000800 */
[----:B------:R-:W-:Y:S01]  /*27a70*/  LDS R59, [R0+0x5000] ;  /* 0x00500000003b7984 */ /* 0x000fe20000000800 */
[C---:B------:R-:W-:Y:S08]  /*27a80*/  HMMA.1688.F32.TF32 R208, R4.reuse, R50, R132 ;  /* 0x0000003204d0723c */ /* 0x040ff00000081084 */
[C---:B------:R-:W-:Y:S01]  /*27a90*/  HMMA.1688.F32.TF32 R212, R4.reuse, R46, R96 ;  /* 0x0000002e04d4723c */ /* 0x040fe20000081060 */
[----:B------:R-:W-:Y:S07]  /*27aa0*/  STL.64 [R1+0x29c0], R234 ;  /* 0x0029c0ea01007387 */ /* 0x000fee0000100a00 */
[C---:B------:R-:W-:Y:S01]  /*27ab0*/  HMMA.1688.F32.TF32 R216, R4.reuse, R42, R216 ;  /* 0x0000002a04d8723c */ /* 0x040fe200000810d8 */
[----:B------:R1:W-:Y:S07]  /*27ac0*/  STL.64 [R1+0xe0], R8 ;  /* 0x0000e00801007387 */ /* 0x0003ee0000100a00 */
[C---:B------:R-:W-:Y:S01]  /*27ad0*/  HMMA.1688.F32.TF32 R220, R4.reuse, R38, R64 ;  /* 0x0000002604dc723c */ /* 0x040fe20000081040 */
[----:B------:R-:W-:Y:S07]  /*27ae0*/  STL.64 [R1+0xe8], R10 ;  /* 0x0000e80a01007387 */ /* 0x000fee0000100a00 */
[----:B------:R-:W-:Y:S01]  /*27af0*/  HMMA.1688.F32.TF32 R248, R4, R250, R28 ;  /* 0x000000fa04f8723c */ /* 0x000fe2000008101c */
[C---:B-1----:R-:W-:Y:S01]  /*27b00*/  LOP3.LUT R8, R19.reuse, 0x7, RZ, 0xc0, !PT ;  /* 0x0000000713087812 */ /* 0x042fe200078ec0ff */
[----:B------:R1:W-:Y:S01]  /*27b10*/  STL.64 [R1+0x29b8], R232 ;  /* 0x0029b8e801007387 */ /* 0x0003e20000100a00 */
[----:B------:R-:W-:-:S03]  /*27b20*/  SHF.L.U32 R9, R19, 0x1, RZ ;  /* 0x0000000113097819 */ /* 0x000fc600000006ff */
[----:B------:R-:W-:Y:S01]  /*27b30*/  STL.64 [R1+0x29d0], R198 ;  /* 0x0029d0c601007387 */ /* 0x000fe20000100a00 */
[----:B------:R-:W-:-:S03]  /*27b40*/  IMAD R8, R8, 0x210, RZ ;  /* 0x0000021008087824 */ /* 0x000fc600078e02ff */
[----:B------:R-:W-:Y:S04]  /*27b50*/  STL.64 [R1+0x29c8], R196 ;  /* 0x0029c8c401007387 */ /* 0x000fe80000100a00 */
[----:B------:R-:W-:Y:S01]  /*27b60*/  STL.64 [R1+0x29e0], R202 ;  /* 0x0029e0ca01007387 */ /* 0x000fe20000100a00 */
[----:B------:R-:W-:-:S03]  /*27b70*/  LOP3.LUT R8, R8, 0x30, R9, 0x78, !PT ;  /* 0x0000003008087812 */ /* 0x000fc600078e7809 */
[----:B------:R-:W-:Y:S04]  /*27b80*/  STL.64 [R1+0x29d8], R200 ;  /* 0x0029d8c801007387 */ /* 0x000fe80000100a00 */
[----:B------:R-:W-:Y:S04]  /*27b90*/  STL.64 [R1+0x29f0], R206 ;  /* 0x0029f0ce01007387 */ /* 0x000fe80000100a00 */
[----:B------:R-:W-:Y:S01]  /*27ba0*/  STL.64 [R1+0x29e8], R204 ;  /* 0x0029e8cc01007387 */ /* 0x000fe20000100a00 */
[----:B------:R-:W-:-:S03]  /*27bb0*/  LOP3.LUT R8, R8, 0x40, RZ, 0x3c, !PT ;  /* 0x0000004008087812 */ /* 0x000fc600078e3cff */
[----:B------:R-:W-:Y:S01]  /*27bc0*/  STL.64 [R1+0x2a00], R210 ;  /* 0x002a00d201007387 */ /* 0x000fe20000100a00 */
[----:B------:R-:W-:-:S03]  /*27bd0*/  IMAD.U32 R4, RZ, RZ, UR4 ;  /* 0x00000004ff047e24 */ /* 0x000fc6000f8e00ff */
[----:B------:R-:W-:Y:S04]  /*27be0*/  STL.64 [R1+0x29f8], R208 ;  /* 0x0029f8d001007387 */ /* 0x000fe80000100a00 */
[----:B------:R-:W-:Y:S04]  /*27bf0*/  STL.64 [R1+0x2a10], R214 ;  /* 0x002a10d601007387 */ /* 0x000fe80000100a00 */
[----:B------:R-:W-:Y:S04]  /*27c00*/  STL.64 [R1+0x2a08], R212 ;  /* 0x002a08d401007387 */ /* 0x000fe80000100a00 */
[----:B------:R-:W-:Y:S01]  /*27c10*/  STL.64 [R1+0x2a20], R218 ;  /* 0x002a20da01007387 */ /* 0x000fe20000100a00 */
[----:B------:R-:W-:-:S03]  /*27c20*/  IMAD R12, R4, 0x8000, R8 ;  /* 0x00008000040c7824 */ /* 0x000fc600078e0208 */
[----:B------:R-:W-:Y:S04]  /*27c30*/  STL.64 [R1+0x2a18], R216 ;  /* 0x002a18d801007387 */ /* 0x000fe80000100a00 */
[----:B------:R-:W-:Y:S04]  /*27c40*/  STL.64 [R1+0x2a30], R222 ;  /* 0x002a30de01007387 */ /* 0x000fe80000100a00 */
[----:B------:R-:W-:Y:S04]  /*27c50*/  STL.64 [R1+0x2a28], R220 ;  /* 0x002a28dc01007387 */ /* 0x000fe80000100a00 */
[----:B------:R-:W-:Y:S04]  /*27c60*/  STL.64 [R1+0x2a40], R250 ;  /* 0x002a40fa01007387 */ /* 0x000fe80000100a00 */
[----:B------:R-:W-:Y:S04]  /*27c70*/  STL.64 [R1+0x2a38], R248 ;  /* 0x002a38f801007387 */ /* 0x000fe80000100a00 */
[----:B------:R-:W2:Y:S04]  /*27c80*/  LDL.LU R40, [R1+0x2b54] ;  /* 0x002b540001287983 */ /* 0x000ea80000300800 */
[----:B------:R-:W3:Y:S04]  /*27c90*/  LDL.LU R41, [R1+0x2b50] ;  /* 0x002b500001297983 */ /* 0x000ee80000300800 */
[----:B------:R-:W4:Y:S04]  /*27ca0*/  LDL.LU R60, [R1+0x2b4c] ;  /* 0x002b4c00013c7983 */ /* 0x000f280000300800 */
[----:B------:R-:W-:Y:S04]  /*27cb0*/  STL [R1+0x394], R12 ;  /* 0x0003940c01007387 */ /* 0x000fe80000100800 */
[----:B------:R-:W4:Y:S04]  /*27cc0*/  LDL.LU R61, [R1+0x2b48] ;  /* 0x002b4800013d7983 */ /* 0x000f280000300800 */
        /* <DEDUP_REMOVED lines=12> */
[----:B------:R-:W1:Y:S04]  /*27d90*/  LDSM.16.M88.4 R32, [R12+0x42000] ;  /* 0x042000000c20783b */ /* 0x000e680000000200 */
[----:B------:R-:W-:Y:S04]  /*27da0*/  LDSM.16.M88.4 R20, [R12+0x45000] ;  /* 0x045000000c14783b */ /* 0x000fe80000000200 */
[----:B------:R-:W-:Y:S04]  /*27db0*/  LDSM.16.M88.4 R28, [R12+0x43000] ;  /* 0x043000000c1c783b */ /* 0x000fe80000000200 */
[----:B------:R-:W-:Y:S04]  /*27dc0*/  LDSM.16.M88.4 R8, [R12+0x40000] ;  /* 0x040000000c08783b */ /* 0x000fe80000000200 */
[----:B------:R-:W-:Y:S04]  /*27dd0*/  LDSM.16.M88.4 R4, [R12+0x41000] ;  /* 0x041000000c04783b */ /* 0x000fe80000000200 */
[----:B------:R-:W-:Y:S04]  /*27de0*/  LDSM.16.M88.4 R24, [R12+0x44000] ;  /* 0x044000000c18783b */ /* 0x000fe80000000200 */
[----:B------:R-:W-:Y:S04]  /*27df0*/  LDSM.16.M88.4 R16, [R12+0x46000] ;  /* 0x046000000c10783b */ /* 0x000fe80000000200 */
[----:B------:R-:W-:Y:S01]  /*27e00*/  LDSM.16.M88.4 R12, [R12+0x47000] ;  /* 0x047000000c0c783b */ /* 0x000fe20000000200 */
[----:B--2---:R-:W-:Y:S01]  /*27e10*/  MOV R85, R40 ;  /* 0x0000002800557202 */ /* 0x004fe20000000f00 */
[----:B---3--:R-:W-:-:S02]  /*27e20*/  IMAD.MOV.U32 R84, RZ, RZ, R41 ;  /* 0x000000ffff547224 */ /* 0x008fc400078e0029 */
[----:B------:R-:W2:Y:S04]  /*27e30*/  LDL.LU R41, [R1+0x2b14] ;  /* 0x002b140001297983 */ /* 0x000ea80000300800 */
[----:B------:R-:W3:Y:S04]  /*27e40*/  LDL.LU R40, [R1+0x2b10] ;  /* 0x002b100001287983 */ /* 0x000ee80000300800 */
[----:B------:R-:W3:Y:S01]  /*27e50*/  LDL.LU R244, [R1+0x2b0c] ;  /* 0x002b0c0001f47983 */ /* 0x000ee20000300800 */
[----:B----4-:R-:W-:Y:S01]  /*27e60*/  MOV R83, R60 ;  /* 0x0000003c00537202 */ /* 0x010fe20000000f00 */
[----:B------:R-:W-:-:S02]  /*27e70*/  IMAD.MOV.U32 R82, RZ, RZ, R61 ;  /* 0x000000ffff527224 */ /* 0x000fc400078e003d */
[----:B------:R-:W4:Y:S01]  /*27e80*/  LDL.LU R245, [R1+0x2b08] ;  /* 0x002b080001f57983 */ /* 0x000f220000300800 */
[----:B------:R-:W-:Y:S01]  /*27e90*/  IMAD.MOV.U32 R81, RZ, RZ, R49 ;  /* 0x000000ffff517224 */ /* 0x000fe200078e0031 */
[----:B------:R-:W-:Y:S02]  /*27ea0*/  MOV R80, R48 ;  /* 0x0000003000507202 */ /* 0x000fe40000000f00 */
[----:B------:R-:W4:Y:S04]  /*27eb0*/  LDL.LU R48, [R1+0x2b04] ;  /* 0x002b040001307983 */ /* 0x000f280000300800 */
[----:B------:R-:W4:Y:S04]  /*27ec0*/  LDL.LU R49, [R1+0x2b00] ;  /* 0x002b000001317983 */ /* 0x000f280000300800 */
[----:B------:R-:W4:Y:S01]  /*27ed0*/  LDL.LU R61, [R1+0x2afc] ;  /* 0x002afc00013d7983 */ /* 0x000f220000300800 */
[----:B------:R-:W-:-:S03]  /*27ee0*/  IMAD.MOV.U32 R77, RZ, RZ, R57 ;  /* 0x000000ffff4d7224 */ /* 0x000fc600078e0039 */
[----:B------:R-:W4:Y:S01]  /*27ef0*/  LDL.LU R60, [R1+0x2af8] ;  /* 0x002af800013c7983 */ /* 0x000f220000300800 */
[----:B------:R-:W-:-:S03]  /*27f00*/  IMAD.MOV.U32 R76, RZ, RZ, R56 ;  /* 0x000000ffff4c7224 */ /* 0x000fc600078e0038 */
[----:B------:R-:W4:Y:S04]  /*27f10*/  LDL.LU R56, [R1+0x2af4] ;  /* 0x002af40001387983 */ /* 0x000f280000300800 */
[----:B------:R-:W4:Y:S01]  /*27f20*/  LDL.LU R57, [R1+0x2af0] ;  /* 0x002af00001397983 */ /* 0x000f220000300800 */
[----:B------:R-:W-:Y:S01]  /*27f30*/  MOV R78, R45 ;  /* 0x0000002d004e7202 */ /* 0x000fe20000000f00 */
[----:B------:R-:W-:Y:S02]  /*27f40*/  IMAD.MOV.U32 R79, RZ, RZ, R44 ;  /* 0x000000ffff4f7224 */ /* 0x000fe400078e002c */
[----:B------:R-:W4:Y:S01]  /*27f50*/  LDL.LU R45, [R1+0x2aec] ;  /* 0x002aec00012d7983 */ /* 0x000f220000300800 */
[----:B------:R-:W-:Y:S01]  /*27f60*/  IMAD.MOV.U32 R74, RZ, RZ, R36 ;  /* 0x000000ffff4a7224 */ /* 0x000fe200078e0024 */
[----:B------:R-:W-:-:S02]  /*27f70*/  MOV R73, R247 ;  /* 0x000000f700497202 */ /* 0x000fc40000000f00 */
[----:B------:R-:W4:Y:S01]  /*27f80*/  LDL.LU R44, [R1+0x2ae8] ;  /* 0x002ae800012c7983 */ /* 0x000f220000300800 */
[----:B------:R-:W-:-:S03]  /*27f90*/  IMAD.MOV.U32 R72, RZ, RZ, R246 ;  /* 0x000000ffff487224 */ /* 0x000fc600078e00f6 */
[----:B------:R-:W4:Y:S01]  /*27fa0*/  LDL.LU R246, [R1+0x2ae4] ;  /* 0x002ae40001f67983 */ /* 0x000f220000300800 */
[----:B------:R-:W-:-:S03]  /*27fb0*/  IMAD.MOV.U32 R75, RZ, RZ, R37 ;  /* 0x000000ffff4b7224 */ /* 0x000fc600078e0025 */
[----:B------:R-:W4:Y:S04]  /*27fc0*/  LDL.LU R247, [R1+0x2ae0] ;  /* 0x002ae00001f77983 */ /* 0x000f280000300800 */
[----:B------:R-:W4:Y:S01]  /*27fd0*/  LDL.LU R36, [R1+0x2adc] ;  /* 0x002adc0001247983 */ /* 0x000f220000300800 */
[----:B------:R-:W-:-:S03]  /*27fe0*/  IMAD.MOV.U32 R70, RZ, RZ, R53 ;  /* 0x000000ffff467224 */ /* 0x000fc600078e0035 */
[----:B------:R-:W4:Y:S01]  /*27ff0*/  LDL.LU R37, [R1+0x2ad8] ;  /* 0x002ad80001257983 */ /* 0x000f220000300800 */
[----:B------:R-:W-:Y:S01]  /*28000*/  MOV R71, R52 ;  /* 0x0000003400477202 */ /* 0x000fe20000000f00 */
[----:B--2---:R-:W-:Y:S01]  /*28010*/  IMAD.MOV.U32 R69, RZ, RZ, R41 ;  /* 0x000000ffff457224 */ /* 0x004fe200078e0029 */
[----:B---3--:R-:W-:Y:S02]  /*28020*/  MOV R68, R40 ;  /* 0x0000002800447202 */ /* 0x008fe40000000f00 */
[----:B------:R-:W2:Y:S04]  /*28030*/  LDL.LU R40, [R1+0x2ad4] ;  /* 0x002ad40001287983 */ /* 0x000ea80000300800 */
[----:B------:R-:W3:Y:S04]  /*28040*/  LDL.LU R41, [R1+0x2ad0] ;  /* 0x002ad00001297983 */ /* 0x000ee80000300800 */
[----:B------:R-:W2:Y:S01]  /*28050*/  LDL.LU R53, [R1+0x2acc] ;  /* 0x002acc0001357983 */ /* 0x000ea20000300800 */
[----:B----4-:R-:W-:-:S03]  /*28060*/  MOV R118, R245 ;  /* 0x000000f500767202 */ /* 0x010fc60000000f00 */
[----:B------:R-:W4:Y:S01]  /*28070*/  LDL.LU R52, [R1+0x2ac8] ;  /* 0x002ac80001347983 */ /* 0x000f220000300800 */
[----:B------:R-:W-:Y:S02]  /*28080*/  IMAD.MOV.U32 R117, RZ, RZ, R48 ;  /* 0x000000ffff757224 */ /* 0x000fe400078e0030 */
[----:B------:R-:W-:Y:S02]  /*28090*/  IMAD.MOV.U32 R116, RZ, RZ, R49 ;  /* 0x000000ffff747224 */ /* 0x000fe400078e0031 */
[----:B------:R-:W1:Y:S01]  /*280a0*/  LDL.LU R49, [R1+0x2ac4] ;  /* 0x002ac40001317983 */ /* 0x000e620000300800 */
[----:B------:R-:W-:-:S03]  /*280b0*/  IMAD.MOV.U32 R119, RZ, RZ, R244 ;  /* 0x000000ffff777224 */ /* 0x000fc600078e00f4 */
[----:B------:R-:W3:Y:S04]  /*280c0*/  LDL.LU R48, [R1+0x2ac0] ;  /* 0x002ac00001307983 */ /* 0x000ee80000300800 */
[----:B------:R-:W3:Y:S01]  /*280d0*/  LDL.LU R245, [R1+0x2abc] ;  /* 0x002abc0001f57983 */ /* 0x000ee20000300800 */
[----:B------:R-:W-:-:S03]  /*280e0*/  MOV R125, R56 ;  /* 0x00000038007d7202 */ /* 0x000fc60000000f00 */
[----:B------:R-:W3:Y:S01]  /*280f0*/  LDL.LU R244, [R1+0x2ab8] ;  /* 0x002ab80001f47983 */ /* 0x000ee20000300800 */
[----:B------:R-:W-:-:S03]  /*28100*/  IMAD.MOV.U32 R124, RZ, RZ, R57 ;  /* 0x000000ffff7c7224 */ /* 0x000fc600078e0039 */
[----:B------:R-:W3:Y:S04]  /*28110*/  LDL.LU R57, [R1+0x2ab4] ;  /* 0x002ab40001397983 */ /* 0x000ee80000300800 */
[----:B------:R-:W3:Y:S01]  /*28120*/  LDL.LU R56, [R1+0x2ab0] ;  /* 0x002ab00001387983 */ /* 0x000ee20000300800 */
[----:B------:R-:W-:Y:S02]  /*28130*/  IMAD.MOV.U32 R126, RZ, RZ, R60 ;  /* 0x000000ffff7e7224 */ /* 0x000fe400078e003c */
[----:B------:R-:W-:Y:S01]  /*28140*/  IMAD.MOV.U32 R127, RZ, RZ, R61 ;  /* 0x000000ffff7f7224 */ /* 0x000fe200078e003d */
[----:B------:R-:W3:Y:S01]  /*28150*/  LDL.LU R60, [R1+0x2aac] ;  /* 0x002aac00013c7983 */ /* 0x000ee20000300800 */
[----:B------:R-:W-:Y:S02]  /*28160*/  IMAD.MOV.U32 R130, RZ, RZ, R44 ;  /* 0x000000ffff827224 */ /* 0x000fe400078e002c */
[----:B------:R-:W-:Y:S01]  /*28170*/  IMAD.MOV.U32 R129, RZ, RZ, R246 ;  /* 0x000000ffff817224 */ /* 0x000fe200078e00f6 */
[----:B------:R-:W3:Y:S01]  /*28180*/  LDL.LU R61, [R1+0x2aa8] ;  /* 0x002aa800013d7983 */ /* 0x000ee20000300800 */
[----:B------:R-:W-:-:S03]  /*28190*/  MOV R128, R247 ;  /* 0x000000f700807202 */ /* 0x000fc60000000f00 */
[----:B------:R-:W3:Y:S01]  /*281a0*/  LDL.LU R247, [R1+0x2aa4] ;  /* 0x002aa40001f77983 */ /* 0x000ee20000300800 */
[----:B------:R-:W-:-:S03]  /*281b0*/  MOV R131, R45 ;  /* 0x0000002d00837202 */ /* 0x000fc60000000f00 */
[----:B------:R-:W3:Y:S04]  /*281c0*/  LDL.LU R246, [R1+0x2aa0] ;  /* 0x002aa00001f67983 */ /* 0x000ee80000300800 */
[----:B------:R-:W3:Y:S04]  /*281d0*/  LDL.LU R44, [R1+0x2a9c] ;  /* 0x002a9c00012c7983 */ /* 0x000ee80000300800 */
[----:B------:R-:W3:Y:S01]  /*281e0*/  LDL.LU R45, [R1+0x2a98] ;  /* 0x002a9800012d7983 */ /* 0x000ee20000300800 */
[----:B--2---:R-:W-:Y:S01]  /*281f0*/  IMAD.MOV.U32 R235, RZ, RZ, R53 ;  /* 0x000000ffffeb7224 */ /* 0x004fe200078e0035 */
[----:B----4-:R-:W-:Y:S01]  /*28200*/  MOV R234, R52 ;  /* 0x0000003400ea7202 */ /* 0x010fe20000000f00 */
[----:B-1----:R-:W-:-:S02]  /*28210*/  IMAD.MOV.U32 R233, RZ, RZ, R49 ;  /* 0x000000ffffe97224 */ /* 0x002fc400078e0031 */
[----:B---3--:R-:W-:Y:S02]  /*28220*/  IMAD.MOV.U32 R232, RZ, RZ, R48 ;  /* 0x000000ffffe87224 */ /* 0x008fe400078e0030 */
[----:B------:R-:W2:Y:S04]  /*28230*/  LDL.LU R48, [R1+0x2a94] ;  /* 0x002a940001307983 */ /* 0x000ea80000300800 */
[----:B------:R-:W3:Y:S04]  /*28240*/  LDL.LU R49, [R1+0x2a90] ;  /* 0x002a900001317983 */ /* 0x000ee80000300800 */
[----:B------:R-:W4:Y:S01]  /*28250*/  LDL.LU R52, [R1+0x2a8c] ;  /* 0x002a8c0001347983 */ /* 0x000f220000300800 */
[----:B------:R-:W-:-:S03]  /*28260*/  MOV R141, R57 ;  /* 0x00000039008d7202 */ /* 0x000fc60000000f00 */
[----:B------:R-:W2:Y:S01]  /*28270*/  LDL.LU R53, [R1+0x2a88] ;  /* 0x002a880001357983 */ /* 0x000ea20000300800 */
[----:B------:R-:W-:-:S03]  /*28280*/  IMAD.MOV.U32 R140, RZ, RZ, R56 ;  /* 0x000000ffff8c7224 */ /* 0x000fc600078e0038 */
[----:B------:R-:W2:Y:S04]  /*28290*/  LDL.LU R56, [R1+0x2a84] ;  /* 0x002a840001387983 */ /* 0x000ea80000300800 */
[----:B------:R-:W3:Y:S01]  /*282a0*/  LDL.LU R57, [R1+0x2a80] ;  /* 0x002a800001397983 */ /* 0x000ee20000300800 */
[----:B------:R-:W-:Y:S01]  /*282b0*/  HMMA.1688.F32.TF32 R100, R120, R32, R100 ;  /* 0x000000207864723c */ /* 0x000fe20000081064 */
[----:B------:R-:W-:Y:S02]  /*282c0*/  IMAD.MOV.U32 R142, RZ, RZ, R244 ;  /* 0x000000ffff8e7224 */ /* 0x000fe400078e00f4 */
[----:B------:R-:W4:Y:S01]  /*282d0*/  LDL.LU R244, [R1+0x2a7c] ;  /* 0x002a7c0001f47983 */ /* 0x000f220000300800 */
[----:B------:R-:W-:Y:S02]  /*282e0*/  IMAD.MOV.U32 R143, RZ, RZ, R245 ;  /* 0x000000ffff8f7224 */ /* 0x000fe400078e00f5 */
[----:B------:R-:W-:Y:S01]  /*282f0*/  IMAD.MOV.U32 R197, RZ, RZ, R247 ;  /* 0x000000ffffc57224 */ /* 0x000fe200078e00f7 */
[----:B------:R-:W4:Y:S01]  /*28300*/  LDL.LU R245, [R1+0x2a78] ;  /* 0x002a780001f57983 */ /* 0x000f220000300800 */
[----:B------:R-:W-:-:S03]  /*28310*/  MOV R196, R246 ;  /* 0x000000f600c47202 */ /* 0x000fc60000000f00 */
[----:B------:R-:W4:Y:S01]  /*28320*/  LDL.LU R246, [R1+0x2a74] ;  /* 0x002a740001f67983 */ /* 0x000f220000300800 */
[----:B------:R-:W-:Y:S01]  /*28330*/  IMAD.MOV.U32 R198, RZ, RZ, R61 ;  /* 0x000000ffffc67224 */ /* 0x000fe200078e003d */
[----:B------:R-:W-:Y:S02]  /*28340*/  MOV R199, R60 ;  /* 0x0000003c00c77202 */ /* 0x000fe40000000f00 */
[----:B------:R-:W4:Y:S01]  /*28350*/  LDL.LU R247, [R1+0x2a70] ;  /* 0x002a700001f77983 */ /* 0x000f220000300800 */
[----:B------:R-:W-:Y:S01]  /*28360*/  MOV R136, R41 ;  /* 0x0000002900887202 */ /* 0x000fe20000000f00 */
[----:B------:R-:W-:-:S06]  /*28370*/  IMAD.MOV.U32 R137, RZ, RZ, R40 ;  /* 0x000000ffff897224 */ /* 0x000fcc00078e0028 */
[----:B------:R-:W-:Y:S01]  /*28380*/  STL [R1+0x29b4], R103 ;  /* 0x0029b46701007387 */ /* 0x000fe20000100800 */
[----:B--2---:R-:W-:-:S03]  /*28390*/  IMAD.MOV.U32 R241, RZ, RZ, R56 ;  /* 0x000000fffff17224 */ /* 0x004fc600078e0038 */
[----:B------:R-:W-:Y:S01]  /*283a0*/  LDS R56, [R3+0x4000] ;  /* 0x0040000003387984 */ /* 0x000fe20000000800 */
[----:B---3--:R-:W-:-:S03]  /*283b0*/  IMAD.MOV.U32 R240, RZ, RZ, R57 ;  /* 0x000000fffff07224 */ /* 0x008fc600078e0039 */
[----:B------:R-:W1:Y:S01]  /*283c0*/  LDS R57, [R0+0x4000] ;  /* 0x0040000000397984 */ /* 0x000e620000000800 */
[----:B------:R-:W-:Y:S01]  /*283d0*/  IMAD.MOV.U32 R160, RZ, RZ, R49 ;  /* 0x000000ffffa07224 */ /* 0x000fe200078e0031 */
[----:B------:R-:W-:Y:S02]  /*283e0*/  MOV R161, R48 ;  /* 0x0000003000a17202 */ /* 0x000fe40000000f00 */
[C---:B-1----:R-:W-:Y:S07]  /*283f0*/  HMMA.1688.F32.TF32 R48, R56.reuse, R20, R232 ;  /* 0x000000143830723c */ /* 0x042fee00000810e8 */
[----:B------:R-:W-:Y:S01]  /*28400*/  IMAD.MOV.U32 R232, RZ, RZ, R228 ;  /* 0x000000ffffe87224 */ /* 0x000fe200078e00e4 */
[----:B------:R-:W-:Y:S01]  /*28410*/  MOV R234, R230 ;  /* 0x000000e600ea7202 */ /* 0x000fe20000000f00 */
[----:B------:R-:W2:Y:S01]  /*28420*/  LDL.LU R228, [R1+0x2a6c] ;  /* 0x002a6c0001e47983 */ /* 0x000ea20000300800 */
[----:B------:R-:W-:Y:S01]  /*28430*/  IMAD.MOV.U32 R233, RZ, RZ, R229 ;  /* 0x000000ffffe97224 */ /* 0x000fe200078e00e5 */
[----:B------:R-:W-:Y:S01]  /*28440*/  HMMA.1688.F32.TF32 R40, R56, R28, R196 ;  /* 0x0000001c3828723c */ /* 0x000fe200000810c4 */
[----:B------:R-:W-:Y:S01]  /*28450*/  IMAD.MOV.U32 R235, RZ, RZ, R236 ;  /* 0x000000ffffeb7224 */ /* 0x000fe200078e00ec */
[----:B------:R-:W2:Y:S04]  /*28460*/  LDL.LU R229, [R1+0x2a68] ;  /* 0x002a680001e57983 */ /* 0x000ea80000300800 */
[----:B------:R-:W2:Y:S01]  /*28470*/  LDL.LU R230, [R1+0x2a64] ;  /* 0x002a640001e67983 */ /* 0x000ea20000300800 */
[----:B------:R-:W-:Y:S01]  /*28480*/  IMAD.MOV.U32 R196, RZ, RZ, R237 ;  /* 0x000000ffffc47224 */ /* 0x000fe200078e00ed */
[----:B------:R-:W-:-:S02]  /*28490*/  MOV R197, R238 ;  /* 0x000000ee00c57202 */ /* 0x000fc40000000f00 */
[----:B------:R-:W3:Y:S01]  /*284a0*/  LDL.LU R236, [R1+0x2a60] ;  /* 0x002a600001ec7983 */ /* 0x000ee20000300800 */
[----:B------:R-:W-:-:S03]  /*284b0*/  IMAD.MOV.U32 R198, RZ, RZ, R239 ;  /* 0x000000ffffc67224 */ /* 0x000fc600078e00ef */
[----:B------:R-:W3:Y:S04]  /*284c0*/  LDL.LU R237, [R1+0x2a5c] ;  /* 0x002a5c0001ed7983 */ /* 0x000ee80000300800 */
[----:B------:R-:W3:Y:S01]  /*284d0*/  LDL.LU R238, [R1+0x2a58] ;  /* 0x002a580001ee7983 */ /* 0x000ee20000300800 */
[----:B------:R-:W-:-:S03]  /*284e0*/  IMAD.MOV.U32 R199, RZ, RZ, R231 ;  /* 0x000000ffffc77224 */ /* 0x000fc600078e00e7 */
[----:B------:R-:W3:Y:S04]  /*284f0*/  LDL.LU R239, [R1+0x2a54] ;  /* 0x002a540001ef7983 */ /* 0x000ee80000300800 */
[----:B------:R-:W2:Y:S01]  /*28500*/  LDL.LU R231, [R1+0x2a50] ;  /* 0x002a500001e77983 */ /* 0x000ea20000300800 */
[----:B------:R-:W-:Y:S01]  /*28510*/  IMAD.MOV.U32 R112, RZ, RZ, R243 ;  /* 0x000000ffff707224 */ /* 0x000fe200078e00f3 */
[----:B------:R-:W-:Y:S01]  /*28520*/  MOV R139, R36 ;  /* 0x00000024008b7202 */ /* 0x000fe20000000f00 */
[----:B------:R-:W-:Y:S01]  /*28530*/  IMAD.MOV.U32 R113, RZ, RZ, R242 ;  /* 0x000000ffff717224 */ /* 0x000fe200078e00f2 */
[----:B------:R-:W-:Y:S01]  /*28540*/  MOV R242, R53 ;  /* 0x0000003500f27202 */ /* 0x000fe20000000f00 */
[----:B----4-:R-:W-:Y:S02]  /*28550*/  IMAD.MOV.U32 R243, RZ, RZ, R52 ;  /* 0x000000fffff37224 */ /* 0x010fe400078e0034 */
[----:B------:R-:W-:-:S02]  /*28560*/  IMAD.MOV.U32 R162, RZ, RZ, R45 ;  /* 0x000000ffffa27224 */ /* 0x000fc400078e002d */
[----:B------:R-:W-:Y:S02]  /*28570*/  IMAD.MOV.U32 R163, RZ, RZ, R44 ;  /* 0x000000ffffa37224 */ /* 0x000fe400078e002c */
[----:B------:R-:W-:Y:S01]  /*28580*/  IMAD.MOV.U32 R138, RZ, RZ, R37 ;  /* 0x000000ffff8a7224 */ /* 0x000fe200078e0025 */
[C---:B------:R-:W-:Y:S08]  /*28590*/  HMMA.1688.F32.TF32 R244, R56.reuse, R8, R244 ;  /* 0x0000000838f4723c */ /* 0x040ff000000810f4 */
[C---:B------:R-:W-:Y:S08]  /*285a0*/  HMMA.1688.F32.TF32 R240, R56.reuse, R4, R240 ;  /* 0x0000000438f0723c */ /* 0x040ff000000810f0 */
[C---:B------:R-:W-:Y:S01]  /*285b0*/  HMMA.1688.F32.TF32 R36, R56.reuse, R32, R160 ;  /* 0x000000203824723c */ /* 0x040fe200000810a0 */
[----:B------:R-:W-:Y:S01]  /*285c0*/  MOV R200, R227 ;  /* 0x000000e300c87202 */ /* 0x000fe20000000f00 */
[----:B------:R-:W-:Y:S01]  /*285d0*/  IMAD.MOV.U32 R201, RZ, RZ, R226 ;  /* 0x000000ffffc97224 */ /* 0x000fe200078e00e2 */
[----:B------:R-:W-:Y:S01]  /*285e0*/  MOV R203, R224 ;  /* 0x000000e000cb7202 */ /* 0x000fe20000000f00 */
[----:B------:R-:W-:Y:S01]  /*285f0*/  IMAD.MOV.U32 R202, RZ, RZ, R225 ;  /* 0x000000ffffca7224 */ /* 0x000fe200078e00e1 */
[----:B------:R-:W-:Y:S03]  /*28600*/  LDS R160, [R3+0x4280] ;  /* 0x0042800003a07984 */ /* 0x000fe60000000800 */
[C---:B------:R-:W-:Y:S01]  /*28610*/  HMMA.1688.F32.TF32 R44, R56.reuse, R24, R140 ;  /* 0x00000018382c723c */ /* 0x040fe2000008108c */
[----:B------:R-:W-:Y:S04]  /*28620*/  LDS R162, [R3+0x5280] ;  /* 0x0052800003a27984 */ /* 0x000fe80000000800 */
[----:B------:R-:W-:Y:S03]  /*28630*/  LDS R161, [R0+0x4280] ;  /* 0x0042800000a17984 */ /* 0x000fe60000000800 */
[C---:B------:R-:W-:Y:S01]  /*28640*/  HMMA.1688.F32.TF32 R52, R56.reuse, R16, R136 ;  /* 0x000000103834723c */ /* 0x040fe20000081088 */
[----:B------:R-:W-:Y:S04]  /*28650*/  LDS R163, [R0+0x5280] ;  /* 0x0052800000a37984 */ /* 0x000fe80000000800 */
[----:B------:R-:W-:Y:S03]  /*28660*/  LDS R224, [R3+0x4380] ;  /* 0x0043800003e07984 */ /* 0x000fe60000000800 */
[----:B------:R-:W-:Y:S01]  /*28670*/  HMMA.1688.F32.TF32 R56, R56, R12, R128 ;  /* 0x0000000c3838723c */ /* 0x000fe20000081080 */
[----:B------:R-:W-:Y:S04]  /*28680*/  LDS R226, [R3+0x5380] ;  /* 0x0053800003e27984 */ /* 0x000fe80000000800 */
[----:B------:R-:W-:Y:S03]  /*28690*/  LDS R225, [R0+0x4380] ;  /* 0x0043800000e17984 */ /* 0x000fe60000000800 */
[-C--:B------:R-:W-:Y:S01]  /*286a0*/  HMMA.1688.F32.TF32 R60, R88, R8.reuse, R124 ;  /* 0x00000008583c723c */ /* 0x080fe2000008107c */
[----:B------:R-:W-:Y:S07]  /*286b0*/  LDS R227, [R0+0x5380] ;  /* 0x0053800000e37984 */ /* 0x000fee0000000800 */
[C---:B------:R-:W-:Y:S08]  /*286c0*/  HMMA.1688.F32.TF32 R124, R156.reuse, R8, R184 ;  /* 0x000000089c7c723c */ /* 0x040ff000000810b8 */
[C---:B------:R-:W-:Y:S08]  /*286d0*/  HMMA.1688.F32.TF32 R128, R156.reuse, R4, R180 ;  /* 0x000000049c80723c */ /* 0x040ff000000810b4 */
        /* <DEDUP_REMOVED lines=9> */
[----:B------:R-:W1:Y:S01]  /*28770*/  LDS R159, [R0+0x5200] ;  /* 0x00520000009f7984 */ /* 0x000e620000000800 */
[C---:B------:R-:W-:Y:S08]  /*28780*/  HMMA.1688.F32.TF32 R104, R120.reuse, R28, R104 ;  /* 0x0000001c7868723c */ /* 0x040ff00000081068 */
[-C--:B------:R-:W-:Y:S08]  /*28790*/  HMMA.1688.F32.TF32 R96, R120, R4.reuse, R108 ;  /* 0x000000047860723c */ /* 0x080ff0000008106c */
[C---:B------:R-:W-:Y:S08]  /*287a0*/  HMMA.1688.F32.TF32 R64, R88.reuse, R4, R116 ;  /* 0x000000045840723c */ /* 0x040ff00000081074 */
[C---:B------:R-:W-:Y:S08]  /*287b0*/  HMMA.1688.F32.TF32 R68, R88.reuse, R32, R68 ;  /* 0x000000205844723c */ /* 0x040ff00000081044 */
[C---:B------:R-:W-:Y:S08]  /*287c0*/  HMMA.1688.F32.TF32 R72, R88.reuse, R28, R72 ;  /* 0x0000001c5848723c */ /* 0x040ff00000081048 */
[C---:B------:R-:W-:Y:S08]  /*287d0*/  HMMA.1688.F32.TF32 R76, R88.reuse, R24, R76 ;  /* 0x00000018584c723c */ /* 0x040ff0000008104c */
[C---:B------:R-:W-:Y:S08]  /*287e0*/  HMMA.1688.F32.TF32 R80, R88.reuse, R20, R80 ;  /* 0x000000145850723c */ /* 0x040ff00000081050 */
[C---:B------:R-:W-:Y:S08]  /*287f0*/  HMMA.1688.F32.TF32 R84, R88.reuse, R16, R84 ;  /* 0x000000105854723c */ /* 0x040ff00000081054 */
[----:B------:R-:W-:Y:S01]  /*28800*/  HMMA.1688.F32.TF32 R88, R88, R12, R112 ;  /* 0x0000000c5858723c */ /* 0x000fe20000081070 */
[----:B------:R-:W-:Y:S04]  /*28810*/  STL [R1+0x2984], R104 ;  /* 0x0029846801007387 */ /* 0x000fe80000100800 */
[----:B------:R-:W-:Y:S04]  /*28820*/  STL [R1+0x2980], R105 ;  /* 0x0029806901007387 */ /* 0x000fe80000100800 */
[----:B------:R-:W-:Y:S01]  /*28830*/  STL [R1+0x297c], R106 ;  /* 0x00297c6a01007387 */ /* 0x000fe20000100800 */
[C---:B------:R-:W-:Y:S03]  /*28840*/  HMMA.1688.F32.TF32 R116, R120.reuse, R16, R188 ;  /* 0x000000107874723c */ /* 0x040fe600000810bc */
[----:B------:R1:W-:Y:S05]  /*28850*/  STL [R1+0x2978], R107 ;  /* 0x0029786b01007387 */ /* 0x0003ea0000100800 */
[C---:B------:R-:W-:Y:S08]  /*28860*/  HMMA.1688.F32.TF32 R92, R120.reuse, R8, R92 ;  /* 0x00000008785c723c */ /* 0x040ff0000008105c */
[C---:B---3--:R-:W-:Y:S08]  /*28870*/  HMMA.1688.F32.TF32 R108, R120.reuse, R24, R236 ;  /* 0x00000018786c723c */ /* 0x048ff000000810ec */
[C---:B--2---:R-:W-:Y:S08]  /*28880*/  HMMA.1688.F32.TF32 R112, R120.reuse, R20, R228 ;  /* 0x000000147870723c */ /* 0x044ff000000810e4 */
[----:B------:R-:W-:Y:S07]  /*28890*/  HMMA.1688.F32.TF32 R120, R120, R12, R192 ;  /* 0x0000000c7878723c */ /* 0x000fee00000810c0 */
[----:B------:R-:W-:Y:S04]  /*288a0*/  STL [R1+0x2974], R108 ;  /* 0x0029746c01007387 */ /* 0x000fe80000100800 */
[----:B------:R-:W-:Y:S04]  /*288b0*/  STL [R1+0x2970], R109 ;  /* 0x0029706d01007387 */ /* 0x000fe80000100800 */
[----:B------:R-:W-:Y:S04]  /*288c0*/  STL [R1+0x296c], R110 ;  /* 0x00296c6e01007387 */ /* 0x000fe80000100800 */
[----:B------:R-:W-:Y:S04]  /*288d0*/  STL [R1+0x2968], R111 ;  /* 0x0029686f01007387 */ /* 0x000fe80000100800 */
[----:B------:R-:W-:Y:S04]  /*288e0*/  STL [R1+0x2994], R112 ;  /* 0x0029947001007387 */ /* 0x000fe80000100800 */
[----:B------:R-:W-:Y:S04]  /*288f0*/  STL [R1+0x2990], R113 ;  /* 0x0029907101007387 */ /* 0x000fe80000100800 */
[----:B------:R-:W-:Y:S04]  /*28900*/  STL [R1+0x298c], R114 ;  /* 0x00298c7201007387 */ /* 0x000fe80000100800 */
[----:B------:R2:W-:Y:S01]  /*28910*/  STL [R1+0x2988], R115 ;  /* 0x0029887301007387 */ /* 0x0005e20000100800 */
[C---:B-1----:R-:W-:Y:S01]  /*28920*/  HMMA.1688.F32.TF32 R104, R156.reuse, R4, R196 ;  /* 0x000000049c68723c */ /* 0x042fe200000810c4 */
[----:B------:R-:W-:Y:S01]  /*28930*/  MOV R230, R2 ;  /* 0x0000000200e67202 */ /* 0x000fe20000000f00 */
[----:B------:R-:W-:Y:S01]  /*28940*/  IMAD.MOV.U32 R231, RZ, RZ, R252 ;  /* 0x000000ffffe77224 */ /* 0x000fe200078e00fc */
[----:B------:R-:W-:Y:S04]  /*28950*/  LDS R192, [R3+0x4300] ;  /* 0x0043000003c07984 */ /* 0x000fe80000000800 */
[----:B------:R-:W-:Y:S01]  /*28960*/  LDS R194, [R3+0x5300] ;  /* 0x0053000003c27984 */ /* 0x000fe20000000800 */
[C---:B--2---:R-:W-:Y:S03]  /*28970*/  HMMA.1688.F32.TF32 R112, R156.reuse, R8, R200 ;  /* 0x000000089c70723c */ /* 0x044fe600000810c8 */
[----:B------:R-:W-:Y:S04]  /*28980*/  STL [R1+0x29a4], R116 ;  /* 0x0029a47401007387 */ /* 0x000fe80000100800 */
[----:B------:R-:W-:Y:S04]  /*28990*/  STL [R1+0x29a0], R117 ;  /* 0x0029a07501007387 */ /* 0x000fe80000100800 */
[----:B------:R-:W-:Y:S04]  /*289a0*/  STL [R1+0x299c], R118 ;  /* 0x00299c7601007387 */ /* 0x000fe80000100800 */
[----:B------:R-:W-:Y:S04]  /*289b0*/  STL [R1+0x2998], R119 ;  /* 0x0029987701007387 */ /* 0x000fe80000100800 */
[----:B------:R-:W-:Y:S04]  /*289c0*/  STL [R1+0x29b0], R121 ;  /* 0x0029b07901007387 */ /* 0x000fe80000100800 */
[----:B------:R-:W-:Y:S04]  /*289d0*/  STL [R1+0x29ac], R122 ;  /* 0x0029ac7a01007387 */ /* 0x000fe80000100800 */
[----:B------:R-:W-:Y:S04]  /*289e0*/  STL [R1+0x29a8], R123 ;  /* 0x0029a87b01007387 */ /* 0x000fe80000100800 */
[----:B------:R-:W-:Y:S04]  /*289f0*/  STL.64 [R1+0xd0], R112 ;  /* 0x0000d07001007387 */ /* 0x000fe80000100a00 */
[----:B------:R1:W-:Y:S04]  /*28a00*/  STL.64 [R1+0xd8], R114 ;  /* 0x0000d87201007387 */ /* 0x0003e80000100a00 */
[----:B------:R-:W2:Y:S04]  /*28a10*/  LDL.LU R236, [R1+0xe0] ;  /* 0x0000e00001ec7983 */ /* 0x000ea80000300800 */
[----:B------:R-:W2:Y:S04]  /*28a20*/  LDL.LU R237, [R1+0xe4] ;  /* 0x0000e40001ed7983 */ /* 0x000ea80000300800 */
[----:B------:R-:W2:Y:S04]  /*28a30*/  LDL.LU R238, [R1+0xe8] ;  /* 0x0000e80001ee7983 */ /* 0x000ea80000300800 */
[----:B------:R-:W2:Y:S04]  /*28a40*/  LDL.LU R239, [R1+0xec] ;  /* 0x0000ec0001ef7983 */ /* 0x000ea80000300800 */
[----:B------:R-:W3:Y:S04]  /*28a50*/  LDL.LU R188, [R1+0x100] ;  /* 0x0001000001bc7983 */ /* 0x000ee80000300800 */
[----:B------:R-:W3:Y:S04]  /*28a60*/  LDL.LU R189, [R1+0x104] ;  /* 0x0001040001bd7983 */ /* 0x000ee80000300800 */
[----:B------:R-:W3:Y:S04]  /*28a70*/  LDL.LU R190, [R1+0x108] ;  /* 0x0001080001be7983 */ /* 0x000ee80000300800 */
[----:B------:R-:W3:Y:S04]  /*28a80*/  LDL.LU R191, [R1+0x10c] ;  /* 0x00010c0001bf7983 */ /* 0x000ee80000300800 */
[----:B------:R-:W4:Y:S04]  /*28a90*/  LDL.LU R184, [R1+0x110] ;  /* 0x0001100001b87983 */ /* 0x000f280000300800 */
[----:B------:R-:W4:Y:S04]  /*28aa0*/  LDL.LU R185, [R1+0x114] ;  /* 0x0001140001b97983 */ /* 0x000f280000300800 */
[----:B------:R-:W4:Y:S04]  /*28ab0*/  LDL.LU R186, [R1+0x118] ;  /* 0x0001180001ba7983 */ /* 0x000f280000300800 */
[----:B------:R-:W4:Y:S01]  /*28ac0*/  LDL.LU R187, [R1+0x11c] ;  /* 0x00011c0001bb7983 */ /* 0x000f220000300800 */
[----:B-1----:R-:W-:Y:S03]  /*28ad0*/  HMMA.1688.F32.TF32 R112, R156, R32, R232 ;  /* 0x000000209c70723c */ /* 0x002fe600000810e8 */
[----:B------:R-:W2:Y:S04]  /*28ae0*/  LDL.LU R180, [R1+0x120] ;  /* 0x0001200001b47983 */ /* 0x000ea80000300800 */
        /* <DEDUP_REMOVED lines=21> */
[----:B------:R-:W2:Y:S01]  /*28c40*/  LDL.LU R198, [R1+0x198] ;  /* 0x0001980001c67983 */ /* 0x000ea20000300800 */
[----:B------:R-:W-:-:S03]  /*28c50*/  IMAD.MOV.U32 R108, RZ, RZ, R104 ;  /* 0x000000ffff6c7224 */ /* 0x000fc600078e0068 */
[----:B------:R-:W2:Y:S01]  /*28c60*/  LDL.LU R199, [R1+0x19c] ;  /* 0x00019c0001c77983 */ /* 0x000ea20000300800 */
[----:B------:R-:W-:-:S03]  /*28c70*/  IMAD.MOV.U32 R109, RZ, RZ, R105 ;  /* 0x000000ffff6d7224 */ /* 0x000fc600078e0069 */
[----:B------:R-:W3:Y:S01]  /*28c80*/  LDL.LU R200, [R1+0x1a0] ;  /* 0x0001a00001c87983 */ /* 0x000ee20000300800 */
[----:B------:R-:W-:-:S03]  /*28c90*/  IMAD.MOV.U32 R104, RZ, RZ, R112 ;  /* 0x000000ffff687224 */ /* 0x000fc600078e0070 */
[----:B------:R-:W3:Y:S01]  /*28ca0*/  LDL.LU R201, [R1+0x1a4] ;  /* 0x0001a40001c97983 */ /* 0x000ee20000300800 */
[----:B------:R-:W-:-:S03]  /*28cb0*/  MOV R110, R106 ;  /* 0x0000006a006e7202 */ /* 0x000fc60000000f00 */
[----:B------:R-:W3:Y:S01]  /*28cc0*/  LDL.LU R202, [R1+0x1a8] ;  /* 0x0001a80001ca7983 */ /* 0x000ee20000300800 */
[----:B------:R-:W-:Y:S01]  /*28cd0*/  MOV R105, R113 ;  /* 0x0000007100697202 */ /* 0x000fe20000000f00 */
[----:B------:R-:W-:Y:S02]  /*28ce0*/  IMAD.MOV.U32 R111, RZ, RZ, R107 ;  /* 0x000000ffff6f7224 */ /* 0x000fe400078e006b */
[----:B------:R-:W3:Y:S01]  /*28cf0*/  LDL.LU R203, [R1+0x1ac] ;  /* 0x0001ac0001cb7983 */ /* 0x000ee20000300800 */
[----:B------:R-:W-:-:S03]  /*28d00*/  IMAD.MOV.U32 R106, RZ, RZ, R114 ;  /* 0x000000ffff6a7224 */ /* 0x000fc600078e0072 */
[----:B------:R-:W3:Y:S01]  /*28d10*/  LDL.LU R112, [R1+0x200] ;  /* 0x0002000001707983 */ /* 0x000ee20000300800 */
[----:B------:R-:W-:-:S03]  /*28d20*/  IMAD.MOV.U32 R107, RZ, RZ, R115 ;  /* 0x000000ffff6b7224 */ /* 0x000fc600078e0073 */
[----:B------:R-:W3:Y:S04]  /*28d30*/  LDL.LU R113, [R1+0x204] ;  /* 0x0002040001717983 */ /* 0x000ee80000300800 */
[----:B------:R-:W3:Y:S04]  /*28d40*/  LDL.LU R114, [R1+0x208] ;  /* 0x0002080001727983 */ /* 0x000ee80000300800 */
[----:B------:R-:W3:Y:S04]  /*28d50*/  LDL.LU R115, [R1+0x20c] ;  /* 0x00020c0001737983 */ /* 0x000ee80000300800 */
        /* <DEDUP_REMOVED lines=32> */
[----:B------:R-:W-:Y:S04]  /*28f60*/  LDS R193, [R0+0x4300] ;  /* 0x0043000000c17984 */ /* 0x000fe80000000800 */
[----:B------:R-:W-:Y:S01]  /*28f70*/  LDS R195, [R0+0x5300] ;  /* 0x0053000000c37984 */ /* 0x000fe20000000800 */
[-C--:B--2---:R-:W-:Y:S08]  /*28f80*/  HMMA.1688.F32.TF32 R196, R160, R28.reuse, R196 ;  /* 0x0000001ca0c4723c */ /* 0x084ff000000810c4 */
[C---:B---3--:R-:W-:Y:S08]  /*28f90*/  HMMA.1688.F32.TF32 R116, R156.reuse, R28, R112 ;  /* 0x0000001c9c74723c */ /* 0x048ff00000081070 */
[C---:B----4-:R-:W-:Y:S11]  /*28fa0*/  HMMA.1688.F32.TF32 R248, R156.reuse, R24, R248 ;  /* 0x000000189cf8723c */ /* 0x050ff600000810f8 */
[----:B------:R-:W-:Y:S05]  /*28fb0*/  @!UPT UIADD3 URZ, URZ, URZ, URZ ;  /* 0x0000003f3f3ff290 */ /* 0x000fea000fffe03f */
[----:B------:R-:W-:Y:S01]  /*28fc0*/  IMAD.MOV.U32 R114, RZ, RZ, R118 ;  /* 0x000000ffff727224 */ /* 0x000fe200078e0076 */
[----:B------:R-:W-:Y:S01]  /*28fd0*/  MOV R113, R117 ;  /* 0x0000007500717202 */ /* 0x000fe20000000f00 */
[----:B------:R-:W-:Y:S01]  /*28fe0*/  IMAD.MOV.U32 R115, RZ, RZ, R119 ;  /* 0x000000ffff737224 */ /* 0x000fe200078e0077 */
[C---:B------:R-:W-:Y:S08]  /*28ff0*/  HMMA.1688.F32.TF32 R220, R156.reuse, R20, R220 ;  /* 0x000000149cdc723c */ /* 0x040ff000000810dc */
[C---:B------:R-:W-:Y:S08]  /*29000*/  HMMA.1688.F32.TF32 R216, R156.reuse, R16, R216 ;  /* 0x000000109cd8723c */ /* 0x040ff000000810d8 */
[----:B------:R-:W-:Y:S08]  /*29010*/  HMMA.1688.F32.TF32 R156, R156, R12, R212 ;  /* 0x0000000c9c9c723c */ /* 0x000ff000000810d4 */
[C---:B------:R-:W-:Y:S01]  /*29020*/  HMMA.1688.F32.TF32 R208, R160.reuse, R8, R208 ;  /* 0x00000008a0d0723c */ /* 0x040fe200000810d0 */
[----:B------:R-:W-:Y:S01]  /*29030*/  IMAD.MOV.U32 R112, RZ, RZ, R116 ;  /* 0x000000ffff707224 */ /* 0x000fe200078e0074 */
[----:B------:R-:W-:Y:S01]  /*29040*/  MOV R119, R251 ;  /* 0x000000fb00777202 */ /* 0x000fe20000000f00 */
[----:B------:R-:W-:Y:S01]  /*29050*/  IMAD.MOV.U32 R118, RZ, RZ, R250 ;  /* 0x000000ffff767224 */ /* 0x000fe200078e00fa */
[----:B------:R-:W-:Y:S01]  /*29060*/  MOV R116, R248 ;  /* 0x000000f800747202 */ /* 0x000fe20000000f00 */
[----:B------:R-:W-:Y:S01]  /*29070*/  IMAD.MOV.U32 R117, RZ, RZ, R249 ;  /* 0x000000ffff757224 */ /* 0x000fe200078e00f9 */
[----:B------:R-:W2:Y:S02]  /*29080*/  LDL.LU.64 R250, [R1+0x2a40] ;  /* 0x002a400001fa7983 */ /* 0x000ea40000300a00 */
[C---:B------:R-:W-:Y:S01]  /*29090*/  HMMA.1688.F32.TF32 R200, R160.reuse, R32, R200 ;  /* 0x00000020a0c8723c */ /* 0x040fe200000810c8 */
[----:B------:R-:W-:Y:S01]  /*290a0*/  MOV R122, R222 ;  /* 0x000000de007a7202 */ /* 0x000fe20000000f00 */
[----:B------:R-:W2:Y:S06]  /*290b0*/  LDL.LU.64 R248, [R1+0x2a38] ;  /* 0x002a380001f87983 */ /* 0x000eac0000300a00 */
[----:B------:R-:W-:Y:S01]  /*290c0*/  HMMA.1688.F32.TF32 R204, R160, R4, R204 ;  /* 0x00000004a0cc723c */ /* 0x000fe200000810cc */
[----:B------:R-:W-:-:S02]  /*290d0*/  IMAD.MOV.U32 R123, RZ, RZ, R223 ;  /* 0x000000ffff7b7224 */ /* 0x000fc400078e00df */
[----:B------:R-:W-:Y:S01]  /*290e0*/  IMAD.MOV.U32 R103, RZ, RZ, R220 ;  /* 0x000000ffff677224 */ /* 0x000fe200078e00dc */
[----:B------:R-:W3:Y:S01]  /*290f0*/  LDL.LU.64 R222, [R1+0x2a30] ;  /* 0x002a300001de7983 */ /* 0x000ee20000300a00 */
[----:B------:R-:W-:-:S03]  /*29100*/  IMAD.MOV.U32 R121, RZ, RZ, R221 ;  /* 0x000000ffff797224 */ /* 0x000fc600078e00dd */
[----:B------:R-:W3:Y:S04]  /*29110*/  LDL.LU.64 R220, [R1+0x2a28] ;  /* 0x002a280001dc7983 */ /* 0x000ee80000300a00 */
[----:B------:R-:W-:Y:S04]  /*29120*/  STL.64 [R1+0x70], R216 ;  /* 0x000070d801007387 */ /* 0x000fe80000100a00 */
[----:B------:R1:W-:Y:S04]  /*29130*/  STL.64 [R1+0x78], R218 ;  /* 0x000078da01007387 */ /* 0x0003e80000100a00 */
[----:B-1----:R-:W4:Y:S04]  /*29140*/  LDL.LU.64 R218, [R1+0x2a20] ;  /* 0x002a200001da7983 */ /* 0x002f280000300a00 */
[----:B------:R-:W4:Y:S04]  /*29150*/  LDL.LU.64 R216, [R1+0x2a18] ;  /* 0x002a180001d87983 */ /* 0x000f280000300a00 */
[----:B------:R-:W4:Y:S04]  /*29160*/  LDL.LU.64 R214, [R1+0x2a10] ;  /* 0x002a100001d67983 */ /* 0x000f280000300a00 */
[----:B------:R-:W4:Y:S04]  /*29170*/  LDL.LU.64 R212, [R1+0x2a08] ;  /* 0x002a080001d47983 */ /* 0x000f280000300a00 */
[----:B------:R1:W-:Y:S04]  /*29180*/  STL.64 [R1+0x60], R156 ;  /* 0x0000609c01007387 */ /* 0x0003e80000100a00 */
[----:B------:R-:W-:Y:S04]  /*29190*/  STL.64 [R1+0x68], R158 ;  /* 0x0000689e01007387 */ /* 0x000fe80000100a00 */
[----:B-1----:R-:W4:Y:S04]  /*291a0*/  LDL.LU R156, [R1+0x170] ;  /* 0x00017000019c7983 */ /* 0x002f280000300800 */
[----:B------:R-:W4:Y:S04]  /*291b0*/  LDL.LU R157, [R1+0x174] ;  /* 0x00017400019d7983 */ /* 0x000f280000300800 */
[----:B------:R-:W-:Y:S04]  /*291c0*/  STL.64 [R1+0x50], R208 ;  /* 0x000050d001007387 */ /* 0x000fe80000100a00 */
[----:B------:R1:W-:Y:S04]  /*291d0*/  STL.64 [R1+0x58], R210 ;  /* 0x000058d201007387 */ /* 0x0003e80000100a00 */
[----:B-1----:R-:W4:Y:S04]  /*291e0*/  LDL.LU.64 R210, [R1+0x2a00] ;  /* 0x002a000001d27983 */ /* 0x002f280000300a00 */
[----:B------:R-:W4:Y:S04]  /*291f0*/  LDL.LU.64 R208, [R1+0x29f8] ;  /* 0x0029f80001d07983 */ /* 0x000f280000300a00 */
        /* <DEDUP_REMOVED lines=11> */
[----:B------:R-:W4:Y:S01]  /*292b0*/  LDL.LU.64 R196, [R1+0x29c8] ;  /* 0x0029c80001c47983 */ /* 0x000f220000300a00 */
[----:B------:R-:W-:Y:S11]  /*292c0*/  HMMA.1688.F32.TF32 R232, R160, R24, R232 ;  /* 0x00000018a0e8723c */ /* 0x000ff600000810e8 */
[----:B------:R-:W-:Y:S11]  /*292d0*/  @!UPT UIADD3 URZ, URZ, URZ, URZ ;  /* 0x0000003f3f3ff290 */ /* 0x000ff6000fffe03f */
[----:B------:R-:W-:Y:S01]  /*292e0*/  @!UPT UIADD3 URZ, URZ, URZ, URZ ;  /* 0x0000003f3f3ff290 */ /* 0x000fe2000fffe03f */
[----:B------:R-:W-:Y:S04]  /*292f0*/  STL.64 [R1+0x10], R232 ;  /* 0x000010e801007387 */ /* 0x000fe80000100a00 */
[----:B------:R1:W-:Y:S04]  /*29300*/  STL.64 [R1+0x18], R234 ;  /* 0x000018ea01007387 */ /* 0x0003e80000100a00 */
[----:B-1----:R-:W4:Y:S04]  /*29310*/  LDL.LU.64 R234, [R1+0x29c0] ;  /* 0x0029c00001ea7983 */ /* 0x002f280000300a00 */
[----:B------:R-:W4:Y:S01]  /*29320*/  LDL.LU.64 R232, [R1+0x29b8] ;  /* 0x0029b80001e87983 */ /* 0x000f220000300a00 */
[----:B------:R-:W-:Y:S01]  /*29330*/  IMAD.MOV.U32 R158, RZ, RZ, R252 ;  /* 0x000000ffff9e7224 */ /* 0x000fe200078e00fc */
[----:B------:R-:W-:Y:S01]  /*29340*/  MOV R159, R2 ;  /* 0x00000002009f7202 */ /* 0x000fe20000000f00 */
[C---:B--2---:R-:W-:Y:S08]  /*29350*/  HMMA.1688.F32.TF32 R248, R224.reuse, R12, R248 ;  /* 0x0000000ce0f8723c */ /* 0x044ff000000810f8 */
[C---:B---3--:R-:W-:Y:S08]  /*29360*/  HMMA.1688.F32.TF32 R220, R224.reuse, R16, R220 ;  /* 0x00000010e0dc723c */ /* 0x048ff000000810dc */
[C---:B----4-:R-:W-:Y:S08]  /*29370*/  HMMA.1688.F32.TF32 R216, R224.reuse, R20, R216 ;  /* 0x00000014e0d8723c */ /* 0x050ff000000810d8 */
        /* <DEDUP_REMOVED lines=9> */
[----:B------:R-:W-:Y:S08]  /*29410*/  HMMA.1688.F32.TF32 R156, R160, R20, R156 ;  /* 0x00000014a09c723c */ /* 0x000ff0000008109c */
[----:B-1----:R-:W-:Y:S11]  /*29420*/  HMMA.1688.F32.TF32 R244, R224, R10, R244 ;  /* 0x0000000ae0f4723c */ /* 0x002ff600000810f4 */
[----:B------:R-:W-:Y:S04]  /*29430*/  @!UPT UIADD3 URZ, URZ, URZ, URZ ;  /* 0x0000003f3f3ff290 */ /* 0x000fe8000fffe03f */
[----:B------:R-:W-:Y:S04]  /*29440*/  STL.64 [R1], R156 ;  /* 0x0000009c01007387 */ /* 0x000fe80000100a00 */
[----:B------:R1:W-:Y:S04]  /*29450*/  STL.64 [R1+0x8], R158 ;  /* 0x0000089e01007387 */ /* 0x0003e80000100a00 */
[----:B------:R-:W-:Y:S04]  /*29460*/  STL.64 [R1+0x250], R244 ;  /* 0x000250f401007387 */ /* 0x000fe80000100a00 */
[----:B------:R2:W-:Y:S01]  /*29470*/  STL.64 [R1+0x258], R246 ;  /* 0x000258f601007387 */ /* 0x0005e20000100a00 */
[----:B-1----:R-:W-:Y:S08]  /*29480*/  HMMA.1688.F32.TF32 R156, R160, R16, R168 ;  /* 0x00000010a09c723c */ /* 0x002ff000000810a8 */
[C---:B--2---:R-:W-:Y:S08]  /*29490*/  HMMA.1688.F32.TF32 R244, R224.reuse, R6, R240 ;  /* 0x00000006e0f4723c */ /* 0x044ff000000810f0 */
[C---:B------:R-:W-:Y:S08]  /*294a0*/  HMMA.1688.F32.TF32 R240, R224.reuse, R34, R36 ;  /* 0x00000022e0f0723c */ /* 0x040ff00000081024 */
[----:B------:R-:W-:Y:S08]  /*294b0*/  HMMA.1688.F32.TF32 R36, R224, R30, R40 ;  /* 0x0000001ee024723c */ /* 0x000ff00000081028 */
[C---:B------:R-:W-:Y:S08]  /*294c0*/  HMMA.1688.F32.TF32 R168, R192.reuse, R4, R176 ;  /* 0x00000004c0a8723c */ /* 0x040ff000000810b0 */
[C---:B------:R-:W-:Y:S08]  /*294d0*/  HMMA.1688.F32.TF32 R176, R192.reuse, R28, R184 ;  /* 0x0000001cc0b0723c */ /* 0x040ff000000810b8 */
[----:B------:R-:W-:Y:S01]  /*294e0*/  HMMA.1688.F32.TF32 R184, R192, R20, R228 ;  /* 0x00000014c0b8723c */ /* 0x000fe200000810e4 */
[----:B------:R-:W-:Y:S04]  /*294f0*/  LDS R228, [R3+0x6080] ;  /* 0x0060800003e47984 */ /* 0x000fe80000000800 */
[----:B------:R-:W-:Y:S04]  /*29500*/  LDS R230, [R3+0x7080] ;  /* 0x0070800003e67984 */ /* 0x000fe80000000800 */
[----:B------:R-:W-:Y:S04]  /*29510*/  LDS R229, [R0+0x6080] ;  /* 0x0060800000e57984 */ /* 0x000fe80000000800 */
[----:B------:R-:W1:Y:S01]  /*29520*/  LDS R231, [R0+0x7080] ;  /* 0x0070800000e77984 */ /* 0x000e620000000800 */
[C---:B------:R-:W-:Y:S03]  /*29530*/  HMMA.1688.F32.TF32 R44, R224.reuse, R26, R44 ;  /* 0x0000001ae02c723c */ /* 0x040fe6000008102c */
[----:B------:R-:W-:Y:S04]  /*29540*/  STL.64 [R1+0x240], R244 ;  /* 0x000240f401007387 */ /* 0x000fe80000100a00 */
[----:B------:R-:W-:Y:S01]  /*29550*/  STL.64 [R1+0x248], R246 ;  /* 0x000248f601007387 */ /* 0x000fe20000100a00 */
[C---:B------:R-:W-:Y:S03]  /*29560*/  HMMA.1688.F32.TF32 R40, R224.reuse, R22, R48 ;  /* 0x00000016e028723c */ /* 0x040fe60000081030 */
[----:B------:R-:W-:Y:S04]  /*29570*/  STL.64 [R1+0x230], R240 ;  /* 0x000230f001007387 */ /* 0x000fe80000100a00 */
[----:B------:R-:W-:Y:S04]  /*29580*/  STL.64 [R1+0x238], R242 ;  /* 0x000238f201007387 */ /* 0x000fe80000100a00 */
[----:B------:R-:W-:Y:S04]  /*29590*/  STL.64 [R1+0x220], R36 ;  /* 0x0002202401007387 */ /* 0x000fe80000100a00 */
[----:B------:R2:W-:Y:S02]  /*295a0*/  STL.64 [R1+0x228], R38 ;  /* 0x0002282601007387 */ /* 0x0005e40000100a00 */
[C---:B--2---:R-:W-:Y:S02]  /*295b0*/  HMMA.1688.F32.TF32 R36, R224.reuse, R18, R52 ;  /* 0x00000012e024723c */ /* 0x044fe40000081034 */
[----:B------:R-:W-:Y:S04]  /*295c0*/  STL.64 [R1+0x210], R44 ;  /* 0x0002102c01007387 */ /* 0x000fe80000100a00 */
[----:B------:R2:W-:Y:S04]  /*295d0*/  STL.64 [R1+0x218], R46 ;  /* 0x0002182e01007387 */ /* 0x0005e80000100a00 */
[----:B------:R-:W-:Y:S04]  /*295e0*/  STL.64 [R1+0x200], R40 ;  /* 0x0002002801007387 */ /* 0x000fe80000100a00 */
[----:B------:R1:W-:Y:S01]  /*295f0*/  STL.64 [R1+0x208], R42 ;  /* 0x0002082a01007387 */ /* 0x0003e20000100a00 */
[----:B--2---:R-:W-:Y:S08]  /*29600*/  HMMA.1688.F32.TF32 R44, R224, R14, R56 ;  /* 0x0000000ee02c723c */ /* 0x004ff00000081038 */
[----:B------:R-:W-:Y:S01]  /*29610*/  HMMA.1688.F32.TF32 R160, R160, R12, R172 ;  /* 0x0000000ca0a0723c */ /* 0x000fe200000810ac */
[----:B------:R-:W-:Y:S04]  /*29620*/  STL.64 [R1+0x1f0], R36 ;  /* 0x0001f02401007387 */ /* 0x000fe80000100a00 */
[----:B------:R2:W-:Y:S03]  /*29630*/  STL.64 [R1+0x1f8], R38 ;  /* 0x0001f82601007387 */ /* 0x0005e60000100a00 */
[----:B-1----:R-:W-:Y:S08]  /*29640*/  HMMA.1688.F32.TF32 R40, R228, R10, R60 ;  /* 0x0000000ae428723c */ /* 0x002ff0000008103c */
[----:B------:R-:W-:Y:S01]  /*29650*/  HMMA.1688.F32.TF32 R164, R192, R8, R164 ;  /* 0x00000008c0a4723c */ /* 0x000fe200000810a4 */
[----:B------:R-:W-:Y:S01]  /*29660*/  IMAD.MOV.U32 R244, RZ, RZ, R112 ;  /* 0x000000fffff47224 */ /* 0x000fe200078e0070 */
[----:B------:R-:W-:Y:S01]  /*29670*/  MOV R245, R113 ;  /* 0x0000007100f57202 */ /* 0x000fe20000000f00 */
[----:B------:R-:W-:Y:S01]  /*29680*/  IMAD.MOV.U32 R246, RZ, RZ, R114 ;  /* 0x000000fffff67224 */ /* 0x000fe200078e0072 */
[----:B------:R-:W-:Y:S04]  /*29690*/  LDS R224, [R3+0x6380] ;  /* 0x0063800003e07984 */ /* 0x000fe80000000800 */
[----:B--2---:R-:W-:Y:S01]  /*296a0*/  HMMA.1688.F32.TF32 R36, R228, R6, R64 ;  /* 0x00000006e424723c */ /* 0x004fe20000081040 */
[----:B------:R-:W-:Y:S01]  /*296b0*/  IMAD.MOV.U32 R247, RZ, RZ, R115 ;  /* 0x000000fffff77224 */ /* 0x000fe200078e0073 */
[----:B------:R-:W-:Y:S04]  /*296c0*/  LDS R226, [R3+0x7380] ;  /* 0x0073800003e27984 */ /* 0x000fe80000000800 */
[----:B------:R-:W-:Y:S02]  /*296d0*/  LDS R225, [R0+0x6380] ;  /* 0x0063800000e17984 */ /* 0x000fe40000000800 */
[C---:B------:R-:W-:Y:S02]  /*296e0*/  HMMA.1688.F32.TF32 R172, R192.reuse, R32, R180 ;  /* 0x00000020c0ac723c */ /* 0x040fe400000810b4 */
[----:B------:R-:W-:Y:S04]  /*296f0*/  STL.64 [R1+0x170], R44 ;  /* 0x0001702c01007387 */ /* 0x000fe80000100a00 */
[----:B------:R-:W-:Y:S02]  /*29700*/  LDS R227, [R0+0x7380] ;  /* 0x0073800000e37984 */ /* 0x000fe40000000800 */
[C---:B------:R-:W-:Y:S02]  /*29710*/  HMMA.1688.F32.TF32 R180, R192.reuse, R24, R188 ;  /* 0x00000018c0b4723c */ /* 0x040fe400000810bc */
[----:B------:R-:W-:Y:S04]  /*29720*/  LDS R32, [R3+0x8000] ;  /* 0x0080000003207984 */ /* 0x000fe80000000800 */
[----:B------:R-:W-:Y:S02]  /*29730*/  LDS R33, [R0+0x8000] ;  /* 0x0080000000217984 */ /* 0x000fe40000000800 */
[C---:B------:R-:W-:Y:S02]  /*29740*/  HMMA.1688.F32.TF32 R188, R192.reuse, R16, R236 ;  /* 0x00000010c0bc723c */ /* 0x040fe400000810ec */
[----:B------:R1:W-:Y:S06]  /*29750*/  STL.64 [R1+0x178], R46 ;  /* 0x0001782e01007387 */ /* 0x0003ec0000100a00 */
[----:B------:R-:W-:Y:S01]  /*29760*/  HMMA.1688.F32.TF32 R192, R192, R12, R232 ;  /* 0x0000000cc0c0723c */ /* 0x000fe200000810e8 */
        /* <DEDUP_REMOVED lines=9> */
[C---:B-1----:R-:W-:Y:S03]  /*29800*/  HMMA.1688.F32.TF32 R40, R228.reuse, R30, R72 ;  /* 0x0000001ee428723c */ /* 0x042fe60000081048 */
[----:B------:R-:W-:Y:S04]  /*29810*/  LDS R236, [R3+0x6180] ;  /* 0x0061800003ec7984 */ /* 0x000fe80000000800 */
[----:B------:R-:W-:Y:S01]  /*29820*/  LDS R238, [R3+0x7180] ;  /* 0x0071800003ee7984 */ /* 0x000fe20000000800 */
[C---:B---3--:R-:W-:Y:S03]  /*29830*/  HMMA.1688.F32.TF32 R36, R228.reuse, R26, R76 ;  /* 0x0000001ae424723c */ /* 0x048fe6000008104c */
[----:B------:R-:W-:Y:S04]  /*29840*/  STL.64 [R1+0x140], R44 ;  /* 0x0001402c01007387 */ /* 0x000fe80000100a00 */
[----:B------:R1:W-:Y:S04]  /*29850*/  STL.64 [R1+0x148], R46 ;  /* 0x0001482e01007387 */ /* 0x0003e80000100a00 */
[----:B------:R-:W-:Y:S04]  /*29860*/  LDS R237, [R0+0x6180] ;  /* 0x0061800000ed7984 */ /* 0x000fe80000000800 */
[----:B------:R-:W3:Y:S01]  /*29870*/  LDS R239, [R0+0x7180] ;  /* 0x0071800000ef7984 */ /* 0x000ee20000000800 */
[----:B-1----:R-:W-:Y:S03]  /*29880*/  HMMA.1688.F32.TF32 R44, R228, R22, R80 ;  /* 0x00000016e42c723c */ /* 0x002fe60000081050 */
[----:B------:R-:W-:Y:S04]  /*29890*/  STL.64 [R1+0x130], R40 ;  /* 0x0001302801007387 */ /* 0x000fe80000100a00 */
[----:B------:R1:W-:Y:S04]  /*298a0*/  STL.64 [R1+0x138], R42 ;  /* 0x0001382a01007387 */ /* 0x0003e80000100a00 */
[----:B------:R-:W-:Y:S01]  /*298b0*/  STL.64 [R1+0x120], R36 ;  /* 0x0001202401007387 */ /* 0x000fe20000100a00 */
[----:B--2---:R-:W-:Y:S03]  /*298c0*/  HMMA.1688.F32.TF32 R240, R232, R10, R92 ;  /* 0x0000000ae8f0723c */ /* 0x004fe6000008105c */
[----:B------:R2:W-:Y:S04]  /*298d0*/  STL.64 [R1+0x128], R38 ;  /* 0x0001282601007387 */ /* 0x0005e80000100a00 */
[----:B------:R-:W-:Y:S01]  /*298e0*/  LDS R92, [R3+0x6200] ;  /* 0x00620000035c7984 */ /* 0x000fe20000000800 */
[C---:B-1----:R-:W-:Y:S03]  /*298f0*/  HMMA.1688.F32.TF32 R40, R228.reuse, R18, R84 ;  /* 0x00000012e428723c */ /* 0x042fe60000081054 */
[----:B------:R-:W-:Y:S04]  /*29900*/  LDS R94, [R3+0x7200] ;  /* 0x00720000035e7984 */ /* 0x000fe80000000800 */
[----:B------:R-:W-:Y:S01]  /*29910*/  LDS R93, [R0+0x6200] ;  /* 0x00620000005d7984 */ /* 0x000fe20000000800 */
[----:B--2---:R-:W-:Y:S03]  /*29920*/  HMMA.1688.F32.TF32 R36, R228, R14, R88 ;  /* 0x0000000ee424723c */ /* 0x004fe60000081058 */
[----:B------:R-:W-:Y:S04]  /*29930*/  STL.64 [R1+0x110], R44 ;  /* 0x0001102c01007387 */ /* 0x000fe80000100a00 */
[----:B------:R-:W-:Y:S01]  /*29940*/  STL.64 [R1+0x118], R46 ;  /* 0x0001182e01007387 */ /* 0x000fe20000100a00 */
[----:B------:R-:W-:Y:S03]  /*29950*/  HMMA.1688.F32.TF32 R96, R232, R6, R96 ;  /* 0x00000006e860723c */ /* 0x000fe60000081060 */
[----:B------:R-:W1:Y:S04]  /*29960*/  LDS R95, [R0+0x7200] ;  /* 0x00720000005f7984 */ /* 0x000e680000000800 */
[----:B------:R-:W-:Y:S04]  /*29970*/  STL.64 [R1+0x100], R40 ;  /* 0x0001002801007387 */ /* 0x000fe80000100a00 */
[----:B------:R-:W-:Y:S04]  /*29980*/  STL.64 [R1+0x108], R42 ;  /* 0x0001082a01007387 */ /* 0x000fe80000100a00 */
[----:B------:R-:W-:Y:S04]  /*29990*/  STL.64 [R1+0xe0], R36 ;  /* 0x0000e02401007387 */ /* 0x000fe80000100a00 */
[----:B------:R2:W-:Y:S04]  /*299a0*/  STL [R1+0x2948], R240 ;  /* 0x002948f001007387 */ /* 0x0005e80000100800 */
[----:B------:R4:W-:Y:S04]  /*299b0*/  STL [R1+0x2944], R241 ;  /* 0x002944f101007387 */ /* 0x0009e80000100800 */
[----:B------:R3:W-:Y:S01]  /*299c0*/  STL [R1+0x2940], R242 ;  /* 0x002940f201007387 */ /* 0x0007e20000100800 */
[----:B--2---:R-:W-:-:S03]  /*299d0*/  MOV R240, R103 ;  /* 0x0000006700f07202 */ /* 0x004fc60000000f00 */
[----:B------:R3:W-:Y:S04]  /*299e0*/  STL [R1+0x293c], R243 ;  /* 0x00293cf301007387 */ /* 0x0007e80000100800 */
[----:B------:R-:W2:Y:S01]  /*299f0*/  LDL.LU R103, [R1+0x29b4] ;  /* 0x0029b40001677983 */ /* 0x000ea20000300800 */
[----:B----4-:R-:W-:Y:S02]  /*29a00*/  IMAD.MOV.U32 R241, RZ, RZ, R121 ;  /* 0x000000fffff17224 */ /* 0x010fe400078e0079 */
[----:B---3--:R-:W-:Y:S01]  /*29a10*/  IMAD.MOV.U32 R242, RZ, RZ, R122 ;  /* 0x000000fffff27224 */ /* 0x008fe200078e007a */
[----:B------:R-:W3:Y:S01]  /*29a20*/  LDL.LU R121, [R1+0x29b0] ;  /* 0x0029b00001797983 */ /* 0x000ee20000300800 */
[----:B------:R-:W-:-:S03]  /*29a30*/  MOV R243, R123 ;  /* 0x0000007b00f37202 */ /* 0x000fc60000000f00 */
[----:B------:R-:W3:Y:S01]  /*29a40*/  LDL.LU R122, [R1+0x29ac] ;  /* 0x0029ac00017a7983 */ /* 0x000ee20000300800 */
[----:B------:R-:W-:-:S03]  /*29a50*/  IMAD.MOV.U32 R252, RZ, RZ, R38 ;  /* 0x000000fffffc7224 */ /* 0x000fc600078e0026 */
[----:B------:R-:W3:Y:S01]  /*29a60*/  LDL.LU R123, [R1+0x29a8] ;  /* 0x0029a800017b7983 */ /* 0x000ee20000300800 */
[----:B------:R-:W-:-:S03]  /*29a70*/  IMAD.MOV.U32 R2, RZ, RZ, R39 ;  /* 0x000000ffff027224 */ /* 0x000fc600078e0027 */
[----:B------:R4:W-:Y:S04]  /*29a80*/  STL [R1+0x2928], R96 ;  /* 0x0029286001007387 */ /* 0x0009e80000100800 */
[----:B------:R1:W-:Y:S04]  /*29a90*/  STL [R1+0x2924], R97 ;  /* 0x0029246101007387 */ /* 0x0003e80000100800 */
[----:B------:R1:W-:Y:S04]  /*29aa0*/  STL [R1+0x2920], R98 ;  /* 0x0029206201007387 */ /* 0x0003e80000100800 */
[----:B------:R1:W-:Y:S01]  /*29ab0*/  STL [R1+0x291c], R99 ;  /* 0x00291c6301007387 */ /* 0x0003e20000100800 */
[----:B----4-:R-:W-:Y:S01]  /*29ac0*/  MOV R96, R104 ;  /* 0x0000006800607202 */ /* 0x010fe20000000f00 */
[----:B-1----:R-:W-:Y:S01]  /*29ad0*/  IMAD.MOV.U32 R97, RZ, RZ, R105 ;  /* 0x000000ffff617224 */ /* 0x002fe200078e0069 */
[----:B------:R-:W-:Y:S01]  /*29ae0*/  HMMA.1688.F32.TF32 R68, R236, R34, R132 ;  /* 0x00000022ec44723c */ /* 0x000fe20000081084 */
[----:B------:R-:W-:Y:S01]  /*29af0*/  LDS R228, [R3+0x6300] ;  /* 0x0063000003e47984 */ /* 0x000fe20000000800 */
[----:B------:R-:W-:-:S03]  /*29b00*/  IMAD.MOV.U32 R98, RZ, RZ, R106 ;  /* 0x000000ffff627224 */ /* 0x000fc600078e006a */
[----:B------:R-:W-:Y:S01]  /*29b10*/  LDS R230, [R3+0x7300] ;  /* 0x0073000003e67984 */ /* 0x000fe20000000800 */
[----:B------:R-:W-:Y:S02]  /*29b20*/  MOV R99, R107 ;  /* 0x0000006b00637202 */ /* 0x000fe40000000f00 */
[----:B------:R-:W-:Y:S01]  /*29b30*/  HMMA.1688.F32.TF32 R60, R236, R10, R124 ;  /* 0x0000000aec3c723c */ /* 0x000fe2000008107c */
[----:B------:R-:W-:Y:S04]  /*29b40*/  LDS R229, [R0+0x6300] ;  /* 0x0063000000e57984 */ /* 0x000fe80000000800 */
[----:B------:R-:W-:Y:S03]  /*29b50*/  LDS R231, [R0+0x7300] ;  /* 0x0073000000e77984 */ /* 0x000fe60000000800 */
[----:B--2---:R-:W-:Y:S07]  /*29b60*/  HMMA.1688.F32.TF32 R36, R232, R34, R100 ;  /* 0x00000022e824723c */ /* 0x004fee0000081064 */
[----:B------:R-:W-:Y:S01]  /*29b70*/  IMAD.MOV.U32 R100, RZ, RZ, R116 ;  /* 0x000000ffff647224 */ /* 0x000fe200078e0074 */
[----:B------:R-:W-:Y:S01]  /*29b80*/  MOV R102, R118 ;  /* 0x0000007600667202 */ /* 0x000fe20000000f00 */
[----:B------:R-:W2:Y:S01]  /*29b90*/  LDL.LU R116, [R1+0x29a4] ;  /* 0x0029a40001747983 */ /* 0x000ea20000300800 */
[----:B------:R-:W-:-:S02]  /*29ba0*/  IMAD.MOV.U32 R101, RZ, RZ, R117 ;  /* 0x000000ffff657224 */ /* 0x000fc400078e0075 */
[----:B------:R-:W-:Y:S01]  /*29bb0*/  IMAD.MOV.U32 R103, RZ, RZ, R119 ;  /* 0x000000ffff677224 */ /* 0x000fe200078e0077 */
[----:B------:R-:W2:Y:S04]  /*29bc0*/  LDL.LU R117, [R1+0x29a0] ;  /* 0x0029a00001757983 */ /* 0x000ea80000300800 */
[----:B------:R-:W2:Y:S04]  /*29bd0*/  LDL.LU R118, [R1+0x299c] ;  /* 0x00299c0001767983 */ /* 0x000ea80000300800 */
[----:B------:R-:W2:Y:S04]  /*29be0*/  LDL.LU R119, [R1+0x2998] ;  /* 0x0029980001777983 */ /* 0x000ea80000300800 */
[----:B------:R-:W4:Y:S04]  /*29bf0*/  LDL.LU R112, [R1+0x2994] ;  /* 0x0029940001707983 */ /* 0x000f280000300800 */
[----:B------:R-:W4:Y:S04]  /*29c00*/  LDL.LU R113, [R1+0x2990] ;  /* 0x0029900001717983 */ /* 0x000f280000300800 */
[----:B------:R-:W4:Y:S04]  /*29c10*/  LDL.LU R114, [R1+0x298c] ;  /* 0x00298c0001727983 */ /* 0x000f280000300800 */
[----:B------:R-:W4:Y:S04]  /*29c20*/  LDL.LU R115, [R1+0x2988] ;  /* 0x0029880001737983 */ /* 0x000f280000300800 */
[----:B------:R-:W2:Y:S04]  /*29c30*/  LDL.LU R104, [R1+0x2984] ;  /* 0x0029840001687983 */ /* 0x000ea80000300800 */
[----:B------:R-:W2:Y:S04]  /*29c40*/  LDL.LU R105, [R1+0x2980] ;  /* 0x0029800001697983 */ /* 0x000ea80000300800 */
[----:B------:R-:W2:Y:S04]  /*29c50*/  LDL.LU R106, [R1+0x297c] ;  /* 0x00297c00016a7983 */ /* 0x000ea80000300800 */
[----:B------:R-:W2:Y:S04]  /*29c60*/  LDL.LU R107, [R1+0x2978] ;  /* 0x00297800016b7983 */ /* 0x000ea80000300800 */
[----:B------:R1:W-:Y:S04]  /*29c70*/  STL [R1+0x2914], R36 ;  /* 0x0029142401007387 */ /* 0x0003e80000100800 */
[----:B------:R3:W-:Y:S04]  /*29c80*/  STL [R1+0x2910], R37 ;  /* 0x0029102501007387 */ /* 0x0007e80000100800 */
[----:B------:R3:W-:Y:S01]  /*29c90*/  STL [R1+0x290c], R38 ;  /* 0x00290c2601007387 */ /* 0x0007e20000100800 */
[----:B-1----:R-:W-:-:S03]  /*29ca0*/  IMAD.MOV.U32 R36, RZ, RZ, R108 ;  /* 0x000000ffff247224 */ /* 0x002fc600078e006c */
[----:B------:R1:W-:Y:S01]  /*29cb0*/  STL [R1+0x2908], R39 ;  /* 0x0029082701007387 */ /* 0x0003e20000100800 */
[----:B---3--:R-:W-:-:S03]  /*29cc0*/  IMAD.MOV.U32 R37, RZ, RZ, R109 ;  /* 0x000000ffff257224 */ /* 0x008fc600078e006d */
[----:B------:R-:W3:Y:S01]  /*29cd0*/  LDL.LU R108, [R1+0x2974] ;  /* 0x00297400016c7983 */ /* 0x000ee20000300800 */
[----:B------:R-:W-:-:S03]  /*29ce0*/  MOV R38, R110 ;  /* 0x0000006e00267202 */ /* 0x000fc60000000f00 */
[----:B------:R-:W3:Y:S01]  /*29cf0*/  LDL.LU R109, [R1+0x2970] ;  /* 0x00297000016d7983 */ /* 0x000ee20000300800 */
[----:B-1----:R-:W-:-:S03]  /*29d00*/  IMAD.MOV.U32 R39, RZ, RZ, R111 ;  /* 0x000000ffff277224 */ /* 0x002fc600078e006f */
[----:B------:R-:W3:Y:S04]  /*29d10*/  LDL.LU R110, [R1+0x296c] ;  /* 0x00296c00016e7983 */ /* 0x000ee80000300800 */
[----:B------:R-:W3:Y:S01]  /*29d20*/  LDL.LU R111, [R1+0x2968] ;  /* 0x00296800016f7983 */ /* 0x000ee20000300800 */
[C---:B--2---:R-:W-:Y:S03]  /*29d30*/  HMMA.1688.F32.TF32 R40, R232.reuse, R30, R104 ;  /* 0x0000001ee828723c */ /* 0x044fe60000081068 */
[----:B------:R-:W2:Y:S04]  /*29d40*/  LDL.LU R104, [R1+0xd0] ;  /* 0x0000d00001687983 */ /* 0x000ea80000300800 */
[----:B------:R-:W2:Y:S04]  /*29d50*/  LDL.LU R105, [R1+0xd4] ;  /* 0x0000d40001697983 */ /* 0x000ea80000300800 */
[----:B------:R-:W2:Y:S04]  /*29d60*/  LDL.LU R106, [R1+0xd8] ;  /* 0x0000d800016a7983 */ /* 0x000ea80000300800 */
[----:B------:R-:W2:Y:S08]  /*29d70*/  LDL.LU R107, [R1+0xdc] ;  /* 0x0000dc00016b7983 */ /* 0x000eb00000300800 */
[----:B------:R-:W-:Y:S04]  /*29d80*/  STL [R1+0x2934], R40 ;  /* 0x0029342801007387 */ /* 0x000fe80000100800 */
[----:B------:R-:W-:Y:S04]  /*29d90*/  STL [R1+0x2930], R41 ;  /* 0x0029302901007387 */ /* 0x000fe80000100800 */
[----:B------:R-:W-:Y:S04]  /*29da0*/  STL [R1+0x292c], R42 ;  /* 0x00292c2a01007387 */ /* 0x000fe80000100800 */
[----:B------:R2:W-:Y:S01]  /*29db0*/  STL [R1+0x2918], R43 ;  /* 0x0029182b01007387 */ /* 0x0005e20000100800 */
[C---:B---3--:R-:W-:Y:S08]  /*29dc0*/  HMMA.1688.F32.TF32 R44, R232.reuse, R26, R108 ;  /* 0x0000001ae82c723c */ /* 0x048ff0000008106c */
[----:B----4-:R-:W-:Y:S08]  /*29dd0*/  HMMA.1688.F32.TF32 R48, R232, R22, R112 ;  /* 0x00000016e830723c */ /* 0x010ff00000081070 */
[----:B------:R-:W-:Y:S07]  /*29de0*/  HMMA.1688.F32.TF32 R36, R92, R6, R36 ;  /* 0x000000065c24723c */ /* 0x000fee0000081024 */
[----:B------:R-:W-:Y:S04]  /*29df0*/  STL [R1+0x2954], R44 ;  /* 0x0029542c01007387 */ /* 0x000fe80000100800 */
[----:B------:R-:W-:Y:S04]  /*29e00*/  STL [R1+0x2950], R45 ;  /* 0x0029502d01007387 */ /* 0x000fe80000100800 */
[----:B------:R-:W-:Y:S04]  /*29e10*/  STL [R1+0x294c], R46 ;  /* 0x00294c2e01007387 */ /* 0x000fe80000100800 */
[----:B------:R-:W-:Y:S04]  /*29e20*/  STL [R1+0x2938], R47 ;  /* 0x0029382f01007387 */ /* 0x000fe80000100800 */
[----:B------:R1:W-:Y:S01]  /*29e30*/  STL [R1+0x2964], R48 ;  /* 0x0029643001007387 */ /* 0x0003e20000100800 */
[----:B------:R-:W-:Y:S01]  /*29e40*/  MOV R135, R36 ;  /* 0x0000002400877202 */ /* 0x000fe20000000f00 */
[----:B------:R-:W-:Y:S01]  /*29e50*/  IMAD.MOV.U32 R134, RZ, RZ, R37 ;  /* 0x000000ffff867224 */ /* 0x000fe200078e0025 */
[----:B------:R-:W-:Y:S01]  /*29e60*/  MOV R132, R39 ;  /* 0x0000002700847202 */ /* 0x000fe20000000f00 */
[----:B------:R3:W-:Y:S01]  /*29e70*/  STL [R1+0x2960], R49 ;  /* 0x0029603101007387 */ /* 0x0007e20000100800 */
[----:B------:R-:W-:-:S03]  /*29e80*/  IMAD.MOV.U32 R133, RZ, RZ, R38 ;  /* 0x000000ffff857224 */ /* 0x000fc600078e0026 */
[----:B------:R4:W-:Y:S04]  /*29e90*/  STL [R1+0x295c], R50 ;  /* 0x00295c3201007387 */ /* 0x0009e80000100800 */
[----:B------:R1:W-:Y:S01]  /*29ea0*/  STL [R1+0x2958], R51 ;  /* 0x0029583301007387 */ /* 0x0003e20000100800 */
[C---:B--2---:R-:W-:Y:S11]  /*29eb0*/  HMMA.1688.F32.TF32 R40, R92.reuse, R10, R104 ;  /* 0x0000000a5c28723c */ /* 0x044ff60000081068 */
[----:B------:R-:W-:Y:S11]  /*29ec0*/  @!UPT UIADD3 URZ, URZ, URZ, URZ ;  /* 0x0000003f3f3ff290 */ /* 0x000ff6000fffe03f */
[----:B------:R-:W-:Y:S02]  /*29ed0*/  @!UPT UIADD3 URZ, URZ, URZ, URZ ;  /* 0x0000003f3f3ff290 */ /* 0x000fe4000fffe03f */
[----:B------:R-:W-:Y:S01]  /*29ee0*/  IMAD.MOV.U32 R107, RZ, RZ, R40 ;  /* 0x000000ffff6b7224 */ /* 0x000fe200078e0028 */
[----:B------:R-:W-:Y:S01]  /*29ef0*/  MOV R106, R41 ;  /* 0x00000029006a7202 */ /* 0x000fe20000000f00 */
[----:B------:R-:W-:Y:S02]  /*29f00*/  IMAD.MOV.U32 R105, RZ, RZ, R42 ;  /* 0x000000ffff697224 */ /* 0x000fe400078e002a */
[----:B------:R-:W-:Y:S02]  /*29f10*/  IMAD.MOV.U32 R104, RZ, RZ, R43 ;  /* 0x000000ffff687224 */ /* 0x000fe400078e002b */
[C---:B------:R-:W-:Y:S11]  /*29f20*/  HMMA.1688.F32.TF32 R40, R92.reuse, R34, R96 ;  /* 0x000000225c28723c */ /* 0x040ff60000081060 */
[----:B------:R-:W-:Y:S11]  /*29f30*/  @!UPT UIADD3 URZ, URZ, URZ, URZ ;  /* 0x0000003f3f3ff290 */ /* 0x000ff6000fffe03f */
[----:B------:R-:W-:Y:S02]  /*29f40*/  @!UPT UIADD3 URZ, URZ, URZ, URZ ;  /* 0x0000003f3f3ff290 */ /* 0x000fe4000fffe03f */
[----:B------:R-:W-:Y:S01]  /*29f50*/  IMAD.MOV.U32 R36, RZ, RZ, R40 ;  /* 0x000000ffff247224 */ /* 0x000fe200078e0028 */
[----:B------:R-:W-:Y:S01]  /*29f60*/  MOV R38, R42 ;  /* 0x0000002a00267202 */ /* 0x000fe20000000f00 */
[----:B------:R-:W-:Y:S02]  /*29f70*/  IMAD.MOV.U32 R37, RZ, RZ, R41 ;  /* 0x000000ffff257224 */ /* 0x000fe400078e0029 */
[----:B------:R-:W-:Y:S02]  /*29f80*/  IMAD.MOV.U32 R39, RZ, RZ, R43 ;  /* 0x000000ffff277224 */ /* 0x000fe400078e002b */
[----:B------:R-:W-:Y:S01]  /*29f90*/  HMMA.1688.F32.TF32 R40, R92, R30, R244 ;  /* 0x0000001e5c28723c */ /* 0x000fe200000810f4 */
[----:B------:R-:W2:Y:S04]  /*29fa0*/  LDL.LU R244, [R1+0x70] ;  /* 0x0000700001f47983 */ /* 0x000ea80000300800 */
[----:B------:R-:W2:Y:S04]  /*29fb0*/  LDL.LU R245, [R1+0x74] ;  /* 0x0000740001f57983 */ /* 0x000ea80000300800 */
[----:B------:R-:W2:Y:S04]  /*29fc0*/  LDL.LU R246, [R1+0x78] ;  /* 0x0000780001f67983 */ /* 0x000ea80000300800 */
[----:B------:R-:W2:Y:S01]  /*29fd0*/  LDL.LU R247, [R1+0x7c] ;  /* 0x00007c0001f77983 */ /* 0x000ea20000300800 */
[C---:B------:R-:W-:Y:S03]  /*29fe0*/  HMMA.1688.F32.TF32 R56, R232.reuse, R14, R120 ;  /* 0x0000000ee838723c */ /* 0x040fe60000081078 */
[----:B-1----:R-:W2:Y:S04]  /*29ff0*/  LDL.LU R48, [R1+0x60] ;  /* 0x0000600001307983 */ /* 0x002ea80000300800 */
[----:B---3--:R-:W3:Y:S04]  /*2a000*/  LDL.LU R49, [R1+0x64] ;  /* 0x0000640001317983 */ /* 0x008ee80000300800 */
[----:B----4-:R-:W3:Y:S04]  /*2a010*/  LDL.LU R50, [R1+0x68] ;  /* 0x0000680001327983 */ /* 0x010ee80000300800 */
[----:B------:R-:W3:Y:S04]  /*2a020*/  LDL.LU R51, [R1+0x6c] ;  /* 0x00006c0001337983 */ /* 0x000ee80000300800 */
[----:B------:R-:W4:Y:S04]  /*2a030*/  LDL.LU R120, [R1+0x50] ;  /* 0x0000500001787983 */ /* 0x000f280000300800 */
[----:B------:R-:W4:Y:S04]  /*2a040*/  LDL.LU R121, [R1+0x54] ;  /* 0x0000540001797983 */ /* 0x000f280000300800 */
[----:B------:R-:W4:Y:S04]  /*2a050*/  LDL.LU R122, [R1+0x58] ;  /* 0x00005800017a7983 */ /* 0x000f280000300800 */
[----:B------:R-:W4:Y:S04]  /*2a060*/  LDL.LU R123, [R1+0x5c] ;  /* 0x00005c00017b7983 */ /* 0x000f280000300800 */
[----:B------:R-:W3:Y:S04]  /*2a070*/  LDL.LU R108, [R1+0x40] ;  /* 0x00004000016c7983 */ /* 0x000ee80000300800 */
[----:B------:R-:W3:Y:S04]  /*2a080*/  LDL.LU R109, [R1+0x44] ;  /* 0x00004400016d7983 */ /* 0x000ee80000300800 */
[----:B------:R-:W3:Y:S04]  /*2a090*/  LDL.LU R110, [R1+0x48] ;  /* 0x00004800016e7983 */ /* 0x000ee80000300800 */
[----:B------:R-:W3:Y:S01]  /*2a0a0*/  LDL.LU R111, [R1+0x4c] ;  /* 0x00004c00016f7983 */ /* 0x000ee20000300800 */
[----:B------:R-:W-:Y:S03]  /*2a0b0*/  HMMA.1688.F32.TF32 R52, R232, R18, R116 ;  /* 0x00000012e834723c */ /* 0x000fe60000081074 */
[----:B------:R-:W3:Y:S04]  /*2a0c0*/  LDL.LU R112, [R1+0x30] ;  /* 0x0000300001707983 */ /* 0x000ee80000300800 */
[----:B------:R-:W3:Y:S04]  /*2a0d0*/  LDL.LU R113, [R1+0x34] ;  /* 0x0000340001717983 */ /* 0x000ee80000300800 */
[----:B------:R-:W3:Y:S04]  /*2a0e0*/  LDL.LU R114, [R1+0x38] ;  /* 0x0000380001727983 */ /* 0x000ee80000300800 */
[----:B------:R-:W3:Y:S01]  /*2a0f0*/  LDL.LU R115, [R1+0x3c] ;  /* 0x00003c0001737983 */ /* 0x000ee20000300800 */
[C---:B------:R-:W-:Y:S03]  /*2a100*/  HMMA.1688.F32.TF32 R44, R92.reuse, R26, R100 ;  /* 0x0000001a5c2c723c */ /* 0x040fe60000081064 */
        /* <DEDUP_REMOVED lines=8> */
[----:B------:R-:W-:Y:S04]  /*2a190*/  LDS R232, [R3+0x6280] ;  /* 0x0062800003e87984 */ /* 0x000fe80000000800 */
[----:B------:R-:W-:Y:S04]  /*2a1a0*/  LDS R234, [R3+0x7280] ;  /* 0x0072800003ea7984 */ /* 0x000fe80000000800 */
[----:B------:R-:W-:Y:S04]  /*2a1b0*/  LDS R233, [R0+0x6280] ;  /* 0x0062800000e97984 */ /* 0x000fe80000000800 */
[----:B------:R-:W4:Y:S01]  /*2a1c0*/  LDS R235, [R0+0x7280] ;  /* 0x0072800000eb7984 */ /* 0x000f220000000800 */
[----:B--2---:R-:W-:Y:S03]  /*2a1d0*/  HMMA.1688.F32.TF32 R124, R92, R18, R244 ;  /* 0x000000125c7c723c */ /* 0x004fe600000810f4 */
[----:B------:R-:W2:Y:S04]  /*2a1e0*/  LDL.LU R244, [R1] ;  /* 0x0000000001f47983 */ /* 0x000ea80000300800 */
[----:B------:R-:W2:Y:S04]  /*2a1f0*/  LDL.LU R245, [R1+0x4] ;  /* 0x0000040001f57983 */ /* 0x000ea80000300800 */
[----:B------:R-:W2:Y:S04]  /*2a200*/  LDL.LU R246, [R1+0x8] ;  /* 0x0000080001f67983 */ /* 0x000ea80000300800 */
[----:B------:R-:W2:Y:S01]  /*2a210*/  LDL.LU R247, [R1+0xc] ;  /* 0x00000c0001f77983 */ /* 0x000ea20000300800 */
[----:B------:R-:W-:Y:S01]  /*2a220*/  IMAD.MOV.U32 R97, RZ, RZ, R40 ;  /* 0x000000ffff617224 */ /* 0x000fe200078e0028 */
[----:B------:R-:W-:Y:S01]  /*2a230*/  MOV R98, R41 ;  /* 0x0000002900627202 */ /* 0x000fe20000000f00 */
[----:B------:R-:W-:Y:S01]  /*2a240*/  IMAD.MOV.U32 R99, RZ, RZ, R42 ;  /* 0x000000ffff637224 */ /* 0x000fe200078e002a */
[----:B------:R-:W-:Y:S01]  /*2a250*/  MOV R41, R45 ;  /* 0x0000002d00297202 */ /* 0x000fe20000000f00 */
[----:B------:R-:W-:-:S02]  /*2a260*/  IMAD.MOV.U32 R40, RZ, RZ, R44 ;  /* 0x000000ffff287224 */ /* 0x000fc400078e002c */
[----:B------:R-:W-:Y:S02]  /*2a270*/  IMAD.MOV.U32 R42, RZ, RZ, R46 ;  /* 0x000000ffff2a7224 */ /* 0x000fe400078e002e */
[----:B------:R-:W-:Y:S02]  /*2a280*/  IMAD.MOV.U32 R96, RZ, RZ, R47 ;  /* 0x000000ffff607224 */ /* 0x000fe400078e002f */
[----:B------:R-:W-:Y:S08]  /*2a290*/  HMMA.1688.F32.TF32 R44, R92, R22, R240 ;  /* 0x000000165c2c723c */ /* 0x000ff000000810f0 */
[C---:B------:R-:W-:Y:S08]  /*2a2a0*/  HMMA.1688.F32.TF32 R64, R236.reuse, R6, R128 ;  /* 0x00000006ec40723c */ /* 0x040ff00000081080 */
[C---:B------:R-:W-:Y:S08]  /*2a2b0*/  HMMA.1688.F32.TF32 R72, R236.reuse, R30, R136 ;  /* 0x0000001eec48723c */ /* 0x040ff00000081088 */
[C---:B------:R-:W-:Y:S08]  /*2a2c0*/  HMMA.1688.F32.TF32 R76, R236.reuse, R26, R140 ;  /* 0x0000001aec4c723c */ /* 0x040ff0000008108c */
[C---:B------:R-:W-:Y:S08]  /*2a2d0*/  HMMA.1688.F32.TF32 R80, R236.reuse, R22, R144 ;  /* 0x00000016ec50723c */ /* 0x040ff00000081090 */
[C---:B------:R-:W-:Y:S08]  /*2a2e0*/  HMMA.1688.F32.TF32 R84, R236.reuse, R18, R148 ;  /* 0x00000012ec54723c */ /* 0x040ff00000081094 */
[----:B------:R-:W-:Y:S08]  /*2a2f0*/  HMMA.1688.F32.TF32 R88, R236, R14, R152 ;  /* 0x0000000eec58723c */ /* 0x000ff00000081098 */
[C---:B----4-:R-:W-:Y:S08]  /*2a300*/  HMMA.1688.F32.TF32 R236, R232.reuse, R10, R120 ;  /* 0x0000000ae8ec723c */ /* 0x050ff00000081078 */
[C---:B---3--:R-:W-:Y:S08]  /*2a310*/  HMMA.1688.F32.TF32 R108, R232.reuse, R6, R108 ;  /* 0x00000006e86c723c */ /* 0x048ff0000008106c */
[----:B------:R-:W-:Y:S01]  /*2a320*/  HMMA.1688.F32.TF32 R112, R232, R34, R112 ;  /* 0x00000022e870723c */ /* 0x000fe20000081070 */
[----:B------:R-:W-:-:S07]  /*2a330*/  MOV R241, R44 ;  /* 0x0000002c00f17202 */ /* 0x000fce0000000f00 */
[----:B------:R-:W-:Y:S01]  /*2a340*/  HMMA.1688.F32.TF32 R116, R232, R30, R116 ;  /* 0x0000001ee874723c */ /* 0x000fe20000081074 */
[----:B------:R-:W-:Y:S01]  /*2a350*/  IMAD.MOV.U32 R242, RZ, RZ, R45 ;  /* 0x000000fffff27224 */ /* 0x000fe200078e002d */
[----:B------:R-:W-:Y:S01]  /*2a360*/  MOV R44, R124 ;  /* 0x0000007c002c7202 */ /* 0x000fe20000000f00 */
[----:B------:R-:W-:Y:S01]  /*2a370*/  IMAD.MOV.U32 R243, RZ, RZ, R46 ;  /* 0x000000fffff37224 */ /* 0x000fe200078e002e */
[----:B------:R-:W-:-:S04]  /*2a380*/  MOV R240, R127 ;  /* 0x0000007f00f07202 */ /* 0x000fc80000000f00 */
[----:B------:R-:W-:Y:S01]  /*2a390*/  HMMA.1688.F32.TF32 R120, R232, R26, R100 ;  /* 0x0000001ae878723c */ /* 0x000fe20000081064 */
[----:B------:R-:W-:Y:S01]  /*2a3a0*/  IMAD.MOV.U32 R45, RZ, RZ, R125 ;  /* 0x000000ffff2d7224 */ /* 0x000fe200078e007d */
[----:B------:R-:W-:Y:S01]  /*2a3b0*/  STL [R1+0x2860], R236 ;  /* 0x002860ec01007387 */ /* 0x000fe20000100800 */
[----:B------:R-:W-:-:S03]  /*2a3c0*/  IMAD.MOV.U32 R46, RZ, RZ, R126 ;  /* 0x000000ffff2e7224 */ /* 0x000fc600078e007e */
[----:B------:R-:W-:Y:S02]  /*2a3d0*/  STL [R1+0x285c], R237 ;  /* 0x00285ced01007387 */ /* 0x000fe40000100800 */
[----:B------:R-:W-:Y:S02]  /*2a3e0*/  HMMA.1688.F32.TF32 R128, R232, R18, R156 ;  /* 0x00000012e880723c */ /* 0x000fe4000008109c */
[----:B------:R-:W-:Y:S04]  /*2a3f0*/  STL [R1+0x2858], R238 ;  /* 0x002858ee01007387 */ /* 0x000fe80000100800 */
[----:B------:R-:W-:Y:S04]  /*2a400*/  STL [R1+0x2854], R239 ;  /* 0x002854ef01007387 */ /* 0x000fe80000100800 */
[----:B------:R-:W-:Y:S04]  /*2a410*/  STL [R1+0x2870], R108 ;  /* 0x0028706c01007387 */ /* 0x000fe80000100800 */
[----:B------:R-:W-:Y:S04]  /*2a420*/  STL [R1+0x286c], R109 ;  /* 0x00286c6d01007387 */ /* 0x000fe80000100800 */
[----:B------:R-:W-:Y:S01]  /*2a430*/  STL [R1+0x2868], R110 ;  /* 0x0028686e01007387 */ /* 0x000fe20000100800 */
[C---:B------:R-:W-:Y:S03]  /*2a440*/  HMMA.1688.F32.TF32 R136, R228.reuse, R10, R164 ;  /* 0x0000000ae488723c */ /* 0x040fe600000810a4 */
[----:B------:R-:W-:Y:S04]  /*2a450*/  STL [R1+0x2864], R111 ;  /* 0x0028646f01007387 */ /* 0x000fe80000100800 */
[----:B------:R1:W-:Y:S04]  /*2a460*/  STL [R1+0x287c], R112 ;  /* 0x00287c7001007387 */ /* 0x0003e80000100800 */
[----:B------:R3:W-:Y:S04]  /*2a470*/  STL [R1+0x2878], R113 ;  /* 0x0028787101007387 */ /* 0x0007e80000100800 */
[----:B------:R2:W-:Y:S01]  /*2a480*/  STL [R1+0x2874], R114 ;  /* 0x0028747201007387 */ /* 0x0005e20000100800 */
[C---:B------:R-:W-:Y:S03]  /*2a490*/  HMMA.1688.F32.TF32 R140, R228.reuse, R6, R168 ;  /* 0x00000006e48c723c */ /* 0x040fe600000810a8 */
[----:B------:R1:W-:Y:S04]  /*2a4a0*/  STL [R1+0x2850], R115 ;  /* 0x0028507301007387 */ /* 0x0003e80000100800 */
[----:B------:R-:W-:Y:S04]  /*2a4b0*/  STL [R1+0x288c], R116 ;  /* 0x00288c7401007387 */ /* 0x000fe80000100800 */
[----:B------:R-:W-:Y:S04]  /*2a4c0*/  STL [R1+0x2888], R117 ;  /* 0x0028887501007387 */ /* 0x000fe80000100800 */
[----:B------:R-:W-:Y:S01]  /*2a4d0*/  STL [R1+0x2884], R118 ;  /* 0x0028847601007387 */ /* 0x000fe20000100800 */
[C---:B------:R-:W-:Y:S03]  /*2a4e0*/  HMMA.1688.F32.TF32 R144, R228.reuse, R34, R172 ;  /* 0x00000022e490723c */ /* 0x040fe600000810ac */
[----:B------:R-:W-:Y:S04]  /*2a4f0*/  STL [R1+0x2880], R119 ;  /* 0x0028807701007387 */ /* 0x000fe80000100800 */
[----:B------:R-:W-:Y:S04]  /*2a500*/  STL [R1+0x2898], R120 ;  /* 0x0028987801007387 */ /* 0x000fe80000100800 */
[----:B------:R-:W-:Y:S04]  /*2a510*/  STL [R1+0x2894], R121 ;  /* 0x0028947901007387 */ /* 0x000fe80000100800 */
[----:B------:R-:W-:Y:S01]  /*2a520*/  STL [R1+0x2890], R122 ;  /* 0x0028907a01007387 */ /* 0x000fe20000100800 */
[----:B------:R-:W-:Y:S03]  /*2a530*/  HMMA.1688.F32.TF32 R148, R228, R30, R176 ;  /* 0x0000001ee494723c */ /* 0x000fe600000810b0 */
[----:B------:R-:W-:Y:S04]  /*2a540*/  STL [R1+0x284c], R123 ;  /* 0x00284c7b01007387 */ /* 0x000fe80000100800 */
[----:B------:R-:W2:Y:S01]  /*2a550*/  LDL R103, [R1+0x390] ;  /* 0x0003900001677983 */ /* 0x000ea20000100800 */
[C---:B------:R-:W-:Y:S03]  /*2a560*/  HMMA.1688.F32.TF32 R216, R224.reuse, R22, R216 ;  /* 0x00000016e0d8723c */ /* 0x040fe600000810d8 */
[----:B------:R-:W-:Y:S04]  /*2a570*/  LDS R100, [R3+0x8100] ;  /* 0x0081000003647984 */ /* 0x000fe80000000800 */
[----:B------:R-:W-:Y:S01]  /*2a580*/  LDS R102, [R3+0x9100] ;  /* 0x0091000003667984 */ /* 0x000fe20000000800 */
[----:B------:R-:W-:Y:S03]  /*2a590*/  HMMA.1688.F32.TF32 R208, R224, R30, R208 ;  /* 0x0000001ee0d0723c */ /* 0x000fe600000810d0 */
[----:B------:R-:W-:Y:S05]  /*2a5a0*/  LDS R101, [R0+0x8100] ;  /* 0x0081000000657984 */ /* 0x000fea0000000800 */
[C---:B--2---:R-:W-:Y:S01]  /*2a5b0*/  HMMA.1688.F32.TF32 R124, R232.reuse, R22, R244 ;  /* 0x00000016e87c723c */ /* 0x044fe200000810f4 */
[----:B------:R-:W-:Y:S04]  /*2a5c0*/  LDS R244, [R3+0x8080] ;  /* 0x0080800003f47984 */ /* 0x000fe80000000800 */
[----:B------:R-:W-:Y:S03]  /*2a5d0*/  LDS R246, [R3+0x9080] ;  /* 0x0090800003f67984 */ /* 0x000fe60000000800 */
[----:B------:R-:W-:Y:S01]  /*2a5e0*/  HMMA.1688.F32.TF32 R232, R232, R14, R160 ;  /* 0x0000000ee8e8723c */ /* 0x000fe200000810a0 */
[----:B------:R-:W-:Y:S04]  /*2a5f0*/  LDS R245, [R0+0x8080] ;  /* 0x0080800000f57984 */ /* 0x000fe80000000800 */
[----:B------:R-:W-:Y:S10]  /*2a600*/  LDS R247, [R0+0x9080] ;  /* 0x0090800000f77984 */ /* 0x000ff40000000800 */
[----:B------:R2:W-:Y:S04]  /*2a610*/  STL [R1+0x28a8], R124 ;  /* 0x0028a87c01007387 */ /* 0x0005e80000100800 */
[----:B------:R1:W-:Y:S04]  /*2a620*/  STL [R1+0x28a4], R125 ;  /* 0x0028a47d01007387 */ /* 0x0003e80000100800 */
[----:B------:R1:W-:Y:S04]  /*2a630*/  STL [R1+0x28a0], R126 ;  /* 0x0028a07e01007387 */ /* 0x0003e80000100800 */
[----:B------:R1:W-:Y:S04]  /*2a640*/  STL [R1+0x289c], R127 ;  /* 0x00289c7f01007387 */ /* 0x0003e80000100800 */
[----:B------:R-:W-:Y:S04]  /*2a650*/  STL [R1+0x28b4], R128 ;  /* 0x0028b48001007387 */ /* 0x000fe80000100800 */
[----:B------:R-:W-:Y:S04]  /*2a660*/  STL [R1+0x28b0], R129 ;  /* 0x0028b08101007387 */ /* 0x000fe80000100800 */
[----:B------:R-:W-:Y:S04]  /*2a670*/  STL [R1+0x28ac], R130 ;  /* 0x0028ac8201007387 */ /* 0x000fe80000100800 */
[----:B------:R-:W-:Y:S04]  /*2a680*/  STL [R1+0x2848], R131 ;  /* 0x0028488301007387 */ /* 0x000fe80000100800 */
[----:B------:R1:W-:Y:S04]  /*2a690*/  STL [R1+0x28c4], R232 ;  /* 0x0028c4e801007387 */ /* 0x0003e80000100800 */
[----:B------:R1:W-:Y:S04]  /*2a6a0*/  STL [R1+0x28c0], R233 ;  /* 0x0028c0e901007387 */ /* 0x0003e80000100800 */
[----:B------:R1:W-:Y:S04]  /*2a6b0*/  STL [R1+0x28bc], R234 ;  /* 0x0028bcea01007387 */ /* 0x0003e80000100800 */
[----:B------:R1:W-:Y:S04]  /*2a6c0*/  STL [R1+0x28b8], R235 ;  /* 0x0028b8eb01007387 */ /* 0x0003e80000100800 */
        /* <DEDUP_REMOVED lines=16> */
[----:B-1----:R-:W4:Y:S04]  /*2a7d0*/  LDL.LU R112, [R1+0x250] ;  /* 0x0002500001707983 */ /* 0x002f280000300800 */
[----:B---3--:R-:W4:Y:S04]  /*2a7e0*/  LDL.LU R113, [R1+0x254] ;  /* 0x0002540001717983 */ /* 0x008f280000300800 */
[----:B--2---:R-:W4:Y:S04]  /*2a7f0*/  LDL.LU R114, [R1+0x258] ;  /* 0x0002580001727983 */ /* 0x004f280000300800 */
[----:B------:R-:W4:Y:S04]  /*2a800*/  LDL.LU R115, [R1+0x25c] ;  /* 0x00025c0001737983 */ /* 0x000f280000300800 */
        /* <DEDUP_REMOVED lines=28> */
[----:B------:R-:W-:Y:S03]  /*2a9d0*/  HMMA.1688.F32.TF32 R156, R228, R22, R184 ;  /* 0x00000016e49c723c */ /* 0x000fe600000810b8 */
[----:B------:R-:W-:Y:S04]  /*2a9e0*/  LDSM.16.M88.4 R20, [R103+0x40080] ;  /* 0x040080006714783b */ /* 0x000fe80000000200 */
[----:B------:R-:W-:Y:S01]  /*2a9f0*/  LDSM.16.M88.4 R28, [R103+0x42080] ;  /* 0x04208000671c783b */ /* 0x000fe20000000200 */
[----:B------:R-:W-:Y:S03]  /*2aa00*/  HMMA.1688.F32.TF32 R176, R224, R34, R204 ;  /* 0x00000022e0b0723c */ /* 0x000fe600000810cc */
[----:B------:R-:W-:Y:S04]  /*2aa10*/  LDS R34, [R3+0x9000] ;  /* 0x0090000003227984 */ /* 0x000fe80000000800 */
[----:B------:R-:W4:Y:S04]  /*2aa20*/  LDS R35, [R0+0x9000] ;  /* 0x0090000000237984 */ /* 0x000f280000000800 */
[----:B------:R-:W2:Y:S01]  /*2aa30*/  LDSM.16.M88.4 R204, [R103+0x43080] ;  /* 0x0430800067cc783b */ /* 0x000ea20000000200 */
[C---:B------:R-:W-:Y:S08]  /*2aa40*/  HMMA.1688.F32.TF32 R160, R228.reuse, R18, R188 ;  /* 0x00000012e4a0723c */ /* 0x040ff000000810bc */
[----:B------:R-:W-:Y:S08]  /*2aa50*/  HMMA.1688.F32.TF32 R152, R228, R26, R180 ;  /* 0x0000001ae498723c */ /* 0x000ff000000810b4 */
[C---:B------:R-:W-:Y:S01]  /*2aa60*/  HMMA.1688.F32.TF32 R168, R224.reuse, R10, R196 ;  /* 0x0000000ae0a8723c */ /* 0x040fe200000810c4 */
[----:B------:R-:W-:Y:S07]  /*2aa70*/  LDSM.16.M88.4 R8, [R103+0x45080] ;  /* 0x045080006708783b */ /* 0x000fee0000000200 */
[C---:B------:R-:W-:Y:S01]  /*2aa80*/  HMMA.1688.F32.TF32 R172, R224.reuse, R6, R200 ;  /* 0x00000006e0ac723c */ /* 0x040fe200000810c8 */
[----:B------:R-:W-:Y:S07]  /*2aa90*/  LDSM.16.M88.4 R4, [R103+0x46080] ;  /* 0x046080006704783b */ /* 0x000fee0000000200 */
[C---:B------:R-:W-:Y:S01]  /*2aaa0*/  HMMA.1688.F32.TF32 R212, R224.reuse, R26, R212 ;  /* 0x0000001ae0d4723c */ /* 0x040fe200000810d4 */
[----:B------:R-:W1:Y:S07]  /*2aab0*/  LDSM.16.M88.4 R24, [R103+0x41080] ;  /* 0x041080006718783b */ /* 0x000e6e0000000200 */
[----:B------:R-:W-:Y:S01]  /*2aac0*/  HMMA.1688.F32.TF32 R16, R224, R18, R220 ;  /* 0x00000012e010723c */ /* 0x000fe200000810dc */
[----:B------:R-:W-:Y:S07]  /*2aad0*/  LDSM.16.M88.4 R220, [R103+0x47080] ;  /* 0x0470800067dc783b */ /* 0x000fee0000000200 */
[-C--:B------:R-:W-:Y:S08]  /*2aae0*/  HMMA.1688.F32.TF32 R92, R92, R14.reuse, R48 ;  /* 0x0000000e5c5c723c */ /* 0x080ff00000081030 */
[----:B------:R-:W-:Y:S08]  /*2aaf0*/  HMMA.1688.F32.TF32 R228, R228, R14, R192 ;  /* 0x0000000ee4e4723c */ /* 0x000ff000000810c0 */
[C---:B----4-:R-:W-:Y:S08]  /*2ab00*/  HMMA.1688.F32.TF32 R112, R32.reuse, R20, R112 ;  /* 0x000000142070723c */ /* 0x050ff00000081070 */
[C---:B--2---:R-:W-:Y:S08]  /*2ab10*/  HMMA.1688.F32.TF32 R136, R32.reuse, R204, R136 ;  /* 0x000000cc2088723c */ /* 0x044ff00000081088 */
[----:B------:R-:W-:Y:S01]  /*2ab20*/  HMMA.1688.F32.TF32 R140, R32, R28, R108 ;  /* 0x0000001c208c723c */ /* 0x000fe2000008106c */
[----:B------:R-:W-:Y:S01]  /*2ab30*/  IMAD.MOV.U32 R188, RZ, RZ, R44 ;  /* 0x000000ffffbc7224 */ /* 0x000fe200078e002c */
[----:B------:R-:W-:Y:S01]  /*2ab40*/  MOV R190, R46 ;  /* 0x0000002e00be7202 */ /* 0x000fe20000000f00 */
[----:B------:R-:W-:-:S02]  /*2ab50*/  IMAD.MOV.U32 R189, RZ, RZ, R45 ;  /* 0x000000ffffbd7224 */ /* 0x000fc400078e002d */
[----:B------:R-:W-:Y:S01]  /*2ab60*/  IMAD.MOV.U32 R191, RZ, RZ, R240 ;  /* 0x000000ffffbf7224 */ /* 0x000fe200078e00f0 */
[----:B------:R-:W-:Y:S01]  /*2ab70*/  MOV R198, R105 ;  /* 0x0000006900c67202 */ /* 0x000fe20000000f00 */
[----:B------:R-:W-:Y:S01]  /*2ab80*/  IMAD.MOV.U32 R196, RZ, RZ, R107 ;  /* 0x000000ffffc47224 */ /* 0x000fe200078e006b */
[----:B------:R-:W-:Y:S01]  /*2ab90*/  HMMA.1688.F32.TF32 R224, R224, R14, R248 ;  /* 0x0000000ee0e0723c */ /* 0x000fe200000810f8 */
[----:B------:R-:W3:Y:S01]  /*2aba0*/  LDSM.16.M88.4 R12, [R103+0x44080] ;  /* 0x04408000670c783b */ /* 0x000ee20000000200 */
[----:B------:R-:W-:Y:S01]  /*2abb0*/  IMAD.MOV.U32 R193, RZ, RZ, R114 ;  /* 0x000000ffffc17224 */ /* 0x000fe200078e0072 */
[----:B------:R-:W-:Y:S01]  /*2abc0*/  MOV R194, R113 ;  /* 0x0000007100c27202 */ /* 0x000fe20000000f00 */
[----:B------:R-:W-:Y:S01]  /*2abd0*/  IMAD.MOV.U32 R195, RZ, RZ, R112 ;  /* 0x000000ffffc37224 */ /* 0x000fe200078e0070 */
[----:B------:R-:W-:Y:S03]  /*2abe0*/  LDS R200, [R3+0x8380] ;  /* 0x0083800003c87984 */ /* 0x000fe60000000800 */
[----:B------:R-:W-:Y:S01]  /*2abf0*/  IMAD.MOV.U32 R114, RZ, RZ, R136 ;  /* 0x000000ffff727224 */ /* 0x000fe200078e0088 */
[----:B------:R-:W-:Y:S01]  /*2ac00*/  MOV R109, R138 ;  /* 0x0000008a006d7202 */ /* 0x000fe20000000f00 */
[----:B------:R-:W-:Y:S01]  /*2ac10*/  IMAD.MOV.U32 R108, RZ, RZ, R137 ;  /* 0x000000ffff6c7224 */ /* 0x000fe200078e0089 */
[----:B-1----:R-:W-:Y:S01]  /*2ac20*/  HMMA.1688.F32.TF32 R128, R32, R24, R236 ;  /* 0x000000182080723c */ /* 0x002fe200000810ec */
[----:B------:R-:W-:Y:S01]  /*2ac30*/  IMAD.MOV.U32 R110, RZ, RZ, R139 ;  /* 0x000000ffff6e7224 */ /* 0x000fe200078e008b */
[----:B------:R-:W-:Y:S01]  /*2ac40*/  MOV R50, R94 ;  /* 0x0000005e00327202 */ /* 0x000fe20000000f00 */
[----:B------:R-:W-:Y:S01]  /*2ac50*/  IMAD.MOV.U32 R192, RZ, RZ, R115 ;  /* 0x000000ffffc07224 */ /* 0x000fe200078e0073 */
[----:B------:R-:W1:Y:S01]  /*2ac60*/  LDS R103, [R0+0x9100] ;  /* 0x0091000000677984 */ /* 0x000e620000000800 */
[----:B------:R-:W-:-:S02]  /*2ac70*/  MOV R111, R140 ;  /* 0x0000008c006f7202 */ /* 0x000fc40000000f00 */
[----:B------:R-:W-:Y:S01]  /*2ac80*/  IMAD.MOV.U32 R236, RZ, RZ, R141 ;  /* 0x000000ffffec7224 */ /* 0x000fe200078e008d */
[----:B------:R-:W-:Y:S01]  /*2ac90*/  MOV R238, R143 ;  /* 0x0000008f00ee7202 */ /* 0x000fe20000000f00 */
[----:B------:R-:W-:Y:S01]  /*2aca0*/  IMAD.MOV.U32 R237, RZ, RZ, R142 ;  /* 0x000000ffffed7224 */ /* 0x000fe200078e008e */
[----:B------:R-:W-:Y:S01]  /*2acb0*/  LDS R94, [R3+0x9180] ;  /* 0x00918000035e7984 */ /* 0x000fe20000000800 */
[----:B------:R-:W-:Y:S02]  /*2acc0*/  IMAD.MOV.U32 R48, RZ, RZ, R92 ;  /* 0x000000ffff307224 */ /* 0x000fe400078e005c */
[----:B------:R-:W-:Y:S01]  /*2acd0*/  IMAD.MOV.U32 R49, RZ, RZ, R93 ;  /* 0x000000ffff317224 */ /* 0x000fe200078e005d */
[----:B------:R-:W-:Y:S01]  /*2ace0*/  LDS R92, [R3+0x8180] ;  /* 0x00818000035c7984 */ /* 0x000fe20000000800 */
[----:B------:R-:W-:-:S03]  /*2acf0*/  IMAD.MOV.U32 R51, RZ, RZ, R95 ;  /* 0x000000ffff337224 */ /* 0x000fc600078e005f */
[----:B------:R-:W-:Y:S04]  /*2ad00*/  LDS R93, [R0+0x8180] ;  /* 0x00818000005d7984 */ /* 0x000fe80000000800 */
[----:B------:R-:W2:Y:S01]  /*2ad10*/  LDS R95, [R0+0x9180] ;  /* 0x00918000005f7984 */ /* 0x000ea20000000800 */
[----:B------:R-:W-:Y:S02]  /*2ad20*/  IMAD.MOV.U32 R197, RZ, RZ, R106 ;  /* 0x000000ffffc57224 */ /* 0x000fe400078e006a */
[----:B------:R-:W-:Y:S01]  /*2ad30*/  IMAD.MOV.U32 R199, RZ, RZ, R104 ;  /* 0x000000ffffc77224 */ /* 0x000fe200078e0068 */
[----:B------:R-:W-:Y:S01]  /*2ad40*/  MOV R239, R128 ;  /* 0x0000008000ef7202 */ /* 0x000fe20000000f00 */
[----:B------:R-:W-:Y:S01]  /*2ad50*/  LDS R105, [R0+0x8200] ;  /* 0x0082000000697984 */ /* 0x000fe20000000800 */
[----:B---3--:R-:W-:Y:S01]  /*2ad60*/  HMMA.1688.F32.TF32 R136, R32, R12, R116 ;  /* 0x0000000c2088723c */ /* 0x008fe20000081074 */
[----:B------:R-:W-:-:S02]  /*2ad70*/  IMAD.MOV.U32 R115, RZ, RZ, R129 ;  /* 0x000000ffff737224 */ /* 0x000fc400078e0081 */
[----:B------:R-:W-:Y:S01]  /*2ad80*/  LDS R104, [R3+0x8200] ;  /* 0x0082000003687984 */ /* 0x000fe20000000800 */
[----:B------:R-:W-:-:S03]  /*2ad90*/  IMAD.MOV.U32 R123, RZ, RZ, R130 ;  /* 0x000000ffff7b7224 */ /* 0x000fc600078e0082 */
[----:B------:R-:W-:Y:S04]  /*2ada0*/  LDS R106, [R3+0x9200] ;  /* 0x00920000036a7984 */ /* 0x000fe80000000800 */
[----:B------:R-:W3:Y:S04]  /*2adb0*/  LDS R107, [R0+0x9200] ;  /* 0x00920000006b7984 */ /* 0x000ee80000000800 */
[----:B------:R-:W-:Y:S04]  /*2adc0*/  LDS R202, [R3+0x9380] ;  /* 0x0093800003ca7984 */ /* 0x000fe80000000800 */
[----:B------:R-:W-:Y:S04]  /*2add0*/  LDS R201, [R0+0x8380] ;  /* 0x0083800000c97984 */ /* 0x000fe80000000800 */
[----:B------:R-:W4:Y:S01]  /*2ade0*/  LDS R203, [R0+0x9380] ;  /* 0x0093800000cb7984 */ /* 0x000f220000000800 */
[----:B------:R-:W-:Y:S01]  /*2adf0*/  IMAD.MOV.U32 R118, RZ, RZ, R136 ;  /* 0x000000ffff767224 */ /* 0x000fe200078e0088 */
[----:B------:R-:W-:Y:S01]  /*2ae00*/  MOV R119, R137 ;  /* 0x0000008900777202 */ /* 0x000fe20000000f00 */
[----:B------:R-:W-:-:S02]  /*2ae10*/  IMAD.MOV.U32 R112, RZ, RZ, R138 ;  /* 0x000000ffff707224 */ /* 0x000fc400078e008a */
[----:B------:R-:W-:Y:S02]  /*2ae20*/  IMAD.MOV.U32 R113, RZ, RZ, R139 ;  /* 0x000000ffff717224 */ /* 0x000fe400078e008b */
[----:B------:R-:W-:Y:S01]  /*2ae30*/  HMMA.1688.F32.TF32 R136, R32, R8, R232 ;  /* 0x000000082088723c */ /* 0x000fe200000810e8 */
[----:B------:R-:W2:Y:S04]  /*2ae40*/  LDL.LU R232, [R1+0x160] ;  /* 0x0001600001e87983 */ /* 0x000ea80000300800 */
[----:B------:R-:W2:Y:S04]  /*2ae50*/  LDL.LU R233, [R1+0x164] ;  /* 0x0001640001e97983 */ /* 0x000ea80000300800 */
[----:B------:R-:W2:Y:S04]  /*2ae60*/  LDL.LU R234, [R1+0x168] ;  /* 0x0001680001ea7983 */ /* 0x000ea80000300800 */
[----:B------:R-:W2:Y:S11]  /*2ae70*/  LDL.LU R235, [R1+0x16c] ;  /* 0x00016c0001eb7983 */ /* 0x000eb60000300800 */
[----:B------:R-:W-:Y:S01]  /*2ae80*/  MOV R121, R136 ;  /* 0x0000008800797202 */ /* 0x000fe20000000f00 */
[----:B------:R-:W-:Y:S01]  /*2ae90*/  IMAD.MOV.U32 R122, RZ, RZ, R137 ;  /* 0x000000ffff7a7224 */ /* 0x000fe200078e0089 */
[----:B------:R-:W-:Y:S01]  /*2aea0*/  MOV R117, R139 ;  /* 0x0000008b00757202 */ /* 0x000fe20000000f00 */
[----:B------:R-:W-:-:S02]  /*2aeb0*/  IMAD.MOV.U32 R116, RZ, RZ, R138 ;  /* 0x000000ffff747224 */ /* 0x000fc400078e008a */
[----:B------:R-:W-:Y:S11]  /*2aec0*/  HMMA.1688.F32.TF32 R136, R32, R4, R124 ;  /* 0x000000042088723c */ /* 0x000ff6000008107c */
[----:B------:R-:W-:Y:S11]  /*2aed0*/  @!UPT UIADD3 URZ, URZ, URZ, URZ ;  /* 0x0000003f3f3ff290 */ /* 0x000ff6000fffe03f */
[----:B------:R-:W-:Y:S02]  /*2aee0*/  @!UPT UIADD3 URZ, URZ, URZ, URZ ;  /* 0x0000003f3f3ff290 */ /* 0x000fe4000fffe03f */
        /* <DEDUP_REMOVED lines=27> */
[----:B------:R-:W4:Y:S01]  /*2b0a0*/  LDL.LU R183, [R1+0x10c] ;  /* 0x00010c0001b77983 */ /* 0x000f220000300800 */
[----:B------:R-:W-:Y:S03]  /*2b0b0*/  HMMA.1688.F32.TF32 R32, R32, R220, R164 ;  /* 0x000000dc2020723c */ /* 0x000fe600000810a4 */
[----:B------:R-:W4:Y:S04]  /*2b0c0*/  LDL.LU R164, [R1+0xe0] ;  /* 0x0000e00001a47983 */ /* 0x000f280000300800 */
[----:B------:R-:W4:Y:S11]  /*2b0d0*/  LDL.LU R165, [R1+0xe4] ;  /* 0x0000e40001a57983 */ /* 0x000f360000300800 */
[----:B------:R-:W-:Y:S06]  /*2b0e0*/  @!UPT UIADD3 URZ, URZ, URZ, URZ ;  /* 0x0000003f3f3ff290 */ /* 0x000fec000fffe03f */
[----:B------:R-:W-:Y:S01]  /*2b0f0*/  IMAD.MOV.U32 R128, RZ, RZ, R32 ;  /* 0x000000ffff807224 */ /* 0x000fe200078e0020 */
[----:B------:R-:W-:Y:S01]  /*2b100*/  MOV R129, R33 ;  /* 0x0000002100817202 */ /* 0x000fe20000000f00 */
[----:B------:R-:W-:Y:S02]  /*2b110*/  IMAD.MOV.U32 R130, RZ, RZ, R34 ;  /* 0x000000ffff827224 */ /* 0x000fe400078e0022 */
[----:B------:R-:W-:Y:S01]  /*2b120*/  IMAD.MOV.U32 R124, RZ, RZ, R35 ;  /* 0x000000ffff7c7224 */ /* 0x000fe200078e0023 */
[----:B------:R-:W-:Y:S01]  /*2b130*/  MOV R166, R252 ;  /* 0x000000fc00a67202 */ /* 0x000fe20000000f00 */
[----:B------:R-:W-:Y:S01]  /*2b140*/  IMAD.MOV.U32 R167, RZ, RZ, R2 ;  /* 0x000000ffffa77224 */ /* 0x000fe200078e0002 */
[C---:B--2---:R-:W-:Y:S11]  /*2b150*/  HMMA.1688.F32.TF32 R32, R244.reuse, R20, R232 ;  /* 0x00000014f420723c */ /* 0x044ff600000810e8 */
[----:B------:R-:W-:Y:S11]  /*2b160*/  @!UPT UIADD3 URZ, URZ, URZ, URZ ;  /* 0x0000003f3f3ff290 */ /* 0x000ff6000fffe03f */
[----:B------:R-:W-:Y:S02]  /*2b170*/  @!UPT UIADD3 URZ, URZ, URZ, URZ ;  /* 0x0000003f3f3ff290 */ /* 0x000fe4000fffe03f */
[----:B------:R-:W-:Y:S01]  /*2b180*/  IMAD.MOV.U32 R232, RZ, RZ, R32 ;  /* 0x000000ffffe87224 */ /* 0x000fe200078e0020 */
[----:B------:R-:W-:Y:S01]  /*2b190*/  MOV R233, R33 ;  /* 0x0000002100e97202 */ /* 0x000fe20000000f00 */
[----:B------:R-:W-:Y:S02]  /*2b1a0*/  IMAD.MOV.U32 R234, RZ, RZ, R34 ;  /* 0x000000ffffea7224 */ /* 0x000fe400078e0022 */
[----:B------:R-:W-:Y:S02]  /*2b1b0*/  IMAD.MOV.U32 R235, RZ, RZ, R35 ;  /* 0x000000ffffeb7224 */ /* 0x000fe400078e0023 */
[C---:B---3--:R-:W-:Y:S11]  /*2b1c0*/  HMMA.1688.F32.TF32 R32, R244.reuse, R24, R136 ;  /* 0x00000018f420723c */ /* 0x048ff60000081088 */
[----:B------:R-:W-:Y:S11]  /*2b1d0*/  @!UPT UIADD3 URZ, URZ, URZ, URZ ;  /* 0x0000003f3f3ff290 */ /* 0x000ff6000fffe03f */
[----:B------:R-:W-:Y:S02]  /*2b1e0*/  @!UPT UIADD3 URZ, URZ, URZ, URZ ;  /* 0x0000003f3f3ff290 */ /* 0x000fe4000fffe03f */
[----:B------:R-:W-:Y:S01]  /*2b1f0*/  MOV R136, R32 ;  /* 0x0000002000887202 */ /* 0x000fe20000000f00 */
[----:B------:R-:W-:Y:S01]  /*2b200*/  IMAD.MOV.U32 R137, RZ, RZ, R33 ;  /* 0x000000ffff897224 */ /* 0x000fe200078e0021 */
[----:B------:R-:W-:Y:S01]  /*2b210*/  MOV R139, R35 ;  /* 0x00000023008b7202 */ /* 0x000fe20000000f00 */
[----:B------:R-:W-:Y:S02]  /*2b220*/  IMAD.MOV.U32 R138, RZ, RZ, R34 ;  /* 0x000000ffff8a7224 */ /* 0x000fe400078e0022 */
[C---:B----4-:R-:W-:Y:S11]  /*2b230*/  HMMA.1688.F32.TF32 R32, R244.reuse, R28, R140 ;  /* 0x0000001cf420723c */ /* 0x050ff6000008108c */
        /* <DEDUP_REMOVED lines=13> */
[C---:B------:R-:W-:Y:S08]  /*2b310*/  HMMA.1688.F32.TF32 R32, R244.reuse, R12, R148 ;  /* 0x0000000cf420723c */ /* 0x040ff00000081094 */
[C---:B------:R-:W-:Y:S11]  /*2b320*/  HMMA.1688.F32.TF32 R248, R244.reuse, R4, R180 ;  /* 0x00000004f4f8723c */ /* 0x040ff600000810b4 */
[----:B------:R-:W-:Y:S05]  /*2b330*/  @!UPT UIADD3 URZ, URZ, URZ, URZ ;  /* 0x0000003f3f3ff290 */ /* 0x000fea000fffe03f */
[----:B------:R-:W-:Y:S01]  /*2b340*/  MOV R148, R32 ;  /* 0x0000002000947202 */ /* 0x000fe20000000f00 */
[----:B------:R-:W-:Y:S01]  /*2b350*/  IMAD.MOV.U32 R149, RZ, RZ, R33 ;  /* 0x000000ffff957224 */ /* 0x000fe200078e0021 */
[----:B------:R-:W-:Y:S01]  /*2b360*/  MOV R151, R35 ;  /* 0x0000002300977202 */ /* 0x000fe20000000f00 */
[----:B------:R-:W-:Y:S02]  /*2b370*/  IMAD.MOV.U32 R150, RZ, RZ, R34 ;  /* 0x000000ffff967224 */ /* 0x000fe400078e0022 */
[C---:B------:R-:W-:Y:S08]  /*2b380*/  HMMA.1688.F32.TF32 R32, R244.reuse, R8, R184 ;  /* 0x00000008f420723c */ /* 0x040ff000000810b8 */
[----:B------:R-:W-:Y:S01]  /*2b390*/  HMMA.1688.F32.TF32 R244, R244, R220, R164 ;  /* 0x000000dcf4f4723c */ /* 0x000fe200000810a4 */
[----:B------:R-:W-:Y:S01]  /*2b3a0*/  MOV R184, R40 ;  /* 0x0000002800b87202 */ /* 0x000fe20000000f00 */
[----:B------:R-:W-:Y:S01]  /*2b3b0*/  IMAD.MOV.U32 R185, RZ, RZ, R41 ;  /* 0x000000ffffb97224 */ /* 0x000fe200078e0029 */
[----:B------:R-:W-:Y:S01]  /*2b3c0*/  MOV R187, R96 ;  /* 0x0000006000bb7202 */ /* 0x000fe20000000f00 */
[----:B------:R-:W-:Y:S01]  /*2b3d0*/  IMAD.MOV.U32 R186, RZ, RZ, R42 ;  /* 0x000000ffffba7224 */ /* 0x000fe200078e002a */
[----:B------:R-:W-:Y:S01]  /*2b3e0*/  MOV R181, R37 ;  /* 0x0000002500b57202 */ /* 0x000fe20000000f00 */
[----:B------:R-:W-:Y:S01]  /*2b3f0*/  IMAD.MOV.U32 R180, RZ, RZ, R36 ;  /* 0x000000ffffb47224 */ /* 0x000fe200078e0024 */
[----:B------:R-:W-:Y:S08]  /*2b400*/  LDS R164, [R3+0x8300] ;  /* 0x0083000003a47984 */ /* 0x000ff00000000800 */
[----:B------:R-:W-:Y:S04]  /*2b410*/  STL.64 [R1], R32 ;  /* 0x0000002001007387 */ /* 0x000fe80000100a00 */
[----:B------:R2:W-:Y:S04]  /*2b420*/  STL.64 [R1+0x2780], R250 ;  /* 0x002780fa01007387 */ /* 0x0005e80000100a00 */
[----:B------:R3:W-:Y:S01]  /*2b430*/  STL.64 [R1+0x2778], R248 ;  /* 0x002778f801007387 */ /* 0x0007e20000100a00 */
[----:B------:R-:W-:-:S02]  /*2b440*/  IMAD.MOV.U32 R182, RZ, RZ, R38 ;  /* 0x000000ffffb67224 */ /* 0x000fc400078e0026 */
[----:B------:R-:W-:Y:S01]  /*2b450*/  IMAD.MOV.U32 R183, RZ, RZ, R39 ;  /* 0x000000ffffb77224 */ /* 0x000fe200078e0027 */
[C---:B-1----:R-:W-:Y:S01]  /*2b460*/  HMMA.1688.F32.TF32 R52, R100.reuse, R4, R52 ;  /* 0x000000046434723c */ /* 0x042fe20000081034 */
[----:B------:R-:W-:Y:S01]  /*2b470*/  IMAD.MOV.U32 R252, RZ, RZ, R34 ;  /* 0x000000fffffc7224 */ /* 0x000fe200078e0022 */
[----:B------:R-:W-:Y:S01]  /*2b480*/  LDS R166, [R3+0x9300] ;  /* 0x0093000003a67984 */ /* 0x000fe20000000800 */
[----:B--2---:R-:W-:Y:S01]  /*2b490*/  IMAD.MOV.U32 R250, RZ, RZ, R50 ;  /* 0x000000fffffa7224 */ /* 0x004fe200078e0032 */
[----:B------:R-:W-:Y:S01]  /*2b4a0*/  MOV R251, R51 ;  /* 0x0000003300fb7202 */ /* 0x000fe20000000f00 */
[----:B------:R-:W-:Y:S01]  /*2b4b0*/  IMAD.MOV.U32 R2, RZ, RZ, R35 ;  /* 0x000000ffff027224 */ /* 0x000fe200078e0023 */
[----:B------:R-:W-:Y:S01]  /*2b4c0*/  LDS R165, [R0+0x8300] ;  /* 0x0083000000a57984 */ /* 0x000fe20000000800 */
[----:B---3--:R-:W-:Y:S01]  /*2b4d0*/  MOV R248, R48 ;  /* 0x0000003000f87202 */ /* 0x008fe20000000f00 */
[----:B------:R-:W-:Y:S02]  /*2b4e0*/  IMAD.MOV.U32 R249, RZ, RZ, R49 ;  /* 0x000000fffff97224 */ /* 0x000fe400078e0031 */
[----:B------:R-:W2:Y:S04]  /*2b4f0*/  LDL.LU R48, [R1+0x2964] ;  /* 0x0029640001307983 */ /* 0x000ea80000300800 */
[----:B------:R-:W2:Y:S04]  /*2b500*/  LDL.LU R49, [R1+0x2960] ;  /* 0x0029600001317983 */ /* 0x000ea80000300800 */
[----:B------:R-:W2:Y:S04]  /*2b510*/  LDL.LU R50, [R1+0x295c] ;  /* 0x00295c0001327983 */ /* 0x000ea80000300800 */
[----:B------:R-:W2:Y:S04]  /*2b520*/  LDL.LU R51, [R1+0x2958] ;  /* 0x0029580001337983 */ /* 0x000ea80000300800 */
[----:B------:R-:W3:Y:S04]  /*2b530*/  LDL.LU R44, [R1+0x2954] ;  /* 0x00295400012c7983 */ /* 0x000ee80000300800 */
[----:B------:R-:W3:Y:S04]  /*2b540*/  LDL.LU R45, [R1+0x2950] ;  /* 0x00295000012d7983 */ /* 0x000ee80000300800 */
[----:B------:R-:W3:Y:S04]  /*2b550*/  LDL.LU R46, [R1+0x294c] ;  /* 0x00294c00012e7983 */ /* 0x000ee80000300800 */
[----:B------:R-:W4:Y:S04]  /*2b560*/  LDL.LU R240, [R1+0x2948] ;  /* 0x0029480001f07983 */ /* 0x000f280000300800 */
[----:B------:R1:W-:Y:S04]  /*2b570*/  STL.64 [R1+0x2790], R246 ;  /* 0x002790f601007387 */ /* 0x0003e80000100a00 */
[----:B------:R1:W-:Y:S01]  /*2b580*/  STL.64 [R1+0x2788], R244 ;  /* 0x002788f401007387 */ /* 0x0003e20000100a00 */
[----:B------:R-:W-:Y:S03]  /*2b590*/  HMMA.1688.F32.TF32 R56, R100, R220, R56 ;  /* 0x000000dc6438723c */ /* 0x000fe60000081038 */
[----:B------:R-:W2:Y:S01]  /*2b5a0*/  LDS R167, [R0+0x9300] ;  /* 0x0093000000a77984 */ /* 0x000ea20000000800 */
[----:B-1----:R-:W-:-:S02]  /*2b5b0*/  IMAD.MOV.U32 R246, RZ, RZ, R243 ;  /* 0x000000fffff67224 */ /* 0x002fc400078e00f3 */
[----:B------:R-:W-:Y:S01]  /*2b5c0*/  IMAD.MOV.U32 R244, RZ, RZ, R241 ;  /* 0x000000fffff47224 */ /* 0x000fe200078e00f1 */
[----:B------:R-:W-:Y:S01]  /*2b5d0*/  MOV R245, R242 ;  /* 0x000000f200f57202 */ /* 0x000fe20000000f00 */
[----:B------:R-:W4:Y:S04]  /*2b5e0*/  LDL.LU R241, [R1+0x2944] ;  /* 0x0029440001f17983 */ /* 0x000f280000300800 */
[----:B------:R-:W4:Y:S04]  /*2b5f0*/  LDL.LU R242, [R1+0x2940] ;  /* 0x0029400001f27983 */ /* 0x000f280000300800 */
[----:B------:R-:W4:Y:S01]  /*2b600*/  LDL.LU R243, [R1+0x293c] ;  /* 0x00293c0001f37983 */ /* 0x000f220000300800 */
[----:B------:R-:W-:-:S03]  /*2b610*/  IMAD.MOV.U32 R247, RZ, RZ, R47 ;  /* 0x000000fffff77224 */ /* 0x000fc600078e002f */
[----:B------:R-:W3:Y:S04]  /*2b620*/  LDL.LU R47, [R1+0x2938] ;  /* 0x00293800012f7983 */ /* 0x000ee80000300800 */
[----:B------:R-:W2:Y:S04]  /*2b630*/  LDL.LU R40, [R1+0x2934] ;  /* 0x0029340001287983 */ /* 0x000ea80000300800 */
[----:B------:R-:W2:Y:S04]  /*2b640*/  LDL.LU R41, [R1+0x2930] ;  /* 0x0029300001297983 */ /* 0x000ea80000300800 */
[----:B------:R-:W2:Y:S04]  /*2b650*/  LDL.LU R42, [R1+0x292c] ;  /* 0x00292c00012a7983 */ /* 0x000ea80000300800 */
[----:B------:R-:W2:Y:S01]  /*2b660*/  LDL.LU R96, [R1+0x2928] ;  /* 0x0029280001607983 */ /* 0x000ea20000300800 */
[----:B----4-:R-:W-:Y:S11]  /*2b670*/  HMMA.1688.F32.TF32 R240, R100, R20, R240 ;  /* 0x0000001464f0723c */ /* 0x010ff600000810f0 */
[----:B------:R-:W-:Y:S11]  /*2b680*/  @!UPT UIADD3 URZ, URZ, URZ, URZ ;  /* 0x0000003f3f3ff290 */ /* 0x000ff6000fffe03f */
[----:B------:R-:W-:Y:S01]  /*2b690*/  @!UPT UIADD3 URZ, URZ, URZ, URZ ;  /* 0x0000003f3f3ff290 */ /* 0x000fe2000fffe03f */
[----:B------:R1:W-:Y:S04]  /*2b6a0*/  STL.64 [R1+0x27a0], R242 ;  /* 0x0027a0f201007387 */ /* 0x0003e80000100a00 */
[----:B------:R4:W-:Y:S01]  /*2b6b0*/  STL.64 [R1+0x2798], R240 ;  /* 0x002798f001007387 */ /* 0x0009e20000100a00 */
[----:B-1----:R-:W-:Y:S01]  /*2b6c0*/  MOV R242, R99 ;  /* 0x0000006300f27202 */ /* 0x002fe20000000f00 */
[----:B------:R-:W-:Y:S02]  /*2b6d0*/  IMAD.MOV.U32 R243, RZ, RZ, R43 ;  /* 0x000000fffff37224 */ /* 0x000fe400078e002b */
[----:B----4-:R-:W-:Y:S02]  /*2b6e0*/  IMAD.MOV.U32 R240, RZ, RZ, R97 ;  /* 0x000000fffff07224 */ /* 0x010fe400078e0061 */
[----:B------:R-:W4:Y:S01]  /*2b6f0*/  LDL.LU R97, [R1+0x2924] ;  /* 0x0029240001617983 */ /* 0x000f220000300800 */
[----:B------:R-:W-:-:S03]  /*2b700*/  IMAD.MOV.U32 R241, RZ, RZ, R98 ;  /* 0x000000fffff17224 */ /* 0x000fc600078e0062 */
[----:B------:R-:W4:Y:S04]  /*2b710*/  LDL.LU R98, [R1+0x2920] ;  /* 0x0029200001627983 */ /* 0x000f280000300800 */
[----:B------:R-:W4:Y:S04]  /*2b720*/  LDL.LU R99, [R1+0x291c] ;  /* 0x00291c0001637983 */ /* 0x000f280000300800 */
[----:B------:R-:W4:Y:S04]  /*2b730*/  LDL.LU R43, [R1+0x2918] ;  /* 0x00291800012b7983 */ /* 0x000f280000300800 */
[----:B------:R-:W4:Y:S04]  /*2b740*/  LDL.LU R36, [R1+0x2914] ;  /* 0x0029140001247983 */ /* 0x000f280000300800 */
[----:B------:R-:W4:Y:S04]  /*2b750*/  LDL.LU R37, [R1+0x2910] ;  /* 0x0029100001257983 */ /* 0x000f280000300800 */
[----:B------:R-:W4:Y:S04]  /*2b760*/  LDL.LU R38, [R1+0x290c] ;  /* 0x00290c0001267983 */ /* 0x000f280000300800 */
[----:B------:R-:W4:Y:S01]  /*2b770*/  LDL.LU R39, [R1+0x2908] ;  /* 0x0029080001277983 */ /* 0x000f220000300800 */
[C---:B---3--:R-:W-:Y:S08]  /*2b780*/  HMMA.1688.F32.TF32 R44, R100.reuse, R12, R44 ;  /* 0x0000000c642c723c */ /* 0x048ff0000008102c */
[----:B--2---:R-:W-:Y:S08]  /*2b790*/  HMMA.1688.F32.TF32 R48, R100, R8, R48 ;  /* 0x000000086430723c */ /* 0x004ff00000081030 */
[C---:B------:R-:W-:Y:S08]  /*2b7a0*/  HMMA.1688.F32.TF32 R60, R92.reuse, R20, R60 ;  /* 0x000000145c3c723c */ /* 0x040ff0000008103c */
[C---:B------:R-:W-:Y:S08]  /*2b7b0*/  HMMA.1688.F32.TF32 R64, R92.reuse, R24, R64 ;  /* 0x000000185c40723c */ /* 0x040ff00000081040 */
[C---:B------:R-:W-:Y:S08]  /*2b7c0*/  HMMA.1688.F32.TF32 R68, R92.reuse, R28, R68 ;  /* 0x0000001c5c44723c */ /* 0x040ff00000081044 */
[C---:B------:R-:W-:Y:S08]  /*2b7d0*/  HMMA.1688.F32.TF32 R72, R92.reuse, R204, R72 ;  /* 0x000000cc5c48723c */ /* 0x040ff00000081048 */
[C---:B------:R-:W-:Y:S08]  /*2b7e0*/  HMMA.1688.F32.TF32 R76, R92.reuse, R12, R76 ;  /* 0x0000000c5c4c723c */ /* 0x040ff0000008104c */
[C---:B------:R-:W-:Y:S08]  /*2b7f0*/  HMMA.1688.F32.TF32 R80, R92.reuse, R8, R80 ;  /* 0x000000085c50723c */ /* 0x040ff00000081050 */
[C---:B------:R-:W-:Y:S08]  /*2b800*/  HMMA.1688.F32.TF32 R84, R92.reuse, R4, R84 ;  /* 0x000000045c54723c */ /* 0x040ff00000081054 */
[----:B------:R-:W-:Y:S08]  /*2b810*/  HMMA.1688.F32.TF32 R88, R92, R220, R88 ;  /* 0x000000dc5c58723c */ /* 0x000ff00000081058 */
[C---:B------:R-:W-:Y:S08]  /*2b820*/  HMMA.1688.F32.TF32 R196, R104.reuse, R20, R196 ;  /* 0x0000001468c4723c */ /* 0x040ff000000810c4 */
[C---:B------:R-:W-:Y:S08]  /*2b830*/  HMMA.1688.F32.TF32 R180, R104.reuse, R28, R180 ;  /* 0x0000001c68b4723c */ /* 0x040ff000000810b4 */
[C---:B------:R-:W-:Y:S08]  /*2b840*/  HMMA.1688.F32.TF32 R184, R104.reuse, R12, R184 ;  /* 0x0000000c68b8723c */ /* 0x040ff000000810b8 */
[----:B------:R-:W-:Y:S08]  /*2b850*/  HMMA.1688.F32.TF32 R188, R104, R4, R188 ;  /* 0x0000000468bc723c */ /* 0x000ff000000810bc */
[C---:B----4-:R-:W-:Y:S08]  /*2b860*/  HMMA.1688.F32.TF32 R32, R100.reuse, R24, R96 ;  /* 0x000000186420723c */ /* 0x050ff00000081060 */
[C---:B------:R-:W-:Y:S08]  /*2b870*/  HMMA.1688.F32.TF32 R40, R100.reuse, R204, R40 ;  /* 0x000000cc6428723c */ /* 0x040ff00000081028 */
[----:B------:R-:W-:Y:S07]  /*2b880*/  HMMA.1688.F32.TF32 R36, R100, R28, R36 ;  /* 0x0000001c6424723c */ /* 0x000fee0000081024 */
[----:B------:R1:W-:Y:S04]  /*2b890*/  STL.64 [R1+0x27b0], R34 ;  /* 0x0027b02201007387 */ /* 0x0003e80000100a00 */
[----:B------:R2:W-:Y:S01]  /*2b8a0*/  STL.64 [R1+0x27a8], R32 ;  /* 0x0027a82001007387 */ /* 0x0005e20000100a00 */
[----:B------:R-:W-:Y:S01]  /*2b8b0*/  MOV R96, R135 ;  /* 0x0000008700607202 */ /* 0x000fe20000000f00 */
[----:B------:R-:W-:Y:S01]  /*2b8c0*/  IMAD.MOV.U32 R97, RZ, RZ, R134 ;  /* 0x000000ffff617224 */ /* 0x000fe200078e0086 */
[----:B------:R-:W-:Y:S01]  /*2b8d0*/  MOV R99, R132 ;  /* 0x0000008400637202 */ /* 0x000fe20000000f00 */
[----:B------:R-:W-:Y:S01]  /*2b8e0*/  IMAD.MOV.U32 R98, RZ, RZ, R133 ;  /* 0x000000ffff627224 */ /* 0x000fe200078e0085 */
[----:B------:R-:W-:Y:S01]  /*2b8f0*/  HMMA.1688.F32.TF32 R100, R104, R8, R244 ;  /* 0x000000086864723c */ /* 0x000fe200000810f4 */
[----:B------:R-:W-:Y:S01]  /*2b900*/  LDS R132, [R3+0x8280] ;  /* 0x0082800003847984 */ /* 0x000fe20000000800 */
[----:B-1----:R-:W-:-:S02]  /*2b910*/  IMAD.MOV.U32 R34, RZ, RZ, R138 ;  /* 0x000000ffff227224 */ /* 0x002fc400078e008a */
[----:B------:R-:W-:Y:S01]  /*2b920*/  IMAD.MOV.U32 R35, RZ, RZ, R139 ;  /* 0x000000ffff237224 */ /* 0x000fe200078e008b */
[----:B------:R-:W-:Y:S04]  /*2b930*/  LDS R134, [R3+0x9280] ;  /* 0x0092800003867984 */ /* 0x000fe80000000800 */
[----:B------:R-:W-:Y:S04]  /*2b940*/  STL.64 [R1+0x27c0], R38 ;  /* 0x0027c02601007387 */ /* 0x000fe80000100a00 */
[----:B------:R1:W-:Y:S04]  /*2b950*/  STL.64 [R1+0x27b8], R36 ;  /* 0x0027b82401007387 */ /* 0x0003e80000100a00 */
        /* <DEDUP_REMOVED lines=8> */
[----:B------:R-:W-:Y:S01]  /*2b9e0*/  STL.64 [R1+0x2810], R58 ;  /* 0x0028103a01007387 */ /* 0x000fe20000100a00 */
[C---:B------:R-:W-:Y:S03]  /*2b9f0*/  HMMA.1688.F32.TF32 R92, R104.reuse, R24, R96 ;  /* 0x00000018685c723c */ /* 0x040fe60000081060 */
[----:B------:R-:W-:Y:S04]  /*2ba00*/  STL.64 [R1+0x2808], R56 ;  /* 0x0028083801007387 */ /* 0x000fe80000100a00 */
[----:B------:R-:W-:Y:S01]  /*2ba10*/  STL.64 [R1+0x2820], R62 ;  /* 0x0028203e01007387 */ /* 0x000fe20000100a00 */
[C---:B------:R-:W-:Y:S03]  /*2ba20*/  HMMA.1688.F32.TF32 R96, R104.reuse, R204, R240 ;  /* 0x000000cc6860723c */ /* 0x040fe600000810f0 */
[----:B------:R-:W-:Y:S04]  /*2ba30*/  STL.64 [R1+0x2818], R60 ;  /* 0x0028183c01007387 */ /* 0x000fe80000100a00 */
[----:B------:R-:W-:Y:S01]  /*2ba40*/  STL.64 [R1+0x2830], R66 ;  /* 0x0028304201007387 */ /* 0x000fe20000100a00 */
[----:B------:R-:W-:Y:S03]  /*2ba50*/  HMMA.1688.F32.TF32 R104, R104, R220, R248 ;  /* 0x000000dc6868723c */ /* 0x000fe600000810f8 */
[----:B------:R-:W-:Y:S04]  /*2ba60*/  STL.64 [R1+0x2828], R64 ;  /* 0x0028284001007387 */ /* 0x000fe80000100a00 */
[----:B------:R-:W-:Y:S01]  /*2ba70*/  STL.64 [R1+0x2840], R70 ;  /* 0x0028404601007387 */ /* 0x000fe20000100a00 */
[----:B------:R-:W-:Y:S01]  /*2ba80*/  IMAD.MOV.U32 R248, RZ, RZ, R148 ;  /* 0x000000fffff87224 */ /* 0x000fe200078e0094 */
[----:B------:R-:W-:-:S02]  /*2ba90*/  MOV R249, R149 ;  /* 0x0000009500f97202 */ /* 0x000fc40000000f00 */
[----:B------:R3:W-:Y:S01]  /*2baa0*/  STL.64 [R1+0x2838], R68 ;  /* 0x0028384401007387 */ /* 0x0007e20000100a00 */
[----:B------:R-:W-:-:S03]  /*2bab0*/  IMAD.MOV.U32 R250, RZ, RZ, R150 ;  /* 0x000000fffffa7224 */ /* 0x000fc600078e0096 */
[----:B------:R-:W4:Y:S01]  /*2bac0*/  LDL.LU R148, [R1+0x2904] ;  /* 0x0029040001947983 */ /* 0x000f220000300800 */
[----:B------:R-:W-:Y:S01]  /*2bad0*/  IMAD.MOV.U32 R251, RZ, RZ, R151 ;  /* 0x000000fffffb7224 */ /* 0x000fe200078e0097 */
[----:B------:R-:W-:Y:S02]  /*2bae0*/  MOV R244, R144 ;  /* 0x0000009000f47202 */ /* 0x000fe40000000f00 */
[----:B------:R-:W4:Y:S01]  /*2baf0*/  LDL.LU R149, [R1+0x2900] ;  /* 0x0029000001957983 */ /* 0x000f220000300800 */
[----:B------:R-:W-:-:S03]  /*2bb00*/  IMAD.MOV.U32 R245, RZ, RZ, R145 ;  /* 0x000000fffff57224 */ /* 0x000fc600078e0091 */
[----:B------:R-:W4:Y:S01]  /*2bb10*/  LDL.LU R150, [R1+0x28fc] ;  /* 0x0028fc0001967983 */ /* 0x000f220000300800 */
[----:B------:R-:W-:-:S03]  /*2bb20*/  IMAD.MOV.U32 R246, RZ, RZ, R146 ;  /* 0x000000fffff67224 */ /* 0x000fc600078e0092 */
[----:B------:R-:W4:Y:S01]  /*2bb30*/  LDL.LU R151, [R1+0x28f8] ;  /* 0x0028f80001977983 */ /* 0x000f220000300800 */
[----:B------:R-:W-:-:S03]  /*2bb40*/  MOV R247, R147 ;  /* 0x0000009300f77202 */ /* 0x000fc60000000f00 */
        /* <DEDUP_REMOVED lines=9> */
[----:B--2---:R-:W-:-:S03]  /*2bbe0*/  IMAD.MOV.U32 R32, RZ, RZ, R136 ;  /* 0x000000ffff207224 */ /* 0x004fc600078e0088 */
[----:B------:R-:W2:Y:S01]  /*2bbf0*/  LDL.LU R141, [R1+0x28e0] ;  /* 0x0028e000018d7983 */ /* 0x000ea20000300800 */
[----:B------:R-:W-:-:S03]  /*2bc00*/  MOV R33, R137 ;  /* 0x0000008900217202 */ /* 0x000fc60000000f00 */
[----:B------:R-:W2:Y:S04]  /*2bc10*/  LDL.LU R142, [R1+0x28dc] ;  /* 0x0028dc00018e7983 */ /* 0x000ea80000300800 */
[----:B------:R-:W2:Y:S04]  /*2bc20*/  LDL.LU R143, [R1+0x28d8] ;  /* 0x0028d800018f7983 */ /* 0x000ea80000300800 */
[----:B------:R-:W2:Y:S04]  /*2bc30*/  LDL.LU R136, [R1+0x28d4] ;  /* 0x0028d40001887983 */ /* 0x000ea80000300800 */
[----:B------:R-:W2:Y:S04]  /*2bc40*/  LDL.LU R137, [R1+0x28d0] ;  /* 0x0028d00001897983 */ /* 0x000ea80000300800 */
[----:B------:R-:W2:Y:S04]  /*2bc50*/  LDL.LU R138, [R1+0x28cc] ;  /* 0x0028cc00018a7983 */ /* 0x000ea80000300800 */
[----:B------:R-:W2:Y:S01]  /*2bc60*/  LDL.LU R139, [R1+0x28c8] ;  /* 0x0028c800018b7983 */ /* 0x000ea20000300800 */
        /* <DEDUP_REMOVED lines=12> */
[----:B-1----:R-:W-:Y:S01]  /*2bd30*/  MOV R36, R232 ;  /* 0x000000e800247202 */ /* 0x002fe20000000f00 */
[----:B------:R-:W-:Y:S01]  /*2bd40*/  IMAD.MOV.U32 R37, RZ, RZ, R233 ;  /* 0x000000ffff257224 */ /* 0x000fe200078e00e9 */
[C---:B------:R-:W-:Y:S01]  /*2bd50*/  HMMA.1688.F32.TF32 R152, R164.reuse, R12, R152 ;  /* 0x0000000ca498723c */ /* 0x040fe20000081098 */
[----:B------:R-:W2:Y:S01]  /*2bd60*/  LDL.LU R232, [R1+0x28c4] ;  /* 0x0028c40001e87983 */ /* 0x000ea20000300800 */
[----:B------:R-:W-:Y:S01]  /*2bd70*/  IMAD.MOV.U32 R38, RZ, RZ, R234 ;  /* 0x000000ffff267224 */ /* 0x000fe200078e00ea */
[----:B------:R-:W-:Y:S01]  /*2bd80*/  MOV R39, R235 ;  /* 0x000000eb00277202 */ /* 0x000fe20000000f00 */
[----:B---3--:R-:W-:Y:S01]  /*2bd90*/  IMAD.MOV.U32 R68, RZ, RZ, R195 ;  /* 0x000000ffff447224 */ /* 0x008fe200078e00c3 */
[----:B------:R-:W3:Y:S01]  /*2bda0*/  LDL.LU R233, [R1+0x28c0] ;  /* 0x0028c00001e97983 */ /* 0x000ee20000300800 */
[----:B------:R-:W-:Y:S01]  /*2bdb0*/  MOV R69, R194 ;  /* 0x000000c200457202 */ /* 0x000fe20000000f00 */
[----:B------:R-:W-:Y:S01]  /*2bdc0*/  IMAD.MOV.U32 R70, RZ, RZ, R193 ;  /* 0x000000ffff467224 */ /* 0x000fe200078e00c1 */
[----:B------:R-:W-:Y:S01]  /*2bdd0*/  HMMA.1688.F32.TF32 R156, R164, R8, R156 ;  /* 0x00000008a49c723c */ /* 0x000fe2000008109c */
[----:B------:R-:W3:Y:S01]  /*2bde0*/  LDL.LU R234, [R1+0x28bc] ;  /* 0x0028bc0001ea7983 */ /* 0x000ee20000300800 */
[----:B------:R-:W-:-:S02]  /*2bdf0*/  IMAD.MOV.U32 R71, RZ, RZ, R192 ;  /* 0x000000ffff477224 */ /* 0x000fc400078e00c0 */
[----:B------:R-:W-:Y:S01]  /*2be00*/  IMAD.MOV.U32 R40, RZ, RZ, R128 ;  /* 0x000000ffff287224 */ /* 0x000fe200078e0080 */
[----:B------:R-:W3:Y:S03]  /*2be10*/  LDL.LU R235, [R1+0x28b8] ;  /* 0x0028b80001eb7983 */ /* 0x000ee60000300800 */
[----:B------:R-:W-:Y:S01]  /*2be20*/  HMMA.1688.F32.TF32 R160, R164, R4, R160 ;  /* 0x00000004a4a0723c */ /* 0x000fe200000810a0 */
[----:B------:R-:W3:Y:S01]  /*2be30*/  LDL.LU R128, [R1+0x28b4] ;  /* 0x0028b40001807983 */ /* 0x000ee20000300800 */
[----:B------:R-:W-:Y:S01]  /*2be40*/  IMAD.MOV.U32 R41, RZ, RZ, R129 ;  /* 0x000000ffff297224 */ /* 0x000fe200078e0081 */
[----:B------:R-:W-:Y:S01]  /*2be50*/  MOV R42, R130 ;  /* 0x00000082002a7202 */ /* 0x000fe20000000f00 */
[----:B------:R-:W-:Y:S01]  /*2be60*/  IMAD.MOV.U32 R43, RZ, RZ, R124 ;  /* 0x000000ffff2b7224 */ /* 0x000fe200078e007c */
        /* <DEDUP_REMOVED lines=10> */
[----:B------:R-:W-:-:S02]  /*2bf10*/  MOV R60, R111 ;  /* 0x0000006f003c7202 */ /* 0x000fc40000000f00 */
[----:B------:R-:W3:Y:S01]  /*2bf20*/  LDL.LU R125, [R1+0x28a4] ;  /* 0x0028a400017d7983 */ /* 0x000ee20000300800 */
[----:B------:R-:W-:Y:S01]  /*2bf30*/  IMAD.MOV.U32 R47, RZ, RZ, R120 ;  /* 0x000000ffff2f7224 */ /* 0x000fe200078e0078 */
[----:B------:R-:W-:Y:S01]  /*2bf40*/  MOV R63, R238 ;  /* 0x000000ee003f7202 */ /* 0x000fe20000000f00 */
[----:B------:R-:W-:Y:S01]  /*2bf50*/  IMAD.MOV.U32 R61, RZ, RZ, R236 ;  /* 0x000000ffff3d7224 */ /* 0x000fe200078e00ec */
[----:B------:R-:W3:Y:S01]  /*2bf60*/  LDL.LU R126, [R1+0x28a0] ;  /* 0x0028a000017e7983 */ /* 0x000ee20000300800 */
[----:B------:R-:W-:Y:S01]  /*2bf70*/  HMMA.1688.F32.TF32 R68, R200, R22, R68 ;  /* 0x00000016c844723c */ /* 0x000fe20000081044 */
[----:B------:R-:W-:Y:S01]  /*2bf80*/  IMAD.MOV.U32 R62, RZ, RZ, R237 ;  /* 0x000000ffff3e7224 */ /* 0x000fe200078e00ed */
[----:B------:R-:W-:Y:S01]  /*2bf90*/  MOV R48, R121 ;  /* 0x0000007900307202 */ /* 0x000fe20000000f00 */
[----:B------:R-:W3:Y:S01]  /*2bfa0*/  LDL.LU R127, [R1+0x289c] ;  /* 0x00289c00017f7983 */ /* 0x000ee20000300800 */
[----:B------:R-:W-:-:S03]  /*2bfb0*/  IMAD.MOV.U32 R49, RZ, RZ, R122 ;  /* 0x000000ffff317224 */ /* 0x000fc600078e007a */
[----:B------:R-:W3:Y:S01]  /*2bfc0*/  LDL.LU R120, [R1+0x2898] ;  /* 0x0028980001787983 */ /* 0x000ee20000300800 */
[----:B------:R-:W-:Y:S01]  /*2bfd0*/  IMAD.MOV.U32 R50, RZ, RZ, R116 ;  /* 0x000000ffff327224 */ /* 0x000fe200078e0074 */
[C---:B------:R-:W-:Y:S02]  /*2bfe0*/  HMMA.1688.F32.TF32 R64, R200.reuse, R26, R64 ;  /* 0x0000001ac840723c */ /* 0x040fe40000081040 */
[----:B------:R-:W3:Y:S01]  /*2bff0*/  LDL.LU R121, [R1+0x2894] ;  /* 0x0028940001797983 */ /* 0x000ee20000300800 */
[----:B------:R-:W-:Y:S01]  /*2c000*/  MOV R51, R117 ;  /* 0x0000007500337202 */ /* 0x000fe20000000f00 */
[----:B------:R-:W-:Y:S01]  /*2c010*/  IMAD.MOV.U32 R56, RZ, RZ, R114 ;  /* 0x000000ffff387224 */ /* 0x000fe200078e0072 */
[----:B------:R-:W-:Y:S01]  /*2c020*/  MOV R57, R108 ;  /* 0x0000006c00397202 */ /* 0x000fe20000000f00 */
[----:B------:R-:W3:Y:S01]  /*2c030*/  LDL.LU R122, [R1+0x2890] ;  /* 0x00289000017a7983 */ /* 0x000ee20000300800 */
[----:B------:R-:W-:Y:S02]  /*2c040*/  IMAD.MOV.U32 R58, RZ, RZ, R109 ;  /* 0x000000ffff3a7224 */ /* 0x000fe400078e006d */
[----:B------:R-:W-:Y:S01]  /*2c050*/  IMAD.MOV.U32 R59, RZ, RZ, R110 ;  /* 0x000000ffff3b7224 */ /* 0x000fe200078e006e */
[----:B------:R-:W3:Y:S01]  /*2c060*/  LDL.LU R116, [R1+0x288c] ;  /* 0x00288c0001747983 */ /* 0x000ee20000300800 */
[----:B------:R-:W-:Y:S01]  /*2c070*/  IMAD.MOV.U32 R52, RZ, RZ, R118 ;  /* 0x000000ffff347224 */ /* 0x000fe200078e0076 */
[----:B------:R-:W-:Y:S01]  /*2c080*/  MOV R54, R112 ;  /* 0x0000007000367202 */ /* 0x000fe20000000f00 */
[----:B------:R-:W-:Y:S01]  /*2c090*/  IMAD.MOV.U32 R53, RZ, RZ, R119 ;  /* 0x000000ffff357224 */ /* 0x000fe200078e0077 */
[----:B------:R-:W3:Y:S01]  /*2c0a0*/  LDL.LU R117, [R1+0x2888] ;  /* 0x0028880001757983 */ /* 0x000ee20000300800 */
[----:B------:R-:W-:Y:S01]  /*2c0b0*/  HMMA.1688.F32.TF32 R60, R200, R30, R60 ;  /* 0x0000001ec83c723c */ /* 0x000fe2000008103c */
[----:B------:R-:W-:-:S02]  /*2c0c0*/  IMAD.MOV.U32 R55, RZ, RZ, R113 ;  /* 0x000000ffff377224 */ /* 0x000fc400078e0071 */
[----:B------:R-:W3:Y:S04]  /*2c0d0*/  LDL.LU R118, [R1+0x2884] ;  /* 0x0028840001767983 */ /* 0x000ee80000300800 */
[----:B------:R-:W3:Y:S01]  /*2c0e0*/  LDL.LU R119, [R1+0x2880] ;  /* 0x0028800001777983 */ /* 0x000ee20000300800 */
[C---:B------:R-:W-:Y:S03]  /*2c0f0*/  HMMA.1688.F32.TF32 R56, R200.reuse, R206, R56 ;  /* 0x000000cec838723c */ /* 0x040fe60000081038 */
        /* <DEDUP_REMOVED lines=17> */
[----:B------:R-:W-:Y:S04]  /*2c210*/  STL.64 [R1+0x320], R68 ;  /* 0x0003204401007387 */ /* 0x000fe80000100a00 */
[----:B------:R1:W-:Y:S01]  /*2c220*/  STL.64 [R1+0x328], R70 ;  /* 0x0003284601007387 */ /* 0x0003e20000100a00 */
[----:B------:R-:W-:Y:S03]  /*2c230*/  HMMA.1688.F32.TF32 R200, R200, R222, R40 ;  /* 0x000000dec8c8723c */ /* 0x000fe60000081028 */
[----:B------:R-:W-:Y:S04]  /*2c240*/  LDS R133, [R0+0x8280] ;  /* 0x0082800000857984 */ /* 0x000fe80000000800 */
[----:B------:R-:W-:Y:S04]  /*2c250*/  LDS R135, [R0+0x9280] ;  /* 0x0092800000877984 */ /* 0x000fe80000000800 */
[----:B-1----:R-:W3:Y:S04]  /*2c260*/  LDL.LU.64 R70, [R1+0x2840] ;  /* 0x0028400001467983 */ /* 0x002ee80000300a00 */
[----:B------:R-:W3:Y:S01]  /*2c270*/  LDL.LU.64 R68, [R1+0x2838] ;  /* 0x0028380001447983 */ /* 0x000ee20000300a00 */
[C---:B----4-:R-:W-:Y:S08]  /*2c280*/  HMMA.1688.F32.TF32 R148, R164.reuse, R204, R148 ;  /* 0x000000cca494723c */ /* 0x050ff00000081094 */
[C---:B------:R-:W-:Y:S08]  /*2c290*/  HMMA.1688.F32.TF32 R144, R164.reuse, R28, R144 ;  /* 0x0000001ca490723c */ /* 0x040ff00000081090 */
[C---:B--2---:R-:W-:Y:S08]  /*2c2a0*/  HMMA.1688.F32.TF32 R140, R164.reuse, R24, R140 ;  /* 0x00000018a48c723c */ /* 0x044ff0000008108c */
[C---:B------:R-:W-:Y:S08]  /*2c2b0*/  HMMA.1688.F32.TF32 R136, R164.reuse, R20, R136 ;  /* 0x00000014a488723c */ /* 0x040ff00000081088 */
[----:B------:R-:W-:Y:S01]  /*2c2c0*/  HMMA.1688.F32.TF32 R164, R164, R220, R228 ;  /* 0x000000dca4a4723c */ /* 0x000fe200000810e4 */
[----:B------:R-:W-:Y:S04]  /*2c2d0*/  LDS R228, [R3+0xa080] ;  /* 0x00a0800003e47984 */ /* 0x000fe80000000800 */
[----:B------:R-:W-:Y:S04]  /*2c2e0*/  LDS R230, [R3+0xb080] ;  /* 0x00b0800003e67984 */ /* 0x000fe80000000800 */
[----:B------:R-:W-:Y:S04]  /*2c2f0*/  LDS R229, [R0+0xa080] ;  /* 0x00a0800000e57984 */ /* 0x000fe80000000800 */
[----:B------:R-:W1:Y:S04]  /*2c300*/  LDS R231, [R0+0xb080] ;  /* 0x00b0800000e77984 */ /* 0x000e680000000800 */
[----:B------:R-:W-:Y:S04]  /*2c310*/  STL.64 [R1+0x310], R64 ;  /* 0x0003104001007387 */ /* 0x000fe80000100a00 */
[----:B------:R2:W-:Y:S04]  /*2c320*/  STL.64 [R1+0x318], R66 ;  /* 0x0003184201007387 */ /* 0x0005e80000100a00 */
[----:B--2---:R-:W2:Y:S04]  /*2c330*/  LDL.LU.64 R66, [R1+0x2830] ;  /* 0x0028300001427983 */ /* 0x004ea80000300a00 */
[----:B------:R-:W2:Y:S04]  /*2c340*/  LDL.LU.64 R64, [R1+0x2828] ;  /* 0x0028280001407983 */ /* 0x000ea80000300a00 */
[----:B------:R-:W-:Y:S04]  /*2c350*/  STL.64 [R1+0x300], R60 ;  /* 0x0003003c01007387 */ /* 0x000fe80000100a00 */
[----:B------:R4:W-:Y:S01]  /*2c360*/  STL.64 [R1+0x308], R62 ;  /* 0x0003083e01007387 */ /* 0x0009e20000100a00 */
[C---:B-1----:R-:W-:Y:S03]  /*2c370*/  HMMA.1688.F32.TF32 R36, R228.reuse, R22, R36 ;  /* 0x00000016e424723c */ /* 0x042fe60000081024 */
[----:B----4-:R-:W4:Y:S04]  /*2c380*/  LDL.LU.64 R62, [R1+0x2820] ;  /* 0x00282000013e7983 */ /* 0x010f280000300a00 */
[----:B------:R-:W4:Y:S01]  /*2c390*/  LDL.LU.64 R60, [R1+0x2818] ;  /* 0x00281800013c7983 */ /* 0x000f220000300a00 */
[C---:B------:R-:W-:Y:S03]  /*2c3a0*/  HMMA.1688.F32.TF32 R32, R228.reuse, R26, R32 ;  /* 0x0000001ae420723c */ /* 0x040fe60000081020 */
[----:B------:R-:W-:Y:S04]  /*2c3b0*/  STL.64 [R1+0x2f0], R56 ;  /* 0x0002f03801007387 */ /* 0x000fe80000100a00 */
[----:B------:R1:W-:Y:S01]  /*2c3c0*/  STL.64 [R1+0x2f8], R58 ;  /* 0x0002f83a01007387 */ /* 0x0003e20000100a00 */
[C---:B------:R-:W-:Y:S03]  /*2c3d0*/  HMMA.1688.F32.TF32 R240, R228.reuse, R30, R240 ;  /* 0x0000001ee4f0723c */ /* 0x040fe600000810f0 */
[----:B-1----:R-:W2:Y:S04]  /*2c3e0*/  LDL.LU.64 R58, [R1+0x2810] ;  /* 0x00281000013a7983 */ /* 0x002ea80000300a00 */
[----:B------:R-:W2:Y:S04]  /*2c3f0*/  LDL.LU.64 R56, [R1+0x2808] ;  /* 0x0028080001387983 */ /* 0x000ea80000300a00 */
[----:B------:R-:W-:Y:S04]  /*2c400*/  STL.64 [R1+0x2e0], R52 ;  /* 0x0002e03401007387 */ /* 0x000fe80000100a00 */
[----:B------:R1:W-:Y:S01]  /*2c410*/  STL.64 [R1+0x2e8], R54 ;  /* 0x0002e83601007387 */ /* 0x0003e20000100a00 */
[C---:B------:R-:W-:Y:S03]  /*2c420*/  HMMA.1688.F32.TF32 R244, R228.reuse, R206, R244 ;  /* 0x000000cee4f4723c */ /* 0x040fe600000810f4 */
[----:B-1----:R-:W2:Y:S04]  /*2c430*/  LDL.LU.64 R54, [R1+0x2800] ;  /* 0x0028000001367983 */ /* 0x002ea80000300a00 */
[----:B------:R-:W2:Y:S04]  /*2c440*/  LDL.LU.64 R52, [R1+0x27f8] ;  /* 0x0027f80001347983 */ /* 0x000ea80000300a00 */
[----:B------:R-:W-:Y:S04]  /*2c450*/  STL.64 [R1+0x2d0], R48 ;  /* 0x0002d03001007387 */ /* 0x000fe80000100a00 */
[----:B------:R1:W-:Y:S01]  /*2c460*/  STL.64 [R1+0x2d8], R50 ;  /* 0x0002d83201007387 */ /* 0x0003e20000100a00 */
[----:B------:R-:W-:Y:S03]  /*2c470*/  HMMA.1688.F32.TF32 R248, R228, R14, R248 ;  /* 0x0000000ee4f8723c */ /* 0x000fe600000810f8 */
[----:B-1----:R-:W2:Y:S04]  /*2c480*/  LDL.LU.64 R50, [R1+0x27f0] ;  /* 0x0027f00001327983 */ /* 0x002ea80000300a00 */
[----:B------:R-:W2:Y:S04]  /*2c490*/  LDL.LU.64 R48, [R1+0x27e8] ;  /* 0x0027e80001307983 */ /* 0x000ea80000300a00 */
[----:B------:R-:W-:Y:S04]  /*2c4a0*/  STL.64 [R1+0x2c0], R44 ;  /* 0x0002c02c01007387 */ /* 0x000fe80000100a00 */
[----:B------:R1:W-:Y:S04]  /*2c4b0*/  STL.64 [R1+0x2c8], R46 ;  /* 0x0002c82e01007387 */ /* 0x0003e80000100a00 */
[----:B-1----:R-:W2:Y:S04]  /*2c4c0*/  LDL.LU.64 R46, [R1+0x27e0] ;  /* 0x0027e000012e7983 */ /* 0x002ea80000300a00 */
[----:B------:R-:W2:Y:S04]  /*2c4d0*/  LDL.LU.64 R44, [R1+0x27d8] ;  /* 0x0027d800012c7983 */ /* 0x000ea80000300a00 */
[----:B------:R-:W2:Y:S04]  /*2c4e0*/  LDL.LU.64 R42, [R1+0x27d0] ;  /* 0x0027d000012a7983 */ /* 0x000ea80000300a00 */
[----:B------:R-:W2:Y:S04]  /*2c4f0*/  LDL.LU.64 R40, [R1+0x27c8] ;  /* 0x0027c80001287983 */ /* 0x000ea80000300a00 */
[----:B------:R1:W-:Y:S04]  /*2c500*/  STL.64 [R1+0x240], R200 ;  /* 0x000240c801007387 */ /* 0x0003e80000100a00 */
[----:B------:R-:W-:Y:S04]  /*2c510*/  STL.64 [R1+0x248], R202 ;  /* 0x000248ca01007387 */ /* 0x000fe80000100a00 */
[----:B-1----:R-:W2:Y:S04]  /*2c520*/  LDL.LU R200, [R1] ;  /* 0x0000000001c87983 */ /* 0x002ea80000300800 */
[----:B------:R-:W2:Y:S04]  /*2c530*/  LDL.LU R201, [R1+0x4] ;  /* 0x0000040001c97983 */ /* 0x000ea80000300800 */
        /* <DEDUP_REMOVED lines=20> */
[C---:B---3--:R-:W-:Y:S08]  /*2c680*/  HMMA.1688.F32.TF32 R192, R132.reuse, R20, R236 ;  /* 0x0000001484c0723c */ /* 0x048ff000000810ec */
[C---:B------:R-:W-:Y:S08]  /*2c690*/  HMMA.1688.F32.TF32 R108, R132.reuse, R24, R108 ;  /* 0x00000018846c723c */ /* 0x040ff0000008106c */
[C---:B------:R-:W-:Y:S08]  /*2c6a0*/  HMMA.1688.F32.TF32 R112, R132.reuse, R28, R112 ;  /* 0x0000001c8470723c */ /* 0x040ff00000081070 */
[C---:B------:R-:W-:Y:S08]  /*2c6b0*/  HMMA.1688.F32.TF32 R116, R132.reuse, R204, R116 ;  /* 0x000000cc8474723c */ /* 0x040ff00000081074 */
[C---:B------:R-:W-:Y:S08]  /*2c6c0*/  HMMA.1688.F32.TF32 R120, R132.reuse, R12, R120 ;  /* 0x0000000c8478723c */ /* 0x040ff00000081078 */
[C---:B------:R-:W-:Y:S08]  /*2c6d0*/  HMMA.1688.F32.TF32 R124, R132.reuse, R8, R124 ;  /* 0x00000008847c723c */ /* 0x040ff0000008107c */
[C---:B------:R-:W-:Y:S01]  /*2c6e0*/  HMMA.1688.F32.TF32 R128, R132.reuse, R4, R128 ;  /* 0x000000048480723c */ /* 0x040fe20000081080 */
[----:B------:R-:W-:Y:S01]  /*2c6f0*/  MOV R202, R252 ;  /* 0x000000fc00ca7202 */ /* 0x000fe20000000f00 */
[----:B------:R-:W-:Y:S01]  /*2c700*/  IMAD.MOV.U32 R203, RZ, RZ, R2 ;  /* 0x000000ffffcb7224 */ /* 0x000fe200078e0002 */
[----:B------:R-:W-:Y:S04]  /*2c710*/  LDS R236, [R3+0xa180] ;  /* 0x00a1800003ec7984 */ /* 0x000fe80000000800 */
[----:B------:R-:W-:Y:S01]  /*2c720*/  LDS R238, [R3+0xb180] ;  /* 0x00b1800003ee7984 */ /* 0x000fe20000000800 */
[----:B------:R-:W-:Y:S03]  /*2c730*/  HMMA.1688.F32.TF32 R132, R132, R220, R232 ;  /* 0x000000dc8484723c */ /* 0x000fe600000810e8 */
[----:B------:R-:W-:Y:S04]  /*2c740*/  LDS R232, [R3+0xa100] ;  /* 0x00a1000003e87984 */ /* 0x000fe80000000800 */
[----:B------:R-:W-:Y:S04]  /*2c750*/  LDS R234, [R3+0xb100] ;  /* 0x00b1000003ea7984 */ /* 0x000fe80000000800 */
[----:B------:R-:W-:Y:S04]  /*2c760*/  LDS R233, [R0+0xa100] ;  /* 0x00a1000000e97984 */ /* 0x000fe80000000800 */
[----:B------:R-:W4:Y:S04]  /*2c770*/  LDS R235, [R0+0xb100] ;  /* 0x00b1000000eb7984 */ /* 0x000f280000000800 */
[----:B------:R-:W-:Y:S04]  /*2c780*/  LDS R237, [R0+0xa180] ;  /* 0x00a1800000ed7984 */ /* 0x000fe80000000800 */
[----:B------:R-:W1:Y:S01]  /*2c790*/  LDS R239, [R0+0xb180] ;  /* 0x00b1800000ef7984 */ /* 0x000e620000000800 */
[----:B--2---:R-:W-:Y:S11]  /*2c7a0*/  HMMA.1688.F32.TF32 R200, R228, R10, R200 ;  /* 0x0000000ae4c8723c */ /* 0x004ff600000810c8 */
[----:B------:R-:W-:Y:S11]  /*2c7b0*/  @!UPT UIADD3 URZ, URZ, URZ, URZ ;  /* 0x0000003f3f3ff290 */ /* 0x000ff6000fffe03f */
[----:B------:R-:W-:Y:S01]  /*2c7c0*/  @!UPT UIADD3 URZ, URZ, URZ, URZ ;  /* 0x0000003f3f3ff290 */ /* 0x000fe2000fffe03f */
[----:B------:R-:W-:Y:S01]  /*2c7d0*/  STL.64 [R1+0x1e0], R200 ;  /* 0x0001e0c801007387 */ /* 0x000fe20000100a00 */
[C---:B----4-:R-:W-:Y:S03]  /*2c7e0*/  HMMA.1688.F32.TF32 R36, R232.reuse, R30, R36 ;  /* 0x0000001ee824723c */ /* 0x050fe60000081024 */
[----:B------:R-:W-:Y:S05]  /*2c7f0*/  STL.64 [R1+0x1e8], R202 ;  /* 0x0001e8ca01007387 */ /* 0x000fea0000100a00 */
[----:B------:R-:W-:Y:S08]  /*2c800*/  HMMA.1688.F32.TF32 R32, R232, R26, R32 ;  /* 0x0000001ae820723c */ /* 0x000ff00000081020 */
[----:B------:R-:W-:Y:S11]  /*2c810*/  HMMA.1688.F32.TF32 R248, R228, R6, R248 ;  /* 0x00000006e4f8723c */ /* 0x000ff600000810f8 */
[----:B------:R-:W-:Y:S11]  /*2c820*/  @!UPT UIADD3 URZ, URZ, URZ, URZ ;  /* 0x0000003f3f3ff290 */ /* 0x000ff6000fffe03f */
[----:B------:R-:W-:Y:S01]  /*2c830*/  @!UPT UIADD3 URZ, URZ, URZ, URZ ;  /* 0x0000003f3f3ff290 */ /* 0x000fe2000fffe03f */
[----:B------:R2:W-:Y:S04]  /*2c840*/  STL.64 [R1+0x1d0], R248 ;  /* 0x0001d0f801007387 */ /* 0x0005e80000100a00 */
[----:B------:R3:W-:Y:S01]  /*2c850*/  STL.64 [R1+0x1d8], R250 ;  /* 0x0001d8fa01007387 */ /* 0x0007e20000100a00 */
[----:B--2---:R-:W-:Y:S01]  /*2c860*/  MOV R249, R34 ;  /* 0x0000002200f97202 */ /* 0x004fe20000000f00 */
[----:B------:R-:W-:Y:S02]  /*2c870*/  IMAD.MOV.U32 R248, RZ, RZ, R35 ;  /* 0x000000fffff87224 */ /* 0x000fe400078e0023 */
[----:B---3--:R-:W-:Y:S02]  /*2c880*/  IMAD.MOV.U32 R251, RZ, RZ, R32 ;  /* 0x000000fffffb7224 */ /* 0x008fe400078e0020 */
[----:B------:R-:W-:-:S02]  /*2c890*/  IMAD.MOV.U32 R250, RZ, RZ, R33 ;  /* 0x000000fffffa7224 */ /* 0x000fc400078e0021 */
[C---:B------:R-:W-:Y:S08]  /*2c8a0*/  HMMA.1688.F32.TF32 R32, R232.reuse, R206, R40 ;  /* 0x000000cee820723c */ /* 0x040ff00000081028 */
[----:B------:R-:W-:Y:S01]  /*2c8b0*/  HMMA.1688.F32.TF32 R40, R232, R14, R44 ;  /* 0x0000000ee828723c */ /* 0x000fe2000008102c */
[----:B------:R-:W-:Y:S04]  /*2c8c0*/  STL.64 [R1+0xa0], R36 ;  /* 0x0000a02401007387 */ /* 0x000fe80000100a00 */
[----:B------:R2:W-:Y:S03]  /*2c8d0*/  STL.64 [R1+0xa8], R38 ;  /* 0x0000a82601007387 */ /* 0x0005e60000100a00 */
[----:B------:R-:W-:Y:S01]  /*2c8e0*/  HMMA.1688.F32.TF32 R200, R228, R222, R244 ;  /* 0x000000dee4c8723c */ /* 0x000fe200000810f4 */
[----:B------:R-:W-:Y:S04]  /*2c8f0*/  LDS R44, [R3+0xa280] ;  /* 0x00a28000032c7984 */ /* 0x000fe80000000800 */
[----:B------:R-:W-:Y:S03]  /*2c900*/  LDS R46, [R3+0xb280] ;  /* 0x00b28000032e7984 */ /* 0x000fe60000000800 */
[C---:B--2---:R-:W-:Y:S01]  /*2c910*/  HMMA.1688.F32.TF32 R36, R232.reuse, R10, R48 ;  /* 0x0000000ae824723c */ /* 0x044fe20000081030 */
[----:B------:R-:W-:Y:S04]  /*2c920*/  STL.64 [R1+0x90], R32 ;  /* 0x0000902001007387 */ /* 0x000fe80000100a00 */
[----:B------:R2:W-:Y:S04]  /*2c930*/  STL.64 [R1+0x98], R34 ;  /* 0x0000982201007387 */ /* 0x0005e80000100a00 */
[----:B------:R-:W-:Y:S04]  /*2c940*/  STL.64 [R1+0x80], R40 ;  /* 0x0000802801007387 */ /* 0x000fe80000100a00 */
[----:B------:R3:W-:Y:S01]  /*2c950*/  STL.64 [R1+0x88], R42 ;  /* 0x0000882a01007387 */ /* 0x0007e20000100a00 */
[C---:B--2---:R-:W-:Y:S03]  /*2c960*/  HMMA.1688.F32.TF32 R32, R232.reuse, R6, R52 ;  /* 0x00000006e820723c */ /* 0x044fe60000081034 */
[----:B------:R-:W-:Y:S04]  /*2c970*/  LDS R45, [R0+0xa280] ;  /* 0x00a28000002d7984 */ /* 0x000fe80000000800 */
[----:B------:R-:W-:Y:S01]  /*2c980*/  LDS R47, [R0+0xb280] ;  /* 0x00b28000002f7984 */ /* 0x000fe20000000800 */
[----:B---3--:R-:W-:Y:S03]  /*2c990*/  HMMA.1688.F32.TF32 R40, R232, R222, R56 ;  /* 0x000000dee828723c */ /* 0x008fe60000081038 */
[----:B------:R-:W-:Y:S04]  /*2c9a0*/  STL.64 [R1+0x70], R36 ;  /* 0x0000702401007387 */ /* 0x000fe80000100a00 */
[----:B------:R1:W-:Y:S08]  /*2c9b0*/  STL.64 [R1+0x78], R38 ;  /* 0x0000782601007387 */ /* 0x0003f00000100a00 */
[----:B------:R-:W-:Y:S01]  /*2c9c0*/  STL.64 [R1+0x60], R32 ;  /* 0x0000602001007387 */ /* 0x000fe20000100a00 */
[C---:B-1----:R-:W-:Y:S03]  /*2c9d0*/  HMMA.1688.F32.TF32 R36, R236.reuse, R22, R60 ;  /* 0x00000016ec24723c */ /* 0x042fe6000008103c */
[----:B------:R1:W-:Y:S04]  /*2c9e0*/  STL.64 [R1+0x68], R34 ;  /* 0x0000682201007387 */ /* 0x0003e80000100a00 */
[----:B------:R-:W-:Y:S04]  /*2c9f0*/  STL.64 [R1+0x50], R40 ;  /* 0x0000502801007387 */ /* 0x000fe80000100a00 */
[----:B------:R2:W-:Y:S01]  /*2ca00*/  STL.64 [R1+0x58], R42 ;  /* 0x0000582a01007387 */ /* 0x0005e20000100a00 */
[C---:B-1----:R-:W-:Y:S08]  /*2ca10*/  HMMA.1688.F32.TF32 R32, R236.reuse, R26, R64 ;  /* 0x0000001aec20723c */ /* 0x042ff00000081040 */
[C---:B--2---:R-:W-:Y:S03]  /*2ca20*/  HMMA.1688.F32.TF32 R40, R236.reuse, R30, R68 ;  /* 0x0000001eec28723c */ /* 0x044fe60000081044 */
[----:B------:R-:W-:Y:S04]  /*2ca30*/  STL.64 [R1+0x40], R36 ;  /* 0x0000402401007387 */ /* 0x000fe80000100a00 */
[----:B------:R1:W-:Y:S08]  /*2ca40*/  STL.64 [R1+0x48], R38 ;  /* 0x0000482601007387 */ /* 0x0003f00000100a00 */
[----:B------:R-:W-:Y:S04]  /*2ca50*/  STL.64 [R1+0x30], R32 ;  /* 0x0000302001007387 */ /* 0x000fe80000100a00 */
[----:B------:R2:W-:Y:S04]  /*2ca60*/  STL.64 [R1+0x38], R34 ;  /* 0x0000382201007387 */ /* 0x0005e80000100a00 */
[----:B------:R-:W-:Y:S04]  /*2ca70*/  STL.64 [R1+0x20], R40 ;  /* 0x0000202801007387 */ /* 0x000fe80000100a00 */
[----:B------:R-:W-:Y:S04]  /*2ca80*/  STL.64 [R1+0x28], R42 ;  /* 0x0000282a01007387 */ /* 0x000fe80000100a00 */
[----:B------:R-:W-:Y:S04]  /*2ca90*/  LDS R40, [R3+0xa200] ;  /* 0x00a2000003287984 */ /* 0x000fe80000000800 */
[----:B------:R-:W-:Y:S04]  /*2caa0*/  LDS R42, [R3+0xb200] ;  /* 0x00b20000032a7984 */ /* 0x000fe80000000800 */
[----:B------:R-:W-:Y:S04]  /*2cab0*/  LDS R41, [R0+0xa200] ;  /* 0x00a2000000297984 */ /* 0x000fe80000000800 */
[----:B------:R-:W3:Y:S01]  /*2cac0*/  LDS R43, [R0+0xb200] ;  /* 0x00b20000002b7984 */ /* 0x000ee20000000800 */
[----:B------:R-:W-:Y:S01]  /*2cad0*/  IMAD.MOV.U32 R247, RZ, RZ, R200 ;  /* 0x000000fffff77224 */ /* 0x000fe200078e00c8 */
[----:B------:R-:W-:Y:S01]  /*2cae0*/  MOV R246, R201 ;  /* 0x000000c900f67202 */ /* 0x000fe20000000f00 */
[----:B------:R-:W-:Y:S01]  /*2caf0*/  IMAD.MOV.U32 R245, RZ, RZ, R202 ;  /* 0x000000fffff57224 */ /* 0x000fe200078e00ca */
[----:B-1----:R-:W-:Y:S01]  /*2cb00*/  HMMA.1688.F32.TF32 R36, R236, R206, R72 ;  /* 0x000000ceec24723c */ /* 0x002fe20000081048 */
[----:B------:R-:W-:-:S07]  /*2cb10*/  IMAD.MOV.U32 R244, RZ, RZ, R203 ;  /* 0x000000fffff47224 */ /* 0x000fce00078e00cb */
[----:B------:R-:W-:Y:S08]  /*2cb20*/  HMMA.1688.F32.TF32 R200, R232, R22, R240 ;  /* 0x00000016e8c8723c */ /* 0x000ff000000810f0 */
[C---:B------:R-:W-:Y:S08]  /*2cb30*/  HMMA.1688.F32.TF32 R232, R236.reuse, R10, R80 ;  /* 0x0000000aece8723c */ /* 0x040ff00000081050 */
[C---:B--2---:R-:W-:Y:S08]  /*2cb40*/  HMMA.1688.F32.TF32 R32, R236.reuse, R14, R76 ;  /* 0x0000000eec20723c */ /* 0x044ff0000008104c */
[----:B------:R-:W-:Y:S08]  /*2cb50*/  HMMA.1688.F32.TF32 R228, R236, R6, R84 ;  /* 0x00000006ece4723c */ /* 0x000ff00000081054 */
[C---:B---3--:R-:W-:Y:S01]  /*2cb60*/  HMMA.1688.F32.TF32 R48, R40.reuse, R26, R92 ;  /* 0x0000001a2830723c */ /* 0x048fe2000008105c */
[----:B------:R-:W-:Y:S04]  /*2cb70*/  STL.64 [R1+0x10], R36 ;  /* 0x0000102401007387 */ /* 0x000fe80000100a00 */
[----:B------:R-:W-:Y:S04]  /*2cb80*/  STL.64 [R1+0x18], R38 ;  /* 0x0000182601007387 */ /* 0x000fe80000100a00 */
[----:B------:R1:W-:Y:S04]  /*2cb90*/  STL [R1+0x2770], R232 ;  /* 0x002770e801007387 */ /* 0x0003e80000100800 */
[----:B------:R-:W-:Y:S04]  /*2cba0*/  STL.64 [R1], R32 ;  /* 0x0000002001007387 */ /* 0x000fe80000100a00 */
[----:B------:R-:W-:Y:S04]  /*2cbb0*/  STL.64 [R1+0x8], R34 ;  /* 0x0000082201007387 */ /* 0x000fe80000100a00 */
[----:B------:R2:W-:Y:S01]  /*2cbc0*/  STL [R1+0x276c], R233 ;  /* 0x00276ce901007387 */ /* 0x0005e20000100800 */
[----:B------:R-:W-:Y:S03]  /*2cbd0*/  HMMA.1688.F32.TF32 R52, R40, R22, R196 ;  /* 0x000000162834723c */ /* 0x000fe600000810c4 */
[----:B------:R3:W-:Y:S01]  /*2cbe0*/  STL [R1+0x2768], R234 ;  /* 0x002768ea01007387 */ /* 0x0007e20000100800 */
[----:B-1----:R-:W-:-:S03]  /*2cbf0*/  MOV R232, R49 ;  /* 0x0000003100e87202 */ /* 0x002fc60000000f00 */
[----:B------:R-:W-:Y:S01]  /*2cc00*/  STL [R1+0x2764], R235 ;  /* 0x002764eb01007387 */ /* 0x000fe20000100800 */
[----:B--2---:R-:W-:-:S03]  /*2cc10*/  IMAD.MOV.U32 R233, RZ, RZ, R50 ;  /* 0x000000ffffe97224 */ /* 0x004fc600078e0032 */
[----:B------:R1:W-:Y:S01]  /*2cc20*/  STL [R1+0x2774], R230 ;  /* 0x002774e601007387 */ /* 0x0003e20000100800 */
[----:B---3--:R-:W-:Y:S01]  /*2cc30*/  IMAD.MOV.U32 R234, RZ, RZ, R51 ;  /* 0x000000ffffea7224 */ /* 0x008fe200078e0033 */
[C---:B------:R-:W-:Y:S02]  /*2cc40*/  HMMA.1688.F32.TF32 R56, R40.reuse, R14, R184 ;  /* 0x0000000e2838723c */ /* 0x040fe400000810b8 */
[----:B------:R-:W-:Y:S04]  /*2cc50*/  LDS R36, [R3+0xa300] ;  /* 0x00a3000003247984 */ /* 0x000fe80000000800 */
[----:B------:R-:W-:Y:S01]  /*2cc60*/  LDS R38, [R3+0xb300] ;  /* 0x00b3000003267984 */ /* 0x000fe20000000800 */
[----:B-1----:R-:W-:Y:S02]  /*2cc70*/  IMAD.MOV.U32 R230, RZ, RZ, R48 ;  /* 0x000000ffffe67224 */ /* 0x002fe400078e0030 */
[----:B------:R-:W-:Y:S01]  /*2cc80*/  HMMA.1688.F32.TF32 R48, R40, R30, R180 ;  /* 0x0000001e2830723c */ /* 0x000fe200000810b4 */
[----:B------:R1:W-:Y:S04]  /*2cc90*/  STL [R1+0x2760], R231 ;  /* 0x002760e701007387 */ /* 0x0003e80000100800 */
[----:B------:R-:W-:Y:S04]  /*2cca0*/  STL.64 [R1+0x2b0], R52 ;  /* 0x0002b03401007387 */ /* 0x000fe80000100a00 */
[----:B------:R-:W-:Y:S04]  /*2ccb0*/  STL.64 [R1+0x2b8], R54 ;  /* 0x0002b83601007387 */ /* 0x000fe80000100a00 */
[----:B------:R-:W-:Y:S04]  /*2ccc0*/  LDS R37, [R0+0xa300] ;  /* 0x00a3000000257984 */ /* 0x000fe80000000800 */
[----:B------:R-:W2:Y:S04]  /*2ccd0*/  LDS R39, [R0+0xb300] ;  /* 0x00b3000000277984 */ /* 0x000ea80000000800 */
[----:B------:R-:W-:Y:S03]  /*2cce0*/  LDS R32, [R3+0xa380] ;  /* 0x00a3800003207984 */ /* 0x000fe60000000800 */
[----:B------:R-:W-:Y:S01]  /*2ccf0*/  MOV R235, R48 ;  /* 0x0000003000eb7202 */ /* 0x000fe20000000f00 */
[----:B------:R3:W-:Y:S01]  /*2cd00*/  STL.64 [R1+0x298], R50 ;  /* 0x0002983201007387 */ /* 0x0007e20000100a00 */
[----:B-1----:R-:W-:-:S03]  /*2cd10*/  IMAD.MOV.U32 R231, RZ, RZ, R49 ;  /* 0x000000ffffe77224 */ /* 0x002fc600078e0031 */
[----:B------:R-:W-:Y:S04]  /*2cd20*/  LDS R34, [R3+0xb380] ;  /* 0x00b3800003227984 */ /* 0x000fe80000000800 */
[----:B------:R-:W-:Y:S01]  /*2cd30*/  LDS R33, [R0+0xa380] ;  /* 0x00a3800000217984 */ /* 0x000fe20000000800 */
[C---:B---3--:R-:W-:Y:S03]  /*2cd40*/  HMMA.1688.F32.TF32 R48, R40.reuse, R206, R96 ;  /* 0x000000ce2830723c */ /* 0x048fe60000081060 */
[----:B------:R-:W1:Y:S01]  /*2cd50*/  LDS R35, [R0+0xb380] ;  /* 0x00b3800000237984 */ /* 0x000e620000000800 */
[----:B------:R-:W-:Y:S01]  /*2cd60*/  MOV R243, R200 ;  /* 0x000000c800f37202 */ /* 0x000fe20000000f00 */
[----:B------:R-:W-:Y:S01]  /*2cd70*/  IMAD.MOV.U32 R242, RZ, RZ, R201 ;  /* 0x000000fffff27224 */ /* 0x000fe200078e00c9 */
[----:B------:R-:W-:Y:S01]  /*2cd80*/  MOV R240, R203 ;  /* 0x000000cb00f07202 */ /* 0x000fe20000000f00 */
[----:B------:R-:W-:Y:S01]  /*2cd90*/  IMAD.MOV.U32 R241, RZ, RZ, R202 ;  /* 0x000000fffff17224 */ /* 0x000fe200078e00ca */
[----:B------:R-:W-:Y:S01]  /*2cda0*/  LDS R84, [R3+0xc080] ;  /* 0x00c0800003547984 */ /* 0x000fe20000000800 */
[----:B------:R-:W-:Y:S03]  /*2cdb0*/  HMMA.1688.F32.TF32 R52, R40, R10, R100 ;  /* 0x0000000a2834723c */ /* 0x000fe60000081064 */
[----:B------:R-:W-:Y:S04]  /*2cdc0*/  LDS R86, [R3+0xd080] ;  /* 0x00d0800003567984 */ /* 0x000fe80000000800 */
[----:B------:R-:W-:Y:S01]  /*2cdd0*/  LDS R85, [R0+0xc080] ;  /* 0x00c0800000557984 */ /* 0x000fe20000000800 */
[----:B------:R-:W-:Y:S03]  /*2cde0*/  HMMA.1688.F32.TF32 R236, R236, R222, R88 ;  /* 0x000000deecec723c */ /* 0x000fe60000081058 */
[----:B------:R-:W-:Y:S04]  /*2cdf0*/  LDS R87, [R0+0xd080] ;  /* 0x00d0800000577984 */ /* 0x000fe80000000800 */
[----:B------:R-:W-:Y:S04]  /*2ce00*/  STL.64 [R1+0x280], R48 ;  /* 0x0002803001007387 */ /* 0x000fe80000100a00 */
[----:B------:R3:W-:Y:S02]  /*2ce10*/  STL.64 [R1+0x288], R50 ;  /* 0x0002883201007387 */ /* 0x0007e40000100a00 */
[C---:B---3--:R-:W-:Y:S08]  /*2ce20*/  HMMA.1688.F32.TF32 R48, R40.reuse, R6, R188 ;  /* 0x000000062830723c */ /* 0x048ff000000810bc */
[----:B------:R-:W-:Y:S01]  /*2ce30*/  HMMA.1688.F32.TF32 R40, R40, R222, R104 ;  /* 0x000000de2828723c */ /* 0x000fe20000081068 */
[----:B------:R-:W-:Y:S04]  /*2ce40*/  STL.64 [R1+0x270], R56 ;  /* 0x0002703801007387 */ /* 0x000fe80000100a00 */
[----:B------:R-:W-:Y:S04]  /*2ce50*/  STL.64 [R1+0x278], R58 ;  /* 0x0002783a01007387 */ /* 0x000fe80000100a00 */
[----:B------:R-:W-:Y:S04]  /*2ce60*/  STL.64 [R1+0x260], R52 ;  /* 0x0002603401007387 */ /* 0x000fe80000100a00 */
[----:B------:R3:W-:Y:S04]  /*2ce70*/  STL.64 [R1+0x268], R54 ;  /* 0x0002683601007387 */ /* 0x0007e80000100a00 */
[----:B------:R-:W-:Y:S04]  /*2ce80*/  STL.64 [R1+0x250], R48 ;  /* 0x0002503001007387 */ /* 0x000fe80000100a00 */
[----:B------:R4:W-:Y:S01]  /*2ce90*/  STL.64 [R1+0x258], R50 ;  /* 0x0002583201007387 */ /* 0x0009e20000100a00 */
[C---:B---3--:R-:W-:Y:S03]  /*2cea0*/  HMMA.1688.F32.TF32 R52, R44.reuse, R22, R192 ;  /* 0x000000162c34723c */ /* 0x048fe600000810c0 */
[----:B------:R-:W-:Y:S04]  /*2ceb0*/  STL.64 [R1+0x1c0], R40 ;  /* 0x0001c02801007387 */ /* 0x000fe80000100a00 */
[----:B------:R3:W-:Y:S01]  /*2cec0*/  STL.64 [R1+0x1c8], R42 ;  /* 0x0001c82a01007387 */ /* 0x0007e20000100a00 */
[C---:B----4-:R-:W-:Y:S08]  /*2ced0*/  HMMA.1688.F32.TF32 R48, R44.reuse, R26, R108 ;  /* 0x0000001a2c30723c */ /* 0x050ff0000008106c */
[C---:B---3--:R-:W-:Y:S07]  /*2cee0*/  HMMA.1688.F32.TF32 R40, R44.reuse, R30, R112 ;  /* 0x0000001e2c28723c */ /* 0x048fee0000081070 */
[----:B------:R-:W-:Y:S04]  /*2cef0*/  STL.64 [R1+0x1b0], R52 ;  /* 0x0001b03401007387 */ /* 0x000fe80000100a00 */
[----:B------:R3:W-:Y:S04]  /*2cf00*/  STL.64 [R1+0x1b8], R54 ;  /* 0x0001b83601007387 */ /* 0x0007e80000100a00 */
[----:B------:R-:W-:Y:S04]  /*2cf10*/  STL.64 [R1+0x1a0], R48 ;  /* 0x0001a03001007387 */ /* 0x000fe80000100a00 */
[----:B------:R4:W-:Y:S01]  /*2cf20*/  STL.64 [R1+0x1a8], R50 ;  /* 0x0001a83201007387 */ /* 0x0009e20000100a00 */
[C---:B---3--:R-:W-:Y:S03]  /*2cf30*/  HMMA.1688.F32.TF32 R52, R44.reuse, R206, R116 ;  /* 0x000000ce2c34723c */ /* 0x048fe60000081074 */
[----:B------:R-:W-:Y:S04]  /*2cf40*/  STL.64 [R1+0x190], R40 ;  /* 0x0001902801007387 */ /* 0x000fe80000100a00 */
[----:B------:R3:W-:Y:S01]  /*2cf50*/  STL.64 [R1+0x198], R42 ;  /* 0x0001982a01007387 */ /* 0x0007e20000100a00 */
[----:B----4-:R-:W-:Y:S08]  /*2cf60*/  HMMA.1688.F32.TF32 R48, R44, R14, R120 ;  /* 0x0000000e2c30723c */ /* 0x010ff00000081078 */
[C---:B--2---:R-:W-:Y:S08]  /*2cf70*/  HMMA.1688.F32.TF32 R180, R36.reuse, R10, R156 ;  /* 0x0000000a24b4723c */ /* 0x044ff0000008109c */
[----:B------:R-:W-:Y:S08]  /*2cf80*/  HMMA.1688.F32.TF32 R184, R36, R6, R160 ;  /* 0x0000000624b8723c */ /* 0x000ff000000810a0 */
[C---:B-1----:R-:W-:Y:S08]  /*2cf90*/  HMMA.1688.F32.TF32 R196, R32.reuse, R26, R172 ;  /* 0x0000001a20c4723c */ /* 0x042ff000000810ac */
[----:B------:R-:W-:Y:S01]  /*2cfa0*/  HMMA.1688.F32.TF32 R200, R32, R30, R176 ;  /* 0x0000001e20c8723c */ /* 0x000fe200000810b0 */
[----:B------:R-:W-:Y:S01]  /*2cfb0*/  IMAD.MOV.U32 R191, RZ, RZ, R244 ;  /* 0x000000ffffbf7224 */ /* 0x000fe200078e00f4 */
[----:B------:R-:W-:Y:S01]  /*2cfc0*/  MOV R189, R246 ;  /* 0x000000f600bd7202 */ /* 0x000fe20000000f00 */
[----:B------:R-:W-:Y:S01]  /*2cfd0*/  IMAD.MOV.U32 R190, RZ, RZ, R245 ;  /* 0x000000ffffbe7224 */ /* 0x000fe200078e00f5 */
[----:B------:R-:W-:Y:S01]  /*2cfe0*/  MOV R95, R248 ;  /* 0x000000f8005f7202 */ /* 0x000fe20000000f00 */
[----:B------:R-:W-:-:S02]  /*2cff0*/  IMAD.MOV.U32 R188, RZ, RZ, R247 ;  /* 0x000000ffffbc7224 */ /* 0x000fc400078e00f7 */
[----:B------:R-:W-:Y:S01]  /*2d000*/  IMAD.MOV.U32 R94, RZ, RZ, R249 ;  /* 0x000000ffff5e7224 */ /* 0x000fe200078e00f9 */
[----:B---3--:R-:W-:Y:S01]  /*2d010*/  HMMA.1688.F32.TF32 R40, R44, R10, R124 ;  /* 0x0000000a2c28723c */ /* 0x008fe2000008107c */
[----:B------:R-:W-:Y:S04]  /*2d020*/  STL.64 [R1+0x180], R52 ;  /* 0x0001803401007387 */ /* 0x000fe80000100a00 */
[----:B------:R-:W-:Y:S04]  /*2d030*/  STL.64 [R1+0x188], R54 ;  /* 0x0001883601007387 */ /* 0x000fe80000100a00 */
[----:B------:R-:W-:Y:S04]  /*2d040*/  STL.64 [R1+0x170], R48 ;  /* 0x0001703001007387 */ /* 0x000fe80000100a00 */
[----:B------:R-:W-:Y:S01]  /*2d050*/  STL.64 [R1+0x178], R50 ;  /* 0x0001783201007387 */ /* 0x000fe20000100a00 */
[----:B------:R-:W-:Y:S01]  /*2d060*/  HMMA.1688.F32.TF32 R192, R32, R22, R168 ;  /* 0x0000001620c0723c */ /* 0x000fe200000810a8 */
[----:B------:R-:W-:Y:S01]  /*2d070*/  IMAD.MOV.U32 R93, RZ, RZ, R250 ;  /* 0x000000ffff5d7224 */ /* 0x000fe200078e00fa */
[----:B------:R-:W-:Y:S01]  /*2d080*/  MOV R92, R251 ;  /* 0x000000fb005c7202 */ /* 0x000fe20000000f00 */
[----:B------:R-:W-:Y:S01]  /*2d090*/  IMAD.MOV.U32 R91, RZ, RZ, R240 ;  /* 0x000000ffff5b7224 */ /* 0x000fe200078e00f0 */
[----:B------:R-:W-:Y:S01]  /*2d0a0*/  MOV R90, R241 ;  /* 0x000000f1005a7202 */ /* 0x000fe20000000f00 */
[----:B------:R-:W-:Y:S01]  /*2d0b0*/  IMAD.MOV.U32 R89, RZ, RZ, R242 ;  /* 0x000000ffff597224 */ /* 0x000fe200078e00f2 */
[----:B------:R-:W-:Y:S04]  /*2d0c0*/  LDS R116, [R3+0xc100] ;  /* 0x00c1000003747984 */ /* 0x000fe80000000800 */
[----:B------:R-:W-:Y:S01]  /*2d0d0*/  IMAD.MOV.U32 R252, RZ, RZ, R42 ;  /* 0x000000fffffc7224 */ /* 0x000fe200078e002a */
[----:B------:R1:W-:Y:S01]  /*2d0e0*/  STL.64 [R1+0x160], R40 ;  /* 0x0001602801007387 */ /* 0x0003e20000100a00 */
[----:B------:R-:W-:Y:S01]  /*2d0f0*/  MOV R2, R43 ;  /* 0x0000002b00027202 */ /* 0x000fe20000000f00 */
[----:B------:R-:W-:-:S02]  /*2d100*/  IMAD.MOV.U32 R88, RZ, RZ, R243 ;  /* 0x000000ffff587224 */ /* 0x000fc400078e00f3 */
[----:B------:R-:W-:Y:S04]  /*2d110*/  LDS R118, [R3+0xd100] ;  /* 0x00d1000003767984 */ /* 0x000fe80000000800 */
[----:B------:R-:W-:Y:S01]  /*2d120*/  LDS R117, [R0+0xc100] ;  /* 0x00c1000000757984 */ /* 0x000fe20000000800 */
[C---:B-1----:R-:W-:Y:S03]  /*2d130*/  HMMA.1688.F32.TF32 R40, R44.reuse, R6, R128 ;  /* 0x000000062c28723c */ /* 0x042fe60000081080 */
[----:B------:R-:W-:Y:S04]  /*2d140*/  STL [R1+0x275c], R2 ;  /* 0x00275c0201007387 */ /* 0x000fe80000100800 */
[----:B------:R-:W-:Y:S01]  /*2d150*/  STL [R1+0x2758], R252 ;  /* 0x002758fc01007387 */ /* 0x000fe20000100800 */
[----:B------:R-:W-:Y:S03]  /*2d160*/  HMMA.1688.F32.TF32 R48, R44, R222, R132 ;  /* 0x000000de2c30723c */ /* 0x000fe60000081084 */
[----:B------:R-:W-:Y:S04]  /*2d170*/  LDS R119, [R0+0xd100] ;  /* 0x00d1000000777984 */ /* 0x000fe80000000800 */
[----:B------:R-:W-:Y:S01]  /*2d180*/  LDS R52, [R3+0xc000] ;  /* 0x00c0000003347984 */ /* 0x000fe20000000800 */
[C---:B------:R-:W-:Y:S03]  /*2d190*/  HMMA.1688.F32.TF32 R44, R36.reuse, R22, R136 ;  /* 0x00000016242c723c */ /* 0x040fe60000081088 */
[----:B------:R-:W-:Y:S04]  /*2d1a0*/  LDS R54, [R3+0xd000] ;  /* 0x00d0000003367984 */ /* 0x000fe80000000800 */
[----:B------:R-:W-:Y:S04]  /*2d1b0*/  LDS R53, [R0+0xc000] ;  /* 0x00c0000000357984 */ /* 0x000fe80000000800 */
[----:B------:R-:W-:Y:S04]  /*2d1c0*/  STL.64 [R1+0x150], R40 ;  /* 0x0001502801007387 */ /* 0x000fe80000100a00 */
[----:B------:R1:W-:Y:S04]  /*2d1d0*/  STL.64 [R1+0x158], R42 ;  /* 0x0001582a01007387 */ /* 0x0003e80000100a00 */
[----:B------:R-:W-:Y:S04]  /*2d1e0*/  LDS R55, [R0+0xd000] ;  /* 0x00d0000000377984 */ /* 0x000fe80000000800 */
[----:B------:R-:W-:Y:S01]  /*2d1f0*/  LDS R156, [R3+0xc280] ;  /* 0x00c28000039c7984 */ /* 0x000fe20000000800 */
        /* <DEDUP_REMOVED lines=8> */
[-C--:B--2---:R-:W-:Y:S03]  /*2d280*/  HMMA.1688.F32.TF32 R44, R36, R206.reuse, R148 ;  /* 0x000000ce242c723c */ /* 0x084fe60000081094 */
[----:B------:R-:W-:Y:S04]  /*2d290*/  STL.64 [R1+0x120], R40 ;  /* 0x0001202801007387 */ /* 0x000fe80000100a00 */
[----:B------:R1:W-:Y:S01]  /*2d2a0*/  STL.64 [R1+0x128], R42 ;  /* 0x0001282a01007387 */ /* 0x0003e20000100a00 */
[----:B------:R-:W-:Y:S01]  /*2d2b0*/  HMMA.1688.F32.TF32 R204, R32, R206, R208 ;  /* 0x000000ce20cc723c */ /* 0x000fe200000810d0 */
[----:B------:R-:W-:Y:S01]  /*2d2c0*/  MOV R160, R230 ;  /* 0x000000e600a07202 */ /* 0x000fe20000000f00 */
[----:B------:R-:W-:Y:S01]  /*2d2d0*/  IMAD.MOV.U32 R161, RZ, RZ, R232 ;  /* 0x000000ffffa17224 */ /* 0x000fe200078e00e8 */
[----:B------:R-:W-:Y:S01]  /*2d2e0*/  MOV R163, R234 ;  /* 0x000000ea00a37202 */ /* 0x000fe20000000f00 */
[----:B------:R-:W-:Y:S01]  /*2d2f0*/  IMAD.MOV.U32 R162, RZ, RZ, R233 ;  /* 0x000000ffffa27224 */ /* 0x000fe200078e00e9 */
[----:B------:R-:W-:Y:S03]  /*2d300*/  LDS R148, [R3+0xc180] ;  /* 0x00c1800003947984 */ /* 0x000fe60000000800 */
[-C--:B-1----:R-:W-:Y:S01]  /*2d310*/  HMMA.1688.F32.TF32 R40, R36, R14.reuse, R152 ;  /* 0x0000000e2428723c */ /* 0x082fe20000081098 */
[----:B------:R-:W-:Y:S04]  /*2d320*/  STL.64 [R1+0x110], R48 ;  /* 0x0001103001007387 */ /* 0x000fe80000100a00 */
[----:B------:R-:W-:Y:S04]  /*2d330*/  STL.64 [R1+0x118], R50 ;  /* 0x0001183201007387 */ /* 0x000fe80000100a00 */
[----:B------:R-:W2:Y:S04]  /*2d340*/  LDL R13, [R1+0x394] ;  /* 0x00039400010d7983 */ /* 0x000ea80000100800 */
[----:B------:R-:W-:Y:S04]  /*2d350*/  STL.64 [R1+0x100], R44 ;  /* 0x0001002c01007387 */ /* 0x000fe80000100a00 */
[----:B------:R-:W-:Y:S01]  /*2d360*/  STL.64 [R1+0x108], R46 ;  /* 0x0001082e01007387 */ /* 0x000fe20000100a00 */
[C---:B------:R-:W-:Y:S03]  /*2d370*/  HMMA.1688.F32.TF32 R208, R32.reuse, R14, R212 ;  /* 0x0000000e20d0723c */ /* 0x040fe600000810d4 */
[----:B------:R-:W-:Y:S04]  /*2d380*/  LDS R152, [R3+0xc200] ;  /* 0x00c2000003987984 */ /* 0x000fe80000000800 */
[----:B------:R-:W-:Y:S04]  /*2d390*/  STL.64 [R1+0xf0], R40 ;  /* 0x0000f02801007387 */ /* 0x000fe80000100a00 */
[----:B------:R1:W-:Y:S01]  /*2d3a0*/  STL.64 [R1+0xf8], R42 ;  /* 0x0000f82a01007387 */ /* 0x0003e20000100a00 */
[----:B------:R-:W-:Y:S03]  /*2d3b0*/  HMMA.1688.F32.TF32 R212, R32, R10, R216 ;  /* 0x0000000a20d4723c */ /* 0x000fe600000810d8 */
[----:B------:R-:W-:Y:S04]  /*2d3c0*/  LDS R154, [R3+0xd200] ;  /* 0x00d20000039a7984 */ /* 0x000fe80000000800 */
[----:B------:R-:W-:Y:S01]  /*2d3d0*/  LDS R153, [R0+0xc200] ;  /* 0x00c2000000997984 */ /* 0x000fe20000000800 */
[----:B-1----:R-:W-:Y:S03]  /*2d3e0*/  HMMA.1688.F32.TF32 R40, R36, R222, R164 ;  /* 0x000000de2428723c */ /* 0x002fe600000810a4 */
[----:B------:R-:W-:Y:S04]  /*2d3f0*/  STL.64 [R1+0x26e0], R182 ;  /* 0x0026e0b601007387 */ /* 0x000fe80000100a00 */
[----:B------:R-:W-:Y:S04]  /*2d400*/  STL.64 [R1+0x26d8], R180 ;  /* 0x0026d8b401007387 */ /* 0x000fe80000100a00 */
[----:B------:R-:W-:Y:S04]  /*2d410*/  STL.64 [R1+0x26f0], R186 ;  /* 0x0026f0ba01007387 */ /* 0x000fe80000100a00 */
[----:B------:R-:W-:Y:S04]  /*2d420*/  STL.64 [R1+0x26e8], R184 ;  /* 0x0026e8b801007387 */ /* 0x000fe80000100a00 */
[----:B------:R-:W-:Y:S04]  /*2d430*/  LDS R155, [R0+0xd200] ;  /* 0x00d20000009b7984 */ /* 0x000fe80000000800 */
[----:B------:R-:W-:Y:S04]  /*2d440*/  LDS R150, [R3+0xd180] ;  /* 0x00d1800003967984 */ /* 0x000fe80000000800 */
        /* <DEDUP_REMOVED lines=13> */
[----:B------:R-:W3:Y:S04]  /*2d520*/  LDL.LU R76, [R1+0x1e0] ;  /* 0x0001e000014c7983 */ /* 0x000ee80000300800 */
[----:B------:R-:W3:Y:S04]  /*2d530*/  LDL.LU R77, [R1+0x1e4] ;  /* 0x0001e400014d7983 */ /* 0x000ee80000300800 */
[----:B------:R-:W3:Y:S04]  /*2d540*/  LDL.LU R78, [R1+0x1e8] ;  /* 0x0001e800014e7983 */ /* 0x000ee80000300800 */
        /* <DEDUP_REMOVED lines=23> */
[----:B------:R-:W-:-:S03]  /*2d6c0*/  IMAD.MOV.U32 R2, RZ, RZ, R42 ;  /* 0x000000ffff027224 */ /* 0x000fc600078e002a */
[----:B------:R-:W4:Y:S01]  /*2d6d0*/  LDL.LU R110, [R1+0x2d8] ;  /* 0x0002d800016e7983 */ /* 0x000f220000300800 */
[----:B------:R-:W-:-:S03]  /*2d6e0*/  IMAD.MOV.U32 R252, RZ, RZ, R43 ;  /* 0x000000fffffc7224 */ /* 0x000fc600078e002b */
[----:B------:R-:W4:Y:S04]  /*2d6f0*/  LDL.LU R111, [R1+0x2dc] ;  /* 0x0002dc00016f7983 */ /* 0x000f280000300800 */
[----:B-1----:R-:W4:Y:S04]  /*2d700*/  LDL.LU R40, [R1+0x2e0] ;  /* 0x0002e00001287983 */ /* 0x002f280000300800 */
        /* <DEDUP_REMOVED lines=39> */
[C---:B------:R-:W-:Y:S03]  /*2d980*/  HMMA.1688.F32.TF32 R216, R32.reuse, R6, R16 ;  /* 0x0000000620d8723c */ /* 0x040fe60000081010 */
[----:B--2---:R-:W1:Y:S04]  /*2d990*/  LDSM.16.M88.4 R4, [R13+0x41080] ;  /* 0x041080000d04783b */ /* 0x004e680000000200 */
[----:B------:R-:W-:Y:S01]  /*2d9a0*/  LDSM.16.M88.4 R8, [R13+0x40080] ;  /* 0x040080000d08783b */ /* 0x000fe20000000200 */
[----:B------:R-:W-:Y:S03]  /*2d9b0*/  HMMA.1688.F32.TF32 R220, R32, R222, R224 ;  /* 0x000000de20dc723c */ /* 0x000fe600000810e0 */
[----:B------:R-:W-:Y:S04]  /*2d9c0*/  LDSM.16.M88.4 R32, [R13+0x42080] ;  /* 0x042080000d20783b */ /* 0x000fe80000000200 */
[----:B------:R-:W2:Y:S04]  /*2d9d0*/  LDSM.16.M88.4 R28, [R13+0x43080] ;  /* 0x043080000d1c783b */ /* 0x000ea80000000200 */
[----:B------:R-:W2:Y:S04]  /*2d9e0*/  LDSM.16.M88.4 R24, [R13+0x44080] ;  /* 0x044080000d18783b */ /* 0x000ea80000000200 */
[----:B------:R-:W2:Y:S04]  /*2d9f0*/  LDSM.16.M88.4 R20, [R13+0x45080] ;  /* 0x045080000d14783b */ /* 0x000ea80000000200 */
[----:B------:R-:W2:Y:S04]  /*2da00*/  LDSM.16.M88.4 R16, [R13+0x46080] ;  /* 0x046080000d10783b */ /* 0x000ea80000000200 */
[----:B------:R-:W2:Y:S01]  /*2da10*/  LDSM.16.M88.4 R12, [R13+0x47080] ;  /* 0x047080000d0c783b */ /* 0x000ea20000000200 */
[----:B------:R-:W-:-:S02]  /*2da20*/  IMAD.MOV.U32 R180, RZ, RZ, R235 ;  /* 0x000000ffffb47224 */ /* 0x000fc400078e00eb */
[----:B------:R-:W-:Y:S01]  /*2da30*/  IMAD.MOV.U32 R181, RZ, RZ, R231 ;  /* 0x000000ffffb57224 */ /* 0x000fe200078e00e7 */
[----:B------:R-:W-:Y:S04]  /*2da40*/  LDS R149, [R0+0xc180] ;  /* 0x00c1800000957984 */ /* 0x000fe80000000800 */
[----:B------:R-:W2:Y:S01]  /*2da50*/  LDS R151, [R0+0xd180] ;  /* 0x00d1800000977984 */ /* 0x000ea20000000800 */
[-C--:B-1----:R-:W-:Y:S03]  /*2da60*/  HMMA.1688.F32.TF32 R92, R116, R4.reuse, R92 ;  /* 0x00000004745c723c */ /* 0x082fe6000008105c */
[----:B------:R-:W-:Y:S04]  /*2da70*/  LDS R159, [R0+0xd280] ;  /* 0x00d28000009f7984 */ /* 0x000fe80000000800 */
[----:B------:R-:W-:Y:S01]  /*2da80*/  LDS R224, [R3+0xc380] ;  /* 0x00c3800003e07984 */ /* 0x000fe20000000800 */
[C---:B---3--:R-:W-:Y:S11]  /*2da90*/  HMMA.1688.F32.TF32 R60, R84.reuse, R4, R60 ;  /* 0x00000004543c723c */ /* 0x048ff6000008103c */
[----:B------:R-:W-:Y:S04]  /*2daa0*/  @!UPT UIADD3 URZ, URZ, URZ, URZ ;  /* 0x0000003f3f3ff290 */ /* 0x000fe8000fffe03f */
[----:B------:R-:W-:Y:S04]  /*2dab0*/  STL [R1+0x26c8], R92 ;  /* 0x0026c85c01007387 */ /* 0x000fe80000100800 */
[----:B------:R-:W-:Y:S04]  /*2dac0*/  STL [R1+0x26c4], R93 ;  /* 0x0026c45d01007387 */ /* 0x000fe80000100800 */
[----:B------:R-:W-:Y:S01]  /*2dad0*/  STL [R1+0x26c0], R94 ;  /* 0x0026c05e01007387 */ /* 0x000fe20000100800 */
[C---:B--2---:R-:W-:Y:S03]  /*2dae0*/  HMMA.1688.F32.TF32 R68, R84.reuse, R28, R68 ;  /* 0x0000001c5444723c */ /* 0x044fe60000081044 */
[----:B------:R1:W-:Y:S04]  /*2daf0*/  STL [R1+0x26bc], R95 ;  /* 0x0026bc5f01007387 */ /* 0x0003e80000100800 */
[----:B------:R-:W-:Y:S01]  /*2db00*/  LDS R226, [R3+0xd380] ;  /* 0x00d3800003e27984 */ /* 0x000fe20000000800 */
[C---:B----4-:R-:W-:Y:S03]  /*2db10*/  HMMA.1688.F32.TF32 R56, R84.reuse, R8, R56 ;  /* 0x000000085438723c */ /* 0x050fe60000081038 */
[----:B------:R-:W-:Y:S04]  /*2db20*/  LDS R225, [R0+0xc380] ;  /* 0x00c3800000e17984 */ /* 0x000fe80000000800 */
[----:B------:R-:W2:Y:S01]  /*2db30*/  LDS R227, [R0+0xd380] ;  /* 0x00d3800000e37984 */ /* 0x000ea20000000800 */
        /* <DEDUP_REMOVED lines=11> */
[----:B------:R-:W-:Y:S08]  /*2dbf0*/  HMMA.1688.F32.TF32 R80, R84, R16, R80 ;  /* 0x000000105450723c */ /* 0x000ff00000081050 */
[----:B------:R-:W-:Y:S08]  /*2dc00*/  HMMA.1688.F32.TF32 R96, R116, R32, R96 ;  /* 0x000000207460723c */ /* 0x000ff00000081060 */
[----:B------:R-:W-:Y:S11]  /*2dc10*/  HMMA.1688.F32.TF32 R84, R84, R12, R188 ;  /* 0x0000000c5454723c */ /* 0x000ff600000810bc */
[----:B------:R-:W-:Y:S04]  /*2dc20*/  @!UPT UIADD3 URZ, URZ, URZ, URZ ;  /* 0x0000003f3f3ff290 */ /* 0x000fe8000fffe03f */
[----:B------:R-:W-:Y:S04]  /*2dc30*/  STL [R1+0x26b4], R96 ;  /* 0x0026b46001007387 */ /* 0x000fe80000100800 */
[----:B------:R-:W-:Y:S04]  /*2dc40*/  STL [R1+0x26b0], R97 ;  /* 0x0026b06101007387 */ /* 0x000fe80000100800 */
[----:B------:R-:W-:Y:S04]  /*2dc50*/  STL [R1+0x26ac], R98 ;  /* 0x0026ac6201007387 */ /* 0x000fe80000100800 */
[----:B------:R-:W-:Y:S04]  /*2dc60*/  STL [R1+0x26a8], R99 ;  /* 0x0026a86301007387 */ /* 0x000fe80000100800 */
[----:B------:R-:W3:Y:S04]  /*2dc70*/  LDL.LU R188, [R1] ;  /* 0x0000000001bc7983 */ /* 0x000ee80000300800 */
[----:B------:R-:W3:Y:S04]  /*2dc80*/  LDL.LU R189, [R1+0x4] ;  /* 0x0000040001bd7983 */ /* 0x000ee80000300800 */
[----:B------:R-:W3:Y:S04]  /*2dc90*/  LDL.LU R190, [R1+0x8] ;  /* 0x0000080001be7983 */ /* 0x000ee80000300800 */
[----:B------:R-:W3:Y:S04]  /*2dca0*/  LDL.LU R191, [R1+0xc] ;  /* 0x00000c0001bf7983 */ /* 0x000ee80000300800 */
[----:B------:R-:W4:Y:S04]  /*2dcb0*/  LDL.LU R104, [R1+0x80] ;  /* 0x0000800001687983 */ /* 0x000f280000300800 */
[----:B------:R-:W4:Y:S04]  /*2dcc0*/  LDL.LU R105, [R1+0x84] ;  /* 0x0000840001697983 */ /* 0x000f280000300800 */
[----:B------:R-:W4:Y:S04]  /*2dcd0*/  LDL.LU R106, [R1+0x88] ;  /* 0x00008800016a7983 */ /* 0x000f280000300800 */
[----:B------:R-:W4:Y:S04]  /*2dce0*/  LDL.LU R107, [R1+0x8c] ;  /* 0x00008c00016b7983 */ /* 0x000f280000300800 */
[----:B------:R-:W2:Y:S04]  /*2dcf0*/  LDL.LU R108, [R1+0x70] ;  /* 0x00007000016c7983 */ /* 0x000ea80000300800 */
[----:B------:R-:W2:Y:S04]  /*2dd00*/  LDL.LU R109, [R1+0x74] ;  /* 0x00007400016d7983 */ /* 0x000ea80000300800 */
[----:B------:R-:W2:Y:S04]  /*2dd10*/  LDL.LU R110, [R1+0x78] ;  /* 0x00007800016e7983 */ /* 0x000ea80000300800 */
[----:B------:R-:W2:Y:S01]  /*2dd20*/  LDL.LU R111, [R1+0x7c] ;  /* 0x00007c00016f7983 */ /* 0x000ea20000300800 */
        /* <DEDUP_REMOVED lines=25> */
[----:B------:R-:W-:Y:S04]  /*2dec0*/  STL [R1+0x26a4], R100 ;  /* 0x0026a46401007387 */ /* 0x000fe80000100800 */
[----:B------:R-:W-:Y:S04]  /*2ded0*/  STL [R1+0x26a0], R101 ;  /* 0x0026a06501007387 */ /* 0x000fe80000100800 */
[----:B------:R-:W-:Y:S04]  /*2dee0*/  STL [R1+0x269c], R102 ;  /* 0x00269c6601007387 */ /* 0x000fe80000100800 */
[----:B------:R-:W-:Y:S01]  /*2def0*/  STL [R1+0x2698], R103 ;  /* 0x0026986701007387 */ /* 0x000fe20000100800 */
[C---:B----4-:R-:W-:Y:S08]  /*2df00*/  HMMA.1688.F32.TF32 R104, R116.reuse, R24, R104 ;  /* 0x000000187468723c */ /* 0x050ff00000081068 */
[----:B--2---:R-:W-:Y:S11]  /*2df10*/  HMMA.1688.F32.TF32 R108, R116, R20, R108 ;  /* 0x00000014746c723c */ /* 0x004ff6000008106c */
[----:B------:R-:W-:Y:S04]  /*2df20*/  @!UPT UIADD3 URZ, URZ, URZ, URZ ;  /* 0x0000003f3f3ff290 */ /* 0x000fe8000fffe03f */
[----:B------:R2:W-:Y:S04]  /*2df30*/  STL [R1+0x2694], R104 ;  /* 0x0026946801007387 */ /* 0x0005e80000100800 */
[----:B------:R2:W-:Y:S04]  /*2df40*/  STL [R1+0x2690], R105 ;  /* 0x0026906901007387 */ /* 0x0005e80000100800 */
[----:B------:R-:W-:Y:S04]  /*2df50*/  STL [R1+0x268c], R106 ;  /* 0x00268c6a01007387 */ /* 0x000fe80000100800 */
[----:B------:R1:W-:Y:S04]  /*2df60*/  STL [R1+0x2688], R107 ;  /* 0x0026886b01007387 */ /* 0x0003e80000100800 */
[----:B------:R-:W-:Y:S04]  /*2df70*/  STL [R1+0x26d4], R108 ;  /* 0x0026d46c01007387 */ /* 0x000fe80000100800 */
[----:B------:R-:W-:Y:S04]  /*2df80*/  STL [R1+0x26d0], R109 ;  /* 0x0026d06d01007387 */ /* 0x000fe80000100800 */
[----:B------:R-:W-:Y:S04]  /*2df90*/  STL [R1+0x26cc], R110 ;  /* 0x0026cc6e01007387 */ /* 0x000fe80000100800 */
        /* <DEDUP_REMOVED lines=13> */
[----:B-1----:R-:W-:Y:S08]  /*2e070*/  HMMA.1688.F32.TF32 R92, R152, R4, R160 ;  /* 0x00000004985c723c */ /* 0x002ff000000810a0 */
[C---:B------:R-:W-:Y:S08]  /*2e080*/  HMMA.1688.F32.TF32 R88, R116.reuse, R8, R88 ;  /* 0x000000087458723c */ /* 0x040ff00000081058 */
[C---:B---3--:R-:W-:Y:S08]  /*2e090*/  HMMA.1688.F32.TF32 R112, R116.reuse, R16, R112 ;  /* 0x000000107470723c */ /* 0x048ff00000081070 */
[----:B------:R-:W-:Y:S01]  /*2e0a0*/  HMMA.1688.F32.TF32 R116, R116, R12, R136 ;  /* 0x0000000c7474723c */ /* 0x000fe20000081088 */
[----:B--2---:R-:W-:Y:S01]  /*2e0b0*/  MOV R104, R92 ;  /* 0x0000005c00687202 */ /* 0x004fe20000000f00 */
[----:B------:R-:W-:Y:S01]  /*2e0c0*/  IMAD.MOV.U32 R105, RZ, RZ, R93 ;  /* 0x000000ffff697224 */ /* 0x000fe200078e005d */
[----:B------:R-:W-:Y:S01]  /*2e0d0*/  MOV R107, R95 ;  /* 0x0000005f006b7202 */ /* 0x000fe20000000f00 */
[----:B------:R-:W-:-:S04]  /*2e0e0*/  IMAD.MOV.U32 R106, RZ, RZ, R94 ;  /* 0x000000ffff6a7224 */ /* 0x000fc800078e005e */
[C---:B------:R-:W-:Y:S08]  /*2e0f0*/  HMMA.1688.F32.TF32 R120, R148.reuse, R8, R120 ;  /* 0x000000089478723c */ /* 0x040ff00000081078 */
[C---:B------:R-:W-:Y:S08]  /*2e100*/  HMMA.1688.F32.TF32 R124, R148.reuse, R4, R124 ;  /* 0x00000004947c723c */ /* 0x040ff0000008107c */
[C---:B------:R-:W-:Y:S08]  /*2e110*/  HMMA.1688.F32.TF32 R128, R148.reuse, R32, R128 ;  /* 0x000000209480723c */ /* 0x040ff00000081080 */
[C---:B------:R-:W-:Y:S08]  /*2e120*/  HMMA.1688.F32.TF32 R132, R148.reuse, R28, R132 ;  /* 0x0000001c9484723c */ /* 0x040ff00000081084 */
[----:B------:R-:W-:Y:S01]  /*2e130*/  HMMA.1688.F32.TF32 R136, R148, R24, R188 ;  /* 0x000000189488723c */ /* 0x000fe200000810bc */
[----:B------:R-:W-:Y:S04]  /*2e140*/  LDS R188, [R3+0xc300] ;  /* 0x00c3000003bc7984 */ /* 0x000fe80000000800 */
[----:B------:R-:W-:Y:S03]  /*2e150*/  LDS R190, [R3+0xd300] ;  /* 0x00d3000003be7984 */ /* 0x000fe60000000800 */
[----:B------:R-:W-:Y:S01]  /*2e160*/  HMMA.1688.F32.TF32 R216, R224, R16, R216 ;  /* 0x00000010e0d8723c */ /* 0x000fe200000810d8 */
[----:B------:R-:W-:Y:S04]  /*2e170*/  LDS R189, [R0+0xc300] ;  /* 0x00c3000000bd7984 */ /* 0x000fe80000000800 */
[----:B------:R-:W-:Y:S03]  /*2e180*/  LDS R191, [R0+0xd300] ;  /* 0x00d3000000bf7984 */ /* 0x000fe60000000800 */
[----:B----4-:R-:W-:Y:S11]  /*2e190*/  HMMA.1688.F32.TF32 R96, R152, R8, R184 ;  /* 0x000000089860723c */ /* 0x010ff600000810b8 */
[----:B------:R-:W-:Y:S11]  /*2e1a0*/  @!UPT UIADD3 URZ, URZ, URZ, URZ ;  /* 0x0000003f3f3ff290 */ /* 0x000ff6000fffe03f */
[----:B------:R-:W-:Y:S01]  /*2e1b0*/  @!UPT UIADD3 URZ, URZ, URZ, URZ ;  /* 0x0000003f3f3ff290 */ /* 0x000fe2000fffe03f */
[----:B------:R1:W-:Y:S04]  /*2e1c0*/  STL.64 [R1+0xd0], R96 ;  /* 0x0000d06001007387 */ /* 0x0003e80000100a00 */
[----:B------:R2:W-:Y:S04]  /*2e1d0*/  STL.64 [R1+0xd8], R98 ;  /* 0x0000d86201007387 */ /* 0x0005e80000100a00 */
        /* <DEDUP_REMOVED lines=12> */
[C---:B------:R-:W-:Y:S03]  /*2e2a0*/  HMMA.1688.F32.TF32 R144, R148.reuse, R16, R228 ;  /* 0x000000109490723c */ /* 0x040fe600000810e4 */
[----:B------:R-:W3:Y:S04]  /*2e2b0*/  LDL.LU R160, [R1+0x130] ;  /* 0x0001300001a07983 */ /* 0x000ee80000300800 */
[----:B------:R-:W3:Y:S04]  /*2e2c0*/  LDL.LU R161, [R1+0x134] ;  /* 0x0001340001a17983 */ /* 0x000ee80000300800 */
[----:B------:R-:W3:Y:S01]  /*2e2d0*/  LDL.LU R162, [R1+0x138] ;  /* 0x0001380001a27983 */ /* 0x000ee20000300800 */
[C---:B------:R-:W-:Y:S03]  /*2e2e0*/  HMMA.1688.F32.TF32 R140, R148.reuse, R20, R232 ;  /* 0x00000014948c723c */ /* 0x040fe600000810e8 */
[----:B------:R-:W3:Y:S04]  /*2e2f0*/  LDL.LU R163, [R1+0x13c] ;  /* 0x00013c0001a37983 */ /* 0x000ee80000300800 */
[----:B------:R-:W3:Y:S01]  /*2e300*/  LDL.LU R228, [R1+0x140] ;  /* 0x0001400001e47983 */ /* 0x000ee20000300800 */
[----:B------:R-:W-:Y:S03]  /*2e310*/  HMMA.1688.F32.TF32 R148, R148, R12, R236 ;  /* 0x0000000c9494723c */ /* 0x000fe600000810ec */
[----:B------:R-:W3:Y:S04]  /*2e320*/  LDL.LU R229, [R1+0x144] ;  /* 0x0001440001e57983 */ /* 0x000ee80000300800 */
[----:B------:R-:W3:Y:S04]  /*2e330*/  LDL.LU R230, [R1+0x148] ;  /* 0x0001480001e67983 */ /* 0x000ee80000300800 */
[----:B------:R-:W3:Y:S01]  /*2e340*/  LDL.LU R231, [R1+0x14c] ;  /* 0x00014c0001e77983 */ /* 0x000ee20000300800 */
[----:B------:R-:W-:Y:S03]  /*2e350*/  HMMA.1688.F32.TF32 R92, R152, R32, R180 ;  /* 0x00000020985c723c */ /* 0x000fe600000810b4 */
        /* <DEDUP_REMOVED lines=16> */
[----:B-1----:R-:W3:Y:S04]  /*2e460*/  LDL.LU R96, [R1+0x280] ;  /* 0x0002800001607983 */ /* 0x002ee80000300800 */
[----:B------:R-:W3:Y:S04]  /*2e470*/  LDL.LU R97, [R1+0x284] ;  /* 0x0002840001617983 */ /* 0x000ee80000300800 */
[----:B--2---:R-:W3:Y:S04]  /*2e480*/  LDL.LU R98, [R1+0x288] ;  /* 0x0002880001627983 */ /* 0x004ee80000300800 */
[----:B------:R-:W3:Y:S01]  /*2e490*/  LDL.LU R99, [R1+0x28c] ;  /* 0x00028c0001637983 */ /* 0x000ee20000300800 */
        /* <DEDUP_REMOVED lines=8> */
[----:B------:R-:W2:Y:S04]  /*2e520*/  LDL.LU R204, [R1+0x1c0] ;  /* 0x0001c00001cc7983 */ /* 0x000ea80000300800 */
[----:B------:R-:W2:Y:S04]  /*2e530*/  LDL.LU R205, [R1+0x1c4] ;  /* 0x0001c40001cd7983 */ /* 0x000ea80000300800 */
[----:B------:R-:W2:Y:S04]  /*2e540*/  LDL.LU R206, [R1+0x1c8] ;  /* 0x0001c80001ce7983 */ /* 0x000ea80000300800 */
        /* <DEDUP_REMOVED lines=21> */
[----:B------:R-:W-:-:S03]  /*2e6a0*/  MOV R235, R252 ;  /* 0x000000fc00eb7202 */ /* 0x000fc60000000f00 */
[----:B------:R-:W4:Y:S04]  /*2e6b0*/  LDL.LU R167, [R1+0x12c] ;  /* 0x00012c0001a77983 */ /* 0x000f280000300800 */
[----:B------:R-:W4:Y:S04]  /*2e6c0*/  LDL.LU R232, [R1+0xe0] ;  /* 0x0000e00001e87983 */ /* 0x000f280000300800 */
[----:B------:R-:W4:Y:S04]  /*2e6d0*/  LDL.LU R233, [R1+0xe4] ;  /* 0x0000e40001e97983 */ /* 0x000f280000300800 */
[----:B------:R-:W4:Y:S04]  /*2e6e0*/  LDL.LU R2, [R1+0x275c] ;  /* 0x00275c0001027983 */ /* 0x000f280000300800 */
[----:B------:R-:W4:Y:S01]  /*2e6f0*/  LDL.LU R252, [R1+0x2758] ;  /* 0x0027580001fc7983 */ /* 0x000f220000300800 */
[C---:B---3--:R-:W-:Y:S11]  /*2e700*/  HMMA.1688.F32.TF32 R108, R152.reuse, R28, R96 ;  /* 0x0000001c986c723c */ /* 0x048ff60000081060 */
[----:B------:R-:W-:Y:S11]  /*2e710*/  @!UPT UIADD3 URZ, URZ, URZ, URZ ;  /* 0x0000003f3f3ff290 */ /* 0x000ff6000fffe03f */
[----:B------:R-:W-:Y:S02]  /*2e720*/  @!UPT UIADD3 URZ, URZ, URZ, URZ ;  /* 0x0000003f3f3ff290 */ /* 0x000fe4000fffe03f */
[----:B------:R-:W-:Y:S01]  /*2e730*/  IMAD.MOV.U32 R96, RZ, RZ, R108 ;  /* 0x000000ffff607224 */ /* 0x000fe200078e006c */
[----:B------:R-:W-:Y:S01]  /*2e740*/  MOV R98, R110 ;  /* 0x0000006e00627202 */ /* 0x000fe20000000f00 */
[----:B------:R-:W-:Y:S02]  /*2e750*/  IMAD.MOV.U32 R97, RZ, RZ, R109 ;  /* 0x000000ffff617224 */ /* 0x000fe400078e006d */
[----:B------:R-:W-:Y:S02]  /*2e760*/  IMAD.MOV.U32 R99, RZ, RZ, R111 ;  /* 0x000000ffff637224 */ /* 0x000fe400078e006f */
[C---:B--2---:R-:W-:Y:S08]  /*2e770*/  HMMA.1688.F32.TF32 R108, R152.reuse, R24, R92 ;  /* 0x00000018986c723c */ /* 0x044ff0000008105c */
[C---:B----4-:R-:W-:Y:S08]  /*2e780*/  HMMA.1688.F32.TF32 R212, R152.reuse, R20, R212 ;  /* 0x0000001498d4723c */ /* 0x050ff000000810d4 */
[C---:B------:R-:W-:Y:S08]  /*2e790*/  HMMA.1688.F32.TF32 R208, R152.reuse, R16, R208 ;  /* 0x0000001098d0723c */ /* 0x040ff000000810d0 */
[----:B------:R-:W-:Y:S08]  /*2e7a0*/  HMMA.1688.F32.TF32 R152, R152, R12, R204 ;  /* 0x0000000c9898723c */ /* 0x000ff000000810cc */
[----:B------:R-:W-:Y:S01]  /*2e7b0*/  HMMA.1688.F32.TF32 R200, R156, R8, R200 ;  /* 0x000000089cc8723c */ /* 0x000fe200000810c8 */
[----:B------:R-:W-:Y:S01]  /*2e7c0*/  IMAD.MOV.U32 R95, RZ, RZ, R110 ;  /* 0x000000ffff5f7224 */ /* 0x000fe200078e006e */
[----:B------:R-:W-:Y:S01]  /*2e7d0*/  MOV R94, R109 ;  /* 0x0000006d005e7202 */ /* 0x000fe20000000f00 */
[----:B------:R-:W-:Y:S01]  /*2e7e0*/  IMAD.MOV.U32 R93, RZ, RZ, R108 ;  /* 0x000000ffff5d7224 */ /* 0x000fe200078e006c */
[----:B------:R-:W-:Y:S01]  /*2e7f0*/  MOV R109, R213 ;  /* 0x000000d5006d7202 */ /* 0x000fe20000000f00 */
[----:B------:R-:W-:-:S03]  /*2e800*/  IMAD.MOV.U32 R110, RZ, RZ, R214 ;  /* 0x000000ffff6e7224 */ /* 0x000fc600078e00d6 */
[----:B------:R-:W-:Y:S01]  /*2e810*/  HMMA.1688.F32.TF32 R192, R156, R32, R192 ;  /* 0x000000209cc0723c */ /* 0x000fe200000810c0 */
[----:B------:R-:W-:-:S07]  /*2e820*/  IMAD.MOV.U32 R92, RZ, RZ, R215 ;  /* 0x000000ffff5c7224 */ /* 0x000fce00078e00d7 */
[C---:B------:R-:W-:Y:S01]  /*2e830*/  HMMA.1688.F32.TF32 R196, R156.reuse, R4, R196 ;  /* 0x000000049cc4723c */ /* 0x040fe200000810c4 */
[----:B------:R-:W-:Y:S01]  /*2e840*/  IMAD.MOV.U32 R108, RZ, RZ, R212 ;  /* 0x000000ffff6c7224 */ /* 0x000fe200078e00d4 */
[----:B------:R-:W2:Y:S04]  /*2e850*/  LDL.LU.64 R214, [R1+0x2750] ;  /* 0x0027500001d67983 */ /* 0x000ea80000300a00 */
[----:B------:R-:W2:Y:S04]  /*2e860*/  LDL.LU.64 R212, [R1+0x2748] ;  /* 0x0027480001d47983 */ /* 0x000ea80000300a00 */
[----:B------:R-:W-:Y:S04]  /*2e870*/  STL.64 [R1+0x70], R208 ;  /* 0x000070d001007387 */ /* 0x000fe80000100a00 */
[----:B------:R1:W-:Y:S04]  /*2e880*/  STL.64 [R1+0x78], R210 ;  /* 0x000078d201007387 */ /* 0x0003e80000100a00 */
[----:B-1----:R-:W3:Y:S04]  /*2e890*/  LDL.LU.64 R210, [R1+0x2740] ;  /* 0x0027400001d27983 */ /* 0x002ee80000300a00 */
[----:B------:R-:W3:Y:S04]  /*2e8a0*/  LDL.LU.64 R208, [R1+0x2738] ;  /* 0x0027380001d07983 */ /* 0x000ee80000300a00 */
        /* <DEDUP_REMOVED lines=18> */
[C---:B------:R-:W-:Y:S08]  /*2e9d0*/  HMMA.1688.F32.TF32 R184, R156.reuse, R28, R184 ;  /* 0x0000001c9cb8723c */ /* 0x040ff000000810b8 */
[----:B------:R-:W-:Y:S11]  /*2e9e0*/  HMMA.1688.F32.TF32 R180, R156, R24, R180 ;  /* 0x000000189cb4723c */ /* 0x000ff600000810b4 */
[----:B------:R-:W-:Y:S04]  /*2e9f0*/  @!UPT UIADD3 URZ, URZ, URZ, URZ ;  /* 0x0000003f3f3ff290 */ /* 0x000fe8000fffe03f */
        /* <DEDUP_REMOVED lines=8> */
[----:B------:R-:W-:Y:S01]  /*2ea80*/  HMMA.1688.F32.TF32 R220, R224, R12, R220 ;  /* 0x0000000ce0dc723c */ /* 0x000fe200000810dc */
[----:B------:R-:W-:Y:S01]  /*2ea90*/  MOV R154, R252 ;  /* 0x000000fc009a7202 */ /* 0x000fe20000000f00 */
[----:B------:R-:W-:-:S06]  /*2eaa0*/  IMAD.MOV.U32 R155, RZ, RZ, R2 ;  /* 0x000000ffff9b7224 */ /* 0x000fcc00078e0002 */
[C---:B--2---:R-:W-:Y:S08]  /*2eab0*/  HMMA.1688.F32.TF32 R212, R224.reuse, R20, R212 ;  /* 0x00000014e0d4723c */ /* 0x044ff000000810d4 */
[C---:B---3--:R-:W-:Y:S08]  /*2eac0*/  HMMA.1688.F32.TF32 R208, R224.reuse, R24, R208 ;  /* 0x00000018e0d0723c */ /* 0x048ff000000810d0 */
[----:B----4-:R-:W-:Y:S08]  /*2ead0*/  HMMA.1688.F32.TF32 R204, R224, R28, R204 ;  /* 0x0000001ce0cc723c */ /* 0x010ff000000810cc */
[----:B------:R-:W-:Y:S08]  /*2eae0*/  HMMA.1688.F32.TF32 R152, R156, R20, R152 ;  /* 0x000000149c98723c */ /* 0x000ff00000081098 */
[C---:B------:R-:W-:Y:S08]  /*2eaf0*/  HMMA.1688.F32.TF32 R200, R224.reuse, R32, R200 ;  /* 0x00000020e0c8723c */ /* 0x040ff000000810c8 */
[C---:B------:R-:W-:Y:S08]  /*2eb00*/  HMMA.1688.F32.TF32 R196, R224.reuse, R4, R196 ;  /* 0x00000004e0c4723c */ /* 0x040ff000000810c4 */
[----:B------:R-:W-:Y:S01]  /*2eb10*/  HMMA.1688.F32.TF32 R192, R224, R8, R192 ;  /* 0x00000008e0c0723c */ /* 0x000fe200000810c0 */
[----:B------:R-:W-:Y:S04]  /*2eb20*/  LDS R224, [R3+0xe000] ;  /* 0x00e0000003e07984 */ /* 0x000fe80000000800 */
[----:B------:R-:W-:Y:S04]  /*2eb30*/  LDS R226, [R3+0xf000] ;  /* 0x00f0000003e27984 */ /* 0x000fe80000000800 */
[----:B------:R-:W-:Y:S04]  /*2eb40*/  LDS R225, [R0+0xe000] ;  /* 0x00e0000000e17984 */ /* 0x000fe80000000800 */
[----:B------:R-:W1:Y:S04]  /*2eb50*/  LDS R227, [R0+0xf000] ;  /* 0x00f0000000e37984 */ /* 0x000e680000000800 */
[----:B------:R-:W-:Y:S04]  /*2eb60*/  STL.64 [R1], R152 ;  /* 0x0000009801007387 */ /* 0x000fe80000100a00 */
[----:B------:R2:W-:Y:S02]  /*2eb70*/  STL.64 [R1+0x8], R154 ;  /* 0x0000089a01007387 */ /* 0x0005e40000100a00 */
[C---:B--2---:R-:W-:Y:S02]  /*2eb80*/  HMMA.1688.F32.TF32 R152, R156.reuse, R16, R236 ;  /* 0x000000109c98723c */ /* 0x044fe400000810ec */
[----:B------:R-:W-:Y:S04]  /*2eb90*/  LDS R236, [R3+0xe180] ;  /* 0x00e1800003ec7984 */ /* 0x000fe80000000800 */
[----:B------:R-:W-:Y:S02]  /*2eba0*/  LDS R238, [R3+0xf180] ;  /* 0x00f1800003ee7984 */ /* 0x000fe40000000800 */
[----:B------:R-:W-:Y:S02]  /*2ebb0*/  HMMA.1688.F32.TF32 R156, R156, R12, R228 ;  /* 0x0000000c9c9c723c */ /* 0x000fe400000810e4 */
[----:B------:R-:W-:Y:S04]  /*2ebc0*/  LDS R228, [R3+0xe080] ;  /* 0x00e0800003e47984 */ /* 0x000fe80000000800 */
[----:B------:R-:W-:Y:S04]  /*2ebd0*/  LDS R230, [R3+0xf080] ;  /* 0x00f0800003e67984 */ /* 0x000fe80000000800 */
[----:B------:R-:W-:Y:S01]  /*2ebe0*/  LDS R229, [R0+0xe080] ;  /* 0x00e0800000e57984 */ /* 0x000fe20000000800 */
[C---:B-1----:R-:W-:Y:S03]  /*2ebf0*/  HMMA.1688.F32.TF32 R240, R224.reuse, R34, R240 ;  /* 0x00000022e0f0723c */ /* 0x042fe600000810f0 */
[----:B------:R-:W1:Y:S04]  /*2ec00*/  LDS R231, [R0+0xf080] ;  /* 0x00f0800000e77984 */ /* 0x000e680000000800 */
[----:B------:R-:W-:Y:S01]  /*2ec10*/  LDS R237, [R0+0xe180] ;  /* 0x00e1800000ed7984 */ /* 0x000fe20000000800 */
[C---:B------:R-:W-:Y:S03]  /*2ec20*/  HMMA.1688.F32.TF32 R36, R224.reuse, R30, R36 ;  /* 0x0000001ee024723c */ /* 0x040fe60000081024 */
[----:B------:R-:W-:Y:S05]  /*2ec30*/  LDS R239, [R0+0xf180] ;  /* 0x00f1800000ef7984 */ /* 0x000fea0000000800 */
[C---:B------:R-:W-:Y:S07]  /*2ec40*/  HMMA.1688.F32.TF32 R40, R224.reuse, R26, R40 ;  /* 0x0000001ae028723c */ /* 0x040fee0000081028 */
[----:B------:R-:W-:Y:S01]  /*2ec50*/  STL.64 [R1+0x210], R240 ;  /* 0x000210f001007387 */ /* 0x000fe20000100a00 */
[C---:B------:R-:W-:Y:S03]  /*2ec60*/  HMMA.1688.F32.TF32 R44, R224.reuse, R22, R44 ;  /* 0x00000016e02c723c */ /* 0x040fe6000008102c */
        /* <DEDUP_REMOVED lines=9> */
[----:B------:R-:W-:Y:S01]  /*2ed00*/  STL.64 [R1+0x1d0], R36 ;  /* 0x0001d02401007387 */ /* 0x000fe20000100a00 */
[C---:B-1----:R-:W-:Y:S03]  /*2ed10*/  HMMA.1688.F32.TF32 R44, R228.reuse, R10, R56 ;  /* 0x0000000ae42c723c */ /* 0x042fe60000081038 */
[----:B------:R1:W-:Y:S05]  /*2ed20*/  STL.64 [R1+0x1d8], R38 ;  /* 0x0001d82601007387 */ /* 0x0003ea0000100a00 */
[----:B-1----:R-:W-:Y:S06]  /*2ed30*/  HMMA.1688.F32.TF32 R36, R228, R6, R60 ;  /* 0x00000006e424723c */ /* 0x002fec000008103c */
[----:B------:R-:W-:Y:S02]  /*2ed40*/  STL.64 [R1+0x150], R40 ;  /* 0x0001502801007387 */ /* 0x000fe40000100a00 */
[C---:B------:R-:W-:Y:S02]  /*2ed50*/  HMMA.1688.F32.TF32 R160, R188.reuse, R8, R160 ;  /* 0x00000008bca0723c */ /* 0x040fe400000810a0 */
[----:B------:R1:W-:Y:S06]  /*2ed60*/  STL.64 [R1+0x158], R42 ;  /* 0x0001582a01007387 */ /* 0x0003ec0000100a00 */
[C---:B------:R-:W-:Y:S08]  /*2ed70*/  HMMA.1688.F32.TF32 R164, R188.reuse, R4, R164 ;  /* 0x00000004bca4723c */ /* 0x040ff000000810a4 */
[C---:B------:R-:W-:Y:S08]  /*2ed80*/  HMMA.1688.F32.TF32 R168, R188.reuse, R32, R168 ;  /* 0x00000020bca8723c */ /* 0x040ff000000810a8 */
[C---:B------:R-:W-:Y:S08]  /*2ed90*/  HMMA.1688.F32.TF32 R172, R188.reuse, R28, R172 ;  /* 0x0000001cbcac723c */ /* 0x040ff000000810ac */
[C---:B------:R-:W-:Y:S08]  /*2eda0*/  HMMA.1688.F32.TF32 R176, R188.reuse, R24, R176 ;  /* 0x00000018bcb0723c */ /* 0x040ff000000810b0 */
[C---:B------:R-:W-:Y:S08]  /*2edb0*/  HMMA.1688.F32.TF32 R180, R188.reuse, R20, R180 ;  /* 0x00000014bcb4723c */ /* 0x040ff000000810b4 */
[C---:B------:R-:W-:Y:S01]  /*2edc0*/  HMMA.1688.F32.TF32 R184, R188.reuse, R16, R184 ;  /* 0x00000010bcb8723c */ /* 0x040fe200000810b8 */
[----:B------:R-:W-:Y:S04]  /*2edd0*/  STL.64 [R1+0x140], R44 ;  /* 0x0001402c01007387 */ /* 0x000fe80000100a00 */
[----:B------:R-:W-:Y:S03]  /*2ede0*/  LDS R28, [R3+0x10000] ;  /* 0x01000000031c7984 */ /* 0x000fe60000000800 */
[----:B------:R-:W-:Y:S01]  /*2edf0*/  HMMA.1688.F32.TF32 R188, R188, R12, R232 ;  /* 0x0000000cbcbc723c */ /* 0x000fe200000810e8 */
[----:B------:R-:W-:Y:S04]  /*2ee00*/  LDS R232, [R3+0xe100] ;  /* 0x00e1000003e87984 */ /* 0x000fe80000000800 */
[----:B------:R-:W-:Y:S04]  /*2ee10*/  LDS R234, [R3+0xf100] ;  /* 0x00f1000003ea7984 */ /* 0x000fe80000000800 */
[----:B------:R-:W-:Y:S04]  /*2ee20*/  LDS R233, [R0+0xe100] ;  /* 0x00e1000000e97984 */ /* 0x000fe80000000800 */
[----:B------:R-:W2:Y:S01]  /*2ee30*/  LDS R235, [R0+0xf100] ;  /* 0x00f1000000eb7984 */ /* 0x000ea20000000800 */
[C---:B-1----:R-:W-:Y:S03]  /*2ee40*/  HMMA.1688.F32.TF32 R40, R228.reuse, R34, R64 ;  /* 0x00000022e428723c */ /* 0x042fe60000081040 */
[----:B------:R1:W-:Y:S04]  /*2ee50*/  STL.64 [R1+0x148], R46 ;  /* 0x0001482e01007387 */ /* 0x0003e80000100a00 */
[----:B------:R-:W-:Y:S04]  /*2ee60*/  STL.64 [R1+0x130], R36 ;  /* 0x0001302401007387 */ /* 0x000fe80000100a00 */
[----:B------:R3:W-:Y:S01]  /*2ee70*/  STL.64 [R1+0x138], R38 ;  /* 0x0001382601007387 */ /* 0x0007e20000100a00 */
[C---:B-1----:R-:W-:Y:S03]  /*2ee80*/  HMMA.1688.F32.TF32 R44, R228.reuse, R30, R68 ;  /* 0x0000001ee42c723c */ /* 0x042fe60000081044 */
[----:B------:R-:W-:Y:S05]  /*2ee90*/  LDS R29, [R0+0x10000] ;  /* 0x01000000001d7984 */ /* 0x000fea0000000800 */
[C---:B---3--:R-:W-:Y:S03]  /*2eea0*/  HMMA.1688.F32.TF32 R36, R228.reuse, R26, R72 ;  /* 0x0000001ae424723c */ /* 0x048fe60000081048 */
[----:B------:R-:W-:Y:S04]  /*2eeb0*/  STL.64 [R1+0x120], R40 ;  /* 0x0001202801007387 */ /* 0x000fe80000100a00 */
[----:B------:R1:W-:Y:S08]  /*2eec0*/  STL.64 [R1+0x128], R42 ;  /* 0x0001282a01007387 */ /* 0x0003f00000100a00 */
[----:B------:R-:W-:Y:S01]  /*2eed0*/  STL.64 [R1+0x110], R44 ;  /* 0x0001102c01007387 */ /* 0x000fe20000100a00 */
[----:B-1----:R-:W-:Y:S03]  /*2eee0*/  HMMA.1688.F32.TF32 R40, R228, R22, R76 ;  /* 0x00000016e428723c */ /* 0x002fe6000008104c */
[----:B------:R-:W-:Y:S04]  /*2eef0*/  STL.64 [R1+0x118], R46 ;  /* 0x0001182e01007387 */ /* 0x000fe80000100a00 */
[----:B------:R-:W-:Y:S04]  /*2ef00*/  STL.64 [R1+0x100], R36 ;  /* 0x0001002401007387 */ /* 0x000fe80000100a00 */
[----:B------:R1:W-:Y:S01]  /*2ef10*/  STL.64 [R1+0x108], R38 ;  /* 0x0001082601007387 */ /* 0x0003e20000100a00 */
[----:B--2---:R-:W-:Y:S03]  /*2ef20*/  HMMA.1688.F32.TF32 R240, R232, R10, R88 ;  /* 0x0000000ae8f0723c */ /* 0x004fe60000081058 */
[----:B------:R-:W-:Y:S04]  /*2ef30*/  LDS R88, [R3+0xe200] ;  /* 0x00e2000003587984 */ /* 0x000fe80000000800 */
[----:B------:R-:W-:Y:S01]  /*2ef40*/  LDS R90, [R3+0xf200] ;  /* 0x00f20000035a7984 */ /* 0x000fe20000000800 */
[----:B-1----:R-:W-:Y:S03]  /*2ef50*/  HMMA.1688.F32.TF32 R36, R228, R14, R84 ;  /* 0x0000000ee424723c */ /* 0x002fe60000081054 */
[----:B------:R-:W-:Y:S04]  /*2ef60*/  STL.64 [R1+0xf0], R40 ;  /* 0x0000f02801007387 */ /* 0x000fe80000100a00 */
[----:B------:R-:W-:Y:S01]  /*2ef70*/  STL.64 [R1+0xf8], R42 ;  /* 0x0000f82a01007387 */ /* 0x000fe20000100a00 */
[C---:B------:R-:W-:Y:S03]  /*2ef80*/  HMMA.1688.F32.TF32 R248, R224.reuse, R10, R248 ;  /* 0x0000000ae0f8723c */ /* 0x040fe600000810f8 */
[----:B------:R-:W-:Y:S04]  /*2ef90*/  LDS R89, [R0+0xe200] ;  /* 0x00e2000000597984 */ /* 0x000fe80000000800 */
[----:B------:R-:W1:Y:S01]  /*2efa0*/  LDS R91, [R0+0xf200] ;  /* 0x00f20000005b7984 */ /* 0x000e620000000800 */
[----:B------:R-:W-:Y:S07]  /*2efb0*/  HMMA.1688.F32.TF32 R244, R224, R6, R244 ;  /* 0x00000006e0f4723c */ /* 0x000fee00000810f4 */
[----:B------:R-:W-:Y:S01]  /*2efc0*/  STL.64 [R1+0xe0], R36 ;  /* 0x0000e02401007387 */ /* 0x000fe20000100a00 */
[----:B------:R-:W-:Y:S01]  /*2efd0*/  MOV R224, R108 ;  /* 0x0000006c00e07202 */ /* 0x000fe20000000f00 */
[----:B------:R-:W-:-:S02]  /*2efe0*/  IMAD.MOV.U32 R225, RZ, RZ, R109 ;  /* 0x000000ffffe17224 */ /* 0x000fc400078e006d */
[----:B------:R-:W2:Y:S01]  /*2eff0*/  LDL.LU R108, [R1+0x26d4] ;  /* 0x0026d400016c7983 */ /* 0x000ea20000300800 */
[----:B------:R-:W-:Y:S01]  /*2f000*/  IMAD.MOV.U32 R226, RZ, RZ, R110 ;  /* 0x000000ffffe27224 */ /* 0x000fe200078e006e */
[----:B------:R-:W-:Y:S02]  /*2f010*/  MOV R227, R92 ;  /* 0x0000005c00e37202 */ /* 0x000fe40000000f00 */
[----:B------:R-:W2:Y:S04]  /*2f020*/  LDL.LU R109, [R1+0x26d0] ;  /* 0x0026d000016d7983 */ /* 0x000ea80000300800 */
[----:B------:R-:W2:Y:S04]  /*2f030*/  LDL.LU R110, [R1+0x26cc] ;  /* 0x0026cc00016e7983 */ /* 0x000ea80000300800 */
[----:B------:R-:W3:Y:S04]  /*2f040*/  LDL.LU R92, [R1+0x26c8] ;  /* 0x0026c800015c7983 */ /* 0x000ee80000300800 */
[----:B------:R4:W-:Y:S04]  /*2f050*/  STL [R1+0x2678], R240 ;  /* 0x002678f001007387 */ /* 0x0009e80000100800 */
[----:B------:R1:W-:Y:S04]  /*2f060*/  STL [R1+0x2674], R241 ;  /* 0x002674f101007387 */ /* 0x0003e80000100800 */
[----:B------:R1:W-:Y:S01]  /*2f070*/  STL [R1+0x2670], R242 ;  /* 0x002670f201007387 */ /* 0x0003e20000100800 */
[----:B----4-:R-:W-:-:S03]  /*2f080*/  IMAD.MOV.U32 R240, RZ, RZ, R93 ;  /* 0x000000fffff07224 */ /* 0x010fc600078e005d */
[----:B------:R4:W-:Y:S01]  /*2f090*/  STL [R1+0x266c], R243 ;  /* 0x00266cf301007387 */ /* 0x0009e20000100800 */
[----:B-1----:R-:W-:-:S03]  /*2f0a0*/  IMAD.MOV.U32 R241, RZ, RZ, R94 ;  /* 0x000000fffff17224 */ /* 0x002fc600078e005e */
[----:B------:R-:W3:Y:S01]  /*2f0b0*/  LDL.LU R93, [R1+0x26c4] ;  /* 0x0026c400015d7983 */ /* 0x000ee20000300800 */
[----:B------:R-:W-:-:S03]  /*2f0c0*/  MOV R242, R95 ;  /* 0x0000005f00f27202 */ /* 0x000fc60000000f00 */
[----:B------:R-:W3:Y:S04]  /*2f0d0*/  LDL.LU R94, [R1+0x26c0] ;  /* 0x0026c000015e7983 */ /* 0x000ee80000300800 */
[----:B------:R-:W3:Y:S01]  /*2f0e0*/  LDL.LU R95, [R1+0x26bc] ;  /* 0x0026bc00015f7983 */ /* 0x000ee20000300800 */
[----:B------:R-:W-:Y:S01]  /*2f0f0*/  MOV R17, R244 ;  /* 0x000000f400117202 */ /* 0x000fe20000000f00 */
[----:B----4-:R-:W-:Y:S02]  /*2f100*/  IMAD.MOV.U32 R243, RZ, RZ, R111 ;  /* 0x000000fffff37224 */ /* 0x010fe400078e006f */
[----:B------:R-:W-:Y:S01]  /*2f110*/  IMAD.MOV.U32 R16, RZ, RZ, R245 ;  /* 0x000000ffff107224 */ /* 0x000fe200078e00f5 */
[----:B------:R-:W2:Y:S01]  /*2f120*/  LDL.LU R111, [R1+0x26b8] ;  /* 0x0026b800016f7983 */ /* 0x000ea20000300800 */
[----:B------:R-:W-:Y:S01]  /*2f130*/  IMAD.MOV.U32 R244, RZ, RZ, R96 ;  /* 0x000000fffff47224 */ /* 0x000fe200078e0060 */
[----:B------:R-:W-:Y:S01]  /*2f140*/  MOV R245, R97 ;  /* 0x0000006100f57202 */ /* 0x000fe20000000f00 */
[----:B------:R-:W-:Y:S01]  /*2f150*/  IMAD.MOV.U32 R13, RZ, RZ, R246 ;  /* 0x000000ffff0d7224 */ /* 0x000fe200078e00f6 */
[----:B------:R-:W4:Y:S01]  /*2f160*/  LDL.LU R96, [R1+0x26b4] ;  /* 0x0026b40001607983 */ /* 0x000f220000300800 */
[----:B------:R-:W-:Y:S01]  /*2f170*/  MOV R12, R247 ;  /* 0x000000f7000c7202 */ /* 0x000fe20000000f00 */
[----:B------:R-:W-:-:S02]  /*2f180*/  IMAD.MOV.U32 R246, RZ, RZ, R98 ;  /* 0x000000fffff67224 */ /* 0x000fc400078e0062 */
[----:B------:R-:W4:Y:S01]  /*2f190*/  LDL.LU R97, [R1+0x26b0] ;  /* 0x0026b00001617983 */ /* 0x000f220000300800 */
[----:B------:R-:W-:-:S03]  /*2f1a0*/  IMAD.MOV.U32 R247, RZ, RZ, R99 ;  /* 0x000000fffff77224 */ /* 0x000fc600078e0063 */
[----:B------:R-:W4:Y:S04]  /*2f1b0*/  LDL.LU R98, [R1+0x26ac] ;  /* 0x0026ac0001627983 */ /* 0x000f280000300800 */
[----:B------:R-:W4:Y:S01]  /*2f1c0*/  LDL.LU R99, [R1+0x26a8] ;  /* 0x0026a80001637983 */ /* 0x000f220000300800 */
[C---:B------:R-:W-:Y:S08]  /*2f1d0*/  HMMA.1688.F32.TF32 R72, R236.reuse, R26, R136 ;  /* 0x0000001aec48723c */ /* 0x040ff00000081088 */
[----:B------:R-:W-:Y:S08]  /*2f1e0*/  HMMA.1688.F32.TF32 R56, R236, R10, R120 ;  /* 0x0000000aec38723c */ /* 0x000ff00000081078 */
[C---:B------:R-:W-:Y:S08]  /*2f1f0*/  HMMA.1688.F32.TF32 R48, R232.reuse, R18, R112 ;  /* 0x00000012e830723c */ /* 0x040ff00000081070 */
[----:B------:R-:W-:Y:S08]  /*2f200*/  HMMA.1688.F32.TF32 R52, R232, R14, R116 ;  /* 0x0000000ee834723c */ /* 0x000ff00000081074 */
[----:B------:R-:W-:Y:S01]  /*2f210*/  HMMA.1688.F32.TF32 R60, R236, R6, R124 ;  /* 0x00000006ec3c723c */ /* 0x000fe2000008107c */
[----:B------:R-:W-:Y:S01]  /*2f220*/  IMAD.MOV.U32 R9, RZ, RZ, R248 ;  /* 0x000000ffff097224 */ /* 0x000fe200078e00f8 */
[----:B------:R-:W-:Y:S01]  /*2f230*/  MOV R8, R249 ;  /* 0x000000f900087202 */ /* 0x000fe20000000f00 */
[----:B------:R-:W-:Y:S01]  /*2f240*/  IMAD.MOV.U32 R5, RZ, RZ, R250 ;  /* 0x000000ffff057224 */ /* 0x000fe200078e00fa */
[----:B------:R-:W-:Y:S01]  /*2f250*/  LDS R36, [R3+0xe380] ;  /* 0x00e3800003247984 */ /* 0x000fe20000000800 */
[----:B------:R-:W-:-:S03]  /*2f260*/  IMAD.MOV.U32 R4, RZ, RZ, R251 ;  /* 0x000000ffff047224 */ /* 0x000fc600078e00fb */
[C---:B------:R-:W-:Y:S08]  /*2f270*/  HMMA.1688.F32.TF32 R64, R236.reuse, R34, R128 ;  /* 0x00000022ec40723c */ /* 0x040ff00000081080 */
[C---:B------:R-:W-:Y:S08]  /*2f280*/  HMMA.1688.F32.TF32 R68, R236.reuse, R30, R132 ;  /* 0x0000001eec44723c */ /* 0x040ff00000081084 */
[C---:B------:R-:W-:Y:S08]  /*2f290*/  HMMA.1688.F32.TF32 R76, R236.reuse, R22, R140 ;  /* 0x00000016ec4c723c */ /* 0x040ff0000008108c */
[----:B------:R-:W-:Y:S01]  /*2f2a0*/  HMMA.1688.F32.TF32 R84, R236, R14, R148 ;  /* 0x0000000eec54723c */ /* 0x000fe20000081094 */
[----:B------:R-:W-:Y:S01]  /*2f2b0*/  IMAD.MOV.U32 R252, RZ, RZ, R38 ;  /* 0x000000fffffc7224 */ /* 0x000fe200078e0026 */
[----:B------:R-:W-:Y:S01]  /*2f2c0*/  LDS R37, [R0+0xe380] ;  /* 0x00e3800000257984 */ /* 0x000fe20000000800 */
[----:B------:R-:W-:-:S03]  /*2f2d0*/  IMAD.MOV.U32 R2, RZ, RZ, R39 ;  /* 0x000000ffff027224 */ /* 0x000fc600078e0027 */
[----:B------:R-:W-:Y:S02]  /*2f2e0*/  LDS R38, [R3+0xf380] ;  /* 0x00f3800003267984 */ /* 0x000fe40000000800 */
[----:B---3--:R-:W-:Y:S02]  /*2f2f0*/  HMMA.1688.F32.TF32 R92, R232, R6, R92 ;  /* 0x00000006e85c723c */ /* 0x008fe4000008105c */
[----:B------:R-:W-:Y:S11]  /*2f300*/  LDS R39, [R0+0xf380] ;  /* 0x00f3800000277984 */ /* 0x000ff60000000800 */
[----:B------:R-:W-:Y:S10]  /*2f310*/  @!UPT UIADD3 URZ, URZ, URZ, URZ ;  /* 0x0000003f3f3ff290 */ /* 0x000ff4000fffe03f */
[----:B------:R1:W-:Y:S04]  /*2f320*/  STL [R1+0x2658], R92 ;  /* 0x0026585c01007387 */ /* 0x0003e80000100800 */
[----:B------:R3:W-:Y:S04]  /*2f330*/  STL [R1+0x2654], R93 ;  /* 0x0026545d01007387 */ /* 0x0007e80000100800 */
[----:B------:R2:W-:Y:S01]  /*2f340*/  STL [R1+0x2650], R94 ;  /* 0x0026505e01007387 */ /* 0x0005e20000100800 */
[----:B-1----:R-:W-:-:S03]  /*2f350*/  MOV R92, R100 ;  /* 0x00000064005c7202 */ /* 0x002fc60000000f00 */
[----:B------:R1:W-:Y:S01]  /*2f360*/  STL [R1+0x264c], R95 ;  /* 0x00264c5f01007387 */ /* 0x0003e20000100800 */
[----:B---3--:R-:W-:-:S03]  /*2f370*/  IMAD.MOV.U32 R93, RZ, RZ, R101 ;  /* 0x000000ffff5d7224 */ /* 0x008fc600078e0065 */
[----:B------:R-:W3:Y:S01]  /*2f380*/  LDL.LU R100, [R1+0x26a4] ;  /* 0x0026a40001647983 */ /* 0x000ee20000300800 */
[----:B--2---:R-:W-:-:S03]  /*2f390*/  IMAD.MOV.U32 R94, RZ, RZ, R102 ;  /* 0x000000ffff5e7224 */ /* 0x004fc600078e0066 */
[----:B------:R-:W3:Y:S01]  /*2f3a0*/  LDL.LU R101, [R1+0x26a0] ;  /* 0x0026a00001657983 */ /* 0x000ee20000300800 */
[----:B-1----:R-:W-:-:S03]  /*2f3b0*/  MOV R95, R103 ;  /* 0x00000067005f7202 */ /* 0x002fc60000000f00 */
[----:B------:R-:W3:Y:S04]  /*2f3c0*/  LDL.LU R102, [R1+0x269c] ;  /* 0x00269c0001667983 */ /* 0x000ee80000300800 */
[----:B------:R-:W3:Y:S01]  /*2f3d0*/  LDL.LU R103, [R1+0x2698] ;  /* 0x0026980001677983 */ /* 0x000ee20000300800 */
[----:B----4-:R-:W-:Y:S11]  /*2f3e0*/  HMMA.1688.F32.TF32 R96, R232, R34, R96 ;  /* 0x00000022e860723c */ /* 0x010ff60000081060 */
[----:B------:R-:W-:Y:S11]  /*2f3f0*/  @!UPT UIADD3 URZ, URZ, URZ, URZ ;  /* 0x0000003f3f3ff290 */ /* 0x000ff6000fffe03f */
[----:B------:R-:W-:Y:S01]  /*2f400*/  @!UPT UIADD3 URZ, URZ, URZ, URZ ;  /* 0x0000003f3f3ff290 */ /* 0x000fe2000fffe03f */
[----:B------:R1:W-:Y:S04]  /*2f410*/  STL [R1+0x2640], R96 ;  /* 0x0026406001007387 */ /* 0x0003e80000100800 */
[----:B------:R2:W-:Y:S04]  /*2f420*/  STL [R1+0x263c], R97 ;  /* 0x00263c6101007387 */ /* 0x0005e80000100800 */
[----:B------:R4:W-:Y:S01]  /*2f430*/  STL [R1+0x2638], R98 ;  /* 0x0026386201007387 */ /* 0x0009e20000100800 */
[----:B-1----:R-:W-:-:S03]  /*2f440*/  IMAD.MOV.U32 R96, RZ, RZ, R104 ;  /* 0x000000ffff607224 */ /* 0x002fc600078e0068 */
[----:B------:R1:W-:Y:S01]  /*2f450*/  STL [R1+0x2634], R99 ;  /* 0x0026346301007387 */ /* 0x0003e20000100800 */
[----:B--2---:R-:W-:-:S03]  /*2f460*/  IMAD.MOV.U32 R97, RZ, RZ, R105 ;  /* 0x000000ffff617224 */ /* 0x004fc600078e0069 */
[----:B------:R-:W4:Y:S02]  /*2f470*/  LDL.LU R104, [R1+0x2694] ;  /* 0x0026940001687983 */ /* 0x000f240000300800 */
[----:B----4-:R-:W-:Y:S02]  /*2f480*/  MOV R98, R106 ;  /* 0x0000006a00627202 */ /* 0x010fe40000000f00 */
[----:B------:R-:W4:Y:S01]  /*2f490*/  LDL.LU R105, [R1+0x2690] ;  /* 0x0026900001697983 */ /* 0x000f220000300800 */
[----:B-1----:R-:W-:-:S03]  /*2f4a0*/  IMAD.MOV.U32 R99, RZ, RZ, R107 ;  /* 0x000000ffff637224 */ /* 0x002fc600078e006b */
[----:B------:R-:W4:Y:S04]  /*2f4b0*/  LDL.LU R106, [R1+0x268c] ;  /* 0x00268c00016a7983 */ /* 0x000f280000300800 */
[----:B------:R-:W4:Y:S01]  /*2f4c0*/  LDL.LU R107, [R1+0x2688] ;  /* 0x00268800016b7983 */ /* 0x000f220000300800 */
[C---:B---3--:R-:W-:Y:S11]  /*2f4d0*/  HMMA.1688.F32.TF32 R100, R232.reuse, R30, R100 ;  /* 0x0000001ee864723c */ /* 0x048ff60000081064 */
[----:B------:R-:W-:Y:S11]  /*2f4e0*/  @!UPT UIADD3 URZ, URZ, URZ, URZ ;  /* 0x0000003f3f3ff290 */ /* 0x000ff6000fffe03f */
[----:B------:R-:W-:Y:S01]  /*2f4f0*/  @!UPT UIADD3 URZ, URZ, URZ, URZ ;  /* 0x0000003f3f3ff290 */ /* 0x000fe2000fffe03f */
[----:B------:R1:W-:Y:S04]  /*2f500*/  STL [R1+0x265c], R100 ;  /* 0x00265c6401007387 */ /* 0x0003e80000100800 */
[----:B------:R3:W-:Y:S04]  /*2f510*/  STL [R1+0x2648], R101 ;  /* 0x0026486501007387 */ /* 0x0007e80000100800 */
[----:B------:R4:W-:Y:S04]  /*2f520*/  STL [R1+0x2644], R102 ;  /* 0x0026446601007387 */ /* 0x0009e80000100800 */
[----:B------:R4:W-:Y:S04]  /*2f530*/  STL [R1+0x2630], R103 ;  /* 0x0026306701007387 */ /* 0x0009e80000100800 */
[----:B-1----:R-:W2:Y:S04]  /*2f540*/  LDL.LU R100, [R1+0xd0] ;  /* 0x0000d00001647983 */ /* 0x002ea80000300800 */
[----:B---3--:R-:W2:Y:S04]  /*2f550*/  LDL.LU R101, [R1+0xd4] ;  /* 0x0000d40001657983 */ /* 0x008ea80000300800 */
[----:B----4-:R-:W2:Y:S04]  /*2f560*/  LDL.LU R102, [R1+0xd8] ;  /* 0x0000d80001667983 */ /* 0x010ea80000300800 */
[----:B------:R-:W2:Y:S01]  /*2f570*/  LDL.LU R103, [R1+0xdc] ;  /* 0x0000dc0001677983 */ /* 0x000ea20000300800 */
[----:B------:R-:W-:Y:S11]  /*2f580*/  HMMA.1688.F32.TF32 R40, R232, R26, R104 ;  /* 0x0000001ae828723c */ /* 0x000ff60000081068 */
[----:B------:R-:W-:Y:S11]  /*2f590*/  @!UPT UIADD3 URZ, URZ, URZ, URZ ;  /* 0x0000003f3f3ff290 */ /* 0x000ff6000fffe03f */
[----:B------:R-:W-:Y:S01]  /*2f5a0*/  @!UPT UIADD3 URZ, URZ, URZ, URZ ;  /* 0x0000003f3f3ff290 */ /* 0x000fe2000fffe03f */
[----:B------:R-:W-:Y:S04]  /*2f5b0*/  STL [R1+0x267c], R40 ;  /* 0x00267c2801007387 */ /* 0x000fe80000100800 */
[----:B------:R-:W-:Y:S04]  /*2f5c0*/  STL [R1+0x2668], R41 ;  /* 0x0026682901007387 */ /* 0x000fe80000100800 */
[----:B------:R-:W-:Y:S04]  /*2f5d0*/  STL [R1+0x2664], R42 ;  /* 0x0026642a01007387 */ /* 0x000fe80000100800 */
[----:B------:R1:W-:Y:S02]  /*2f5e0*/  STL [R1+0x2660], R43 ;  /* 0x0026602b01007387 */ /* 0x0003e40000100800 */
[----:B-1----:R-:W-:Y:S08]  /*2f5f0*/  HMMA.1688.F32.TF32 R40, R88, R6, R96 ;  /* 0x000000065828723c */ /* 0x002ff00000081060 */
[----:B------:R-:W-:Y:S01]  /*2f600*/  HMMA.1688.F32.TF32 R44, R232, R22, R108 ;  /* 0x00000016e82c723c */ /* 0x000fe2000008106c */
[----:B------:R-:W-:Y:S04]  /*2f610*/  LDS R232, [R3+0xe280] ;  /* 0x00e2800003e87984 */ /* 0x000fe80000000800 */
[----:B------:R-:W-:Y:S03]  /*2f620*/  LDS R234, [R3+0xf280] ;  /* 0x00f2800003ea7984 */ /* 0x000fe60000000800 */
[----:B------:R-:W-:Y:S01]  /*2f630*/  HMMA.1688.F32.TF32 R104, R88, R26, R240 ;  /* 0x0000001a5868723c */ /* 0x000fe200000810f0 */
[----:B------:R-:W-:Y:S04]  /*2f640*/  LDS R233, [R0+0xe280] ;  /* 0x00e2800000e97984 */ /* 0x000fe80000000800 */
[----:B------:R-:W1:Y:S03]  /*2f650*/  LDS R235, [R0+0xf280] ;  /* 0x00f2800000eb7984 */ /* 0x000e660000000800 */
[----:B------:R-:W-:Y:S01]  /*2f660*/  MOV R99, R40 ;  /* 0x0000002800637202 */ /* 0x000fe20000000f00 */
[----:B------:R-:W-:Y:S01]  /*2f670*/  IMAD.MOV.U32 R139, RZ, RZ, R42 ;  /* 0x000000ffff8b7224 */ /* 0x000fe200078e002a */
[----:B------:R-:W-:-:S05]  /*2f680*/  MOV R138, R43 ;  /* 0x0000002b008a7202 */ /* 0x000fca0000000f00 */
[----:B------:R3:W-:Y:S04]  /*2f690*/  STL [R1+0x2684], R46 ;  /* 0x0026842e01007387 */ /* 0x0007e80000100800 */
[----:B------:R4:W-:Y:S01]  /*2f6a0*/  STL [R1+0x2680], R47 ;  /* 0x0026802f01007387 */ /* 0x0009e20000100800 */
[C---:B--2---:R-:W-:Y:S11]  /*2f6b0*/  HMMA.1688.F32.TF32 R100, R88.reuse, R10, R100 ;  /* 0x0000000a5864723c */ /* 0x044ff60000081064 */
[----:B------:R-:W-:Y:S11]  /*2f6c0*/  @!UPT UIADD3 URZ, URZ, URZ, URZ ;  /* 0x0000003f3f3ff290 */ /* 0x000ff6000fffe03f */
[----:B------:R-:W-:Y:S02]  /*2f6d0*/  @!UPT UIADD3 URZ, URZ, URZ, URZ ;  /* 0x0000003f3f3ff290 */ /* 0x000fe4000fffe03f */
[----:B------:R-:W-:Y:S02]  /*2f6e0*/  IMAD.MOV.U32 R32, RZ, RZ, R103 ;  /* 0x000000ffff207224 */ /* 0x000fe400078e0067 */
[----:B------:R-:W-:Y:S02]  /*2f6f0*/  IMAD.MOV.U32 R103, RZ, RZ, R41 ;  /* 0x000000ffff677224 */ /* 0x000fe400078e0029 */
[C---:B------:R-:W-:Y:S01]  /*2f700*/  HMMA.1688.F32.TF32 R40, R88.reuse, R34, R92 ;  /* 0x000000225828723c */ /* 0x040fe2000008105c */
[----:B------:R-:W-:Y:S11]  /*2f710*/  IMAD.MOV.U32 R33, RZ, RZ, R102 ;  /* 0x000000ffff217224 */ /* 0x000ff600078e0066 */
[----:B------:R-:W-:Y:S11]  /*2f720*/  @!UPT UIADD3 URZ, URZ, URZ, URZ ;  /* 0x0000003f3f3ff290 */ /* 0x000ff6000fffe03f */
[----:B------:R-:W-:Y:S01]  /*2f730*/  @!UPT UIADD3 URZ, URZ, URZ, URZ ;  /* 0x0000003f3f3ff290 */ /* 0x000fe2000fffe03f */
        /* <DEDUP_REMOVED lines=9> */
[----:B------:R-:W-:Y:S01]  /*2f7d0*/  MOV R136, R101 ;  /* 0x0000006500887202 */ /* 0x000fe20000000f00 */
[----:B------:R-:W-:Y:S01]  /*2f7e0*/  IMAD.MOV.U32 R137, RZ, RZ, R100 ;  /* 0x000000ffff897224 */ /* 0x000fe200078e0064 */
[----:B------:R-:W-:Y:S01]  /*2f7f0*/  MOV R92, R107 ;  /* 0x0000006b005c7202 */ /* 0x000fe20000000f00 */
[----:B------:R-:W-:Y:S01]  /*2f800*/  IMAD.MOV.U32 R100, RZ, RZ, R106 ;  /* 0x000000ffff647224 */ /* 0x000fe200078e006a */
[----:B------:R-:W3:Y:S04]  /*2f810*/  LDL.LU R120, [R1+0x60] ;  /* 0x0000600001787983 */ /* 0x000ee80000300800 */
[----:B------:R-:W3:Y:S02]  /*2f820*/  LDL.LU R121, [R1+0x64] ;  /* 0x0000640001797983 */ /* 0x000ee40000300800 */
[----:B------:R-:W-:Y:S01]  /*2f830*/  IMAD.MOV.U32 R95, RZ, RZ, R42 ;  /* 0x000000ffff5f7224 */ /* 0x000fe200078e002a */
[----:B------:R-:W-:Y:S01]  /*2f840*/  MOV R42, R104 ;  /* 0x00000068002a7202 */ /* 0x000fe20000000f00 */
[----:B------:R-:W-:Y:S01]  /*2f850*/  IMAD.MOV.U32 R101, RZ, RZ, R43 ;  /* 0x000000ffff657224 */ /* 0x000fe200078e002b */
[----:B------:R-:W3:Y:S01]  /*2f860*/  LDL.LU R122, [R1+0x68] ;  /* 0x00006800017a7983 */ /* 0x000ee20000300800 */
[----:B------:R-:W-:-:S02]  /*2f870*/  IMAD.MOV.U32 R43, RZ, RZ, R105 ;  /* 0x000000ffff2b7224 */ /* 0x000fc400078e0069 */
[----:B------:R-:W-:Y:S01]  /*2f880*/  HMMA.1688.F32.TF32 R104, R88, R22, R224 ;  /* 0x000000165868723c */ /* 0x000fe200000810e0 */
[----:B------:R-:W3:Y:S04]  /*2f890*/  LDL.LU R123, [R1+0x6c] ;  /* 0x00006c00017b7983 */ /* 0x000ee80000300800 */
[----:B------:R-:W1:Y:S04]  /*2f8a0*/  LDL.LU R108, [R1+0x50] ;  /* 0x00005000016c7983 */ /* 0x000e680000300800 */
[----:B------:R-:W1:Y:S04]  /*2f8b0*/  LDL.LU R109, [R1+0x54] ;  /* 0x00005400016d7983 */ /* 0x000e680000300800 */
[----:B------:R-:W1:Y:S04]  /*2f8c0*/  LDL.LU R110, [R1+0x58] ;  /* 0x00005800016e7983 */ /* 0x000e680000300800 */
[----:B------:R-:W1:Y:S04]  /*2f8d0*/  LDL.LU R111, [R1+0x5c] ;  /* 0x00005c00016f7983 */ /* 0x000e680000300800 */
[----:B------:R-:W4:Y:S04]  /*2f8e0*/  LDL.LU R112, [R1+0x40] ;  /* 0x0000400001707983 */ /* 0x000f280000300800 */
[----:B------:R-:W4:Y:S04]  /*2f8f0*/  LDL.LU R113, [R1+0x44] ;  /* 0x0000440001717983 */ /* 0x000f280000300800 */
[----:B------:R-:W4:Y:S04]  /*2f900*/  LDL.LU R114, [R1+0x48] ;  /* 0x0000480001727983 */ /* 0x000f280000300800 */
[----:B------:R-:W4:Y:S01]  /*2f910*/  LDL.LU R115, [R1+0x4c] ;  /* 0x00004c0001737983 */ /* 0x000f220000300800 */
[----:B------:R-:W-:-:S03]  /*2f920*/  IMAD.MOV.U32 R241, RZ, RZ, R104 ;  /* 0x000000fffff17224 */ /* 0x000fc600078e0068 */
[----:B------:R-:W4:Y:S01]  /*2f930*/  LDL.LU R116, [R1+0x30] ;  /* 0x0000300001747983 */ /* 0x000f220000300800 */
[----:B------:R-:W-:-:S03]  /*2f940*/  IMAD.MOV.U32 R242, RZ, RZ, R105 ;  /* 0x000000fffff27224 */ /* 0x000fc600078e0069 */
[----:B------:R-:W4:Y:S01]  /*2f950*/  LDL.LU R117, [R1+0x34] ;  /* 0x0000340001757983 */ /* 0x000f220000300800 */
[----:B------:R-:W-:-:S03]  /*2f960*/  MOV R94, R41 ;  /* 0x00000029005e7202 */ /* 0x000fc60000000f00 */
[----:B------:R-:W4:Y:S01]  /*2f970*/  LDL.LU R118, [R1+0x38] ;  /* 0x0000380001767983 */ /* 0x000f220000300800 */
[----:B------:R-:W-:-:S03]  /*2f980*/  MOV R243, R106 ;  /* 0x0000006a00f37202 */ /* 0x000fc60000000f00 */
        /* <DEDUP_REMOVED lines=10> */
[-C--:B--2---:R-:W-:Y:S03]  /*2fa30*/  HMMA.1688.F32.TF32 R124, R88, R18.reuse, R244 ;  /* 0x00000012587c723c */ /* 0x084fe600000810f4 */
[----:B------:R-:W2:Y:S04]  /*2fa40*/  LDL.LU R244, [R1] ;  /* 0x0000000001f47983 */ /* 0x000ea80000300800 */
[----:B------:R-:W2:Y:S04]  /*2fa50*/  LDL.LU R245, [R1+0x4] ;  /* 0x0000040001f57983 */ /* 0x000ea80000300800 */
[----:B------:R-:W2:Y:S04]  /*2fa60*/  LDL.LU R246, [R1+0x8] ;  /* 0x0000080001f67983 */ /* 0x000ea80000300800 */
[----:B------:R-:W2:Y:S01]  /*2fa70*/  LDL.LU R247, [R1+0xc] ;  /* 0x00000c0001f77983 */ /* 0x000ea20000300800 */
[----:B------:R-:W-:Y:S01]  /*2fa80*/  HMMA.1688.F32.TF32 R248, R228, R18, R80 ;  /* 0x00000012e4f8723c */ /* 0x000fe20000081050 */
[----:B------:R-:W-:-:S02]  /*2fa90*/  IMAD.MOV.U32 R93, RZ, RZ, R40 ;  /* 0x000000ffff5d7224 */ /* 0x000fc400078e0028 */
[----:B------:R-:W-:Y:S04]  /*2faa0*/  LDS R228, [R3+0xe300] ;  /* 0x00e3000003e47984 */ /* 0x000fe80000000800 */
[----:B------:R-:W-:Y:S01]  /*2fab0*/  LDS R230, [R3+0xf300] ;  /* 0x00f3000003e67984 */ /* 0x000fe20000000800 */
[----:B------:R-:W-:Y:S08]  /*2fac0*/  HMMA.1688.F32.TF32 R80, R236, R18, R144 ;  /* 0x00000012ec50723c */ /* 0x000ff00000081090 */
[----:B-1----:R-:W-:Y:S01]  /*2fad0*/  HMMA.1688.F32.TF32 R108, R232, R10, R108 ;  /* 0x0000000ae86c723c */ /* 0x002fe2000008106c */
[----:B---3--:R-:W-:Y:S01]  /*2fae0*/  IMAD.MOV.U32 R46, RZ, RZ, R124 ;  /* 0x000000ffff2e7224 */ /* 0x008fe200078e007c */
[----:B----4-:R-:W-:Y:S01]  /*2faf0*/  MOV R47, R125 ;  /* 0x0000007d002f7202 */ /* 0x010fe20000000f00 */
[----:B------:R-:W-:Y:S01]  /*2fb00*/  IMAD.MOV.U32 R240, RZ, RZ, R127 ;  /* 0x000000fffff07224 */ /* 0x000fe200078e007f */
[----:B------:R-:W-:Y:S04]  /*2fb10*/  LDS R229, [R0+0xe300] ;  /* 0x00e3000000e57984 */ /* 0x000fe80000000800 */
[----:B------:R-:W-:Y:S08]  /*2fb20*/  HMMA.1688.F32.TF32 R236, R88, R14, R120 ;  /* 0x0000000e58ec723c */ /* 0x000ff00000081078 */
[C---:B------:R-:W-:Y:S01]  /*2fb30*/  HMMA.1688.F32.TF32 R112, R232.reuse, R6, R112 ;  /* 0x00000006e870723c */ /* 0x040fe20000081070 */
[----:B------:R-:W-:Y:S01]  /*2fb40*/  IMAD.MOV.U32 R40, RZ, RZ, R126 ;  /* 0x000000ffff287224 */ /* 0x000fe200078e007e */
[----:B------:R-:W1:Y:S04]  /*2fb50*/  LDS R231, [R0+0xf300] ;  /* 0x00f3000000e77984 */ /* 0x000e680000000800 */
[----:B------:R-:W-:Y:S02]  /*2fb60*/  LDS R88, [R3+0x10180] ;  /* 0x0101800003587984 */ /* 0x000fe40000000800 */
[C---:B------:R-:W-:Y:S02]  /*2fb70*/  HMMA.1688.F32.TF32 R132, R232.reuse, R18, R152 ;  /* 0x00000012e884723c */ /* 0x040fe40000081098 */
[----:B------:R-:W-:Y:S04]  /*2fb80*/  LDS R90, [R3+0x11180] ;  /* 0x01118000035a7984 */ /* 0x000fe80000000800 */
[----:B------:R-:W-:Y:S02]  /*2fb90*/  LDS R89, [R0+0x10180] ;  /* 0x0101800000597984 */ /* 0x000fe40000000800 */
[----:B------:R-:W-:Y:S02]  /*2fba0*/  HMMA.1688.F32.TF32 R116, R232, R34, R116 ;  /* 0x00000022e874723c */ /* 0x000fe40000081074 */
[----:B------:R-:W-:Y:S04]  /*2fbb0*/  STL [R1+0x2580], R236 ;  /* 0x002580ec01007387 */ /* 0x000fe80000100800 */
[----:B------:R-:W-:Y:S02]  /*2fbc0*/  STL [R1+0x257c], R237 ;  /* 0x00257ced01007387 */ /* 0x000fe40000100800 */
[-C--:B------:R-:W-:Y:S02]  /*2fbd0*/  HMMA.1688.F32.TF32 R204, R36, R30.reuse, R204 ;  /* 0x0000001e24cc723c */ /* 0x080fe400000810cc */
[----:B------:R-:W-:Y:S06]  /*2fbe0*/  LDS R91, [R0+0x11180] ;  /* 0x01118000005b7984 */ /* 0x000fec0000000800 */
[C---:B------:R-:W-:Y:S01]  /*2fbf0*/  HMMA.1688.F32.TF32 R120, R232.reuse, R30, R104 ;  /* 0x0000001ee878723c */ /* 0x040fe20000081068 */
[----:B------:R3:W-:Y:S04]  /*2fc00*/  STL [R1+0x2578], R238 ;  /* 0x002578ee01007387 */ /* 0x0007e80000100800 */
[----:B------:R2:W-:Y:S04]  /*2fc10*/  STL [R1+0x2574], R239 ;  /* 0x002574ef01007387 */ /* 0x0005e80000100800 */
[----:B------:R1:W-:Y:S01]  /*2fc20*/  STL [R1+0x2590], R108 ;  /* 0x0025906c01007387 */ /* 0x0003e20000100800 */
[----:B------:R-:W-:Y:S03]  /*2fc30*/  HMMA.1688.F32.TF32 R124, R232, R26, R224 ;  /* 0x0000001ae87c723c */ /* 0x000fe600000810e0 */
        /* <DEDUP_REMOVED lines=19> */
[----:B------:R-:W3:Y:S01]  /*2fd70*/  LDL R227, [R1+0x390] ;  /* 0x0003900001e37983 */ /* 0x000ee20000100800 */
[C---:B-1----:R-:W-:Y:S08]  /*2fd80*/  HMMA.1688.F32.TF32 R140, R228.reuse, R10, R160 ;  /* 0x0000000ae48c723c */ /* 0x042ff000000810a0 */
[C---:B------:R-:W-:Y:S08]  /*2fd90*/  HMMA.1688.F32.TF32 R144, R228.reuse, R6, R164 ;  /* 0x00000006e490723c */ /* 0x040ff000000810a4 */
[----:B------:R-:W-:Y:S08]  /*2fda0*/  HMMA.1688.F32.TF32 R148, R228, R34, R168 ;  /* 0x00000022e494723c */ /* 0x000ff000000810a8 */
[----:B--2---:R-:W-:Y:S01]  /*2fdb0*/  HMMA.1688.F32.TF32 R128, R232, R22, R244 ;  /* 0x00000016e880723c */ /* 0x004fe200000810f4 */
[----:B---3--:R-:W-:Y:S01]  /*2fdc0*/  IMAD.MOV.U32 R238, RZ, RZ, R13 ;  /* 0x000000ffffee7224 */ /* 0x008fe200078e000d */
[----:B------:R-:W-:-:S06]  /*2fdd0*/  MOV R239, R12 ;  /* 0x0000000c00ef7202 */ /* 0x000fcc0000000f00 */
[----:B------:R-:W-:Y:S01]  /*2fde0*/  HMMA.1688.F32.TF32 R152, R228, R30, R172 ;  /* 0x0000001ee498723c */ /* 0x000fe200000810ac */
[----:B------:R-:W-:Y:S04]  /*2fdf0*/  LDS R30, [R3+0x11000] ;  /* 0x01100000031e7984 */ /* 0x000fe80000000800 */
[----:B------:R-:W-:Y:S03]  /*2fe00*/  LDS R31, [R0+0x11000] ;  /* 0x01100000001f7984 */ /* 0x000fe60000000800 */
[----:B------:R-:W-:Y:S01]  /*2fe10*/  HMMA.1688.F32.TF32 R232, R232, R14, R156 ;  /* 0x0000000ee8e8723c */ /* 0x000fe2000008109c */
[----:B------:R-:W-:Y:S01]  /*2fe20*/  MOV R236, R17 ;  /* 0x0000001100ec7202 */ /* 0x000fe20000000f00 */
[----:B------:R-:W-:-:S06]  /*2fe30*/  IMAD.MOV.U32 R237, RZ, RZ, R16 ;  /* 0x000000ffffed7224 */ /* 0x000fcc00078e0010 */
[----:B------:R-:W-:Y:S01]  /*2fe40*/  HMMA.1688.F32.TF32 R216, R36, R18, R216 ;  /* 0x0000001224d8723c */ /* 0x000fe200000810d8 */
        /* <DEDUP_REMOVED lines=28> */
[----:B-1----:R-:W4:Y:S04]  /*30010*/  LDL.LU R128, [R1+0x200] ;  /* 0x0002000001807983 */ /* 0x002f280000300800 */
[----:B--2---:R-:W2:Y:S04]  /*30020*/  LDL.LU R129, [R1+0x204] ;  /* 0x0002040001817983 */ /* 0x004ea80000300800 */
[----:B---3--:R-:W2:Y:S04]  /*30030*/  LDL.LU R130, [R1+0x208] ;  /* 0x0002080001827983 */ /* 0x008ea80000300800 */
[----:B------:R-:W2:Y:S01]  /*30040*/  LDL.LU R131, [R1+0x20c] ;  /* 0x00020c0001837983 */ /* 0x000ea20000300800 */
[C---:B------:R-:W-:Y:S01]  /*30050*/  HMMA.1688.F32.TF32 R160, R228.reuse, R22, R180 ;  /* 0x00000016e4a0723c */ /* 0x040fe200000810b4 */
[----:B------:R-:W-:Y:S01]  /*30060*/  IMAD.MOV.U32 R112, RZ, RZ, R9 ;  /* 0x000000ffff707224 */ /* 0x000fe200078e0009 */
[----:B------:R-:W-:Y:S01]  /*30070*/  MOV R114, R5 ;  /* 0x0000000500727202 */ /* 0x000fe20000000f00 */
[----:B------:R-:W-:Y:S01]  /*30080*/  IMAD.MOV.U32 R113, RZ, RZ, R8 ;  /* 0x000000ffff717224 */ /* 0x000fe200078e0008 */
[----:B------:R-:W3:Y:S04]  /*30090*/  LDL.LU R116, [R1+0x1f0] ;  /* 0x0001f00001747983 */ /* 0x000ee80000300800 */
[C---:B------:R-:W-:Y:S01]  /*300a0*/  HMMA.1688.F32.TF32 R156, R228.reuse, R26, R176 ;  /* 0x0000001ae49c723c */ /* 0x040fe200000810b0 */
[----:B------:R-:W-:Y:S01]  /*300b0*/  IMAD.MOV.U32 R115, RZ, RZ, R4 ;  /* 0x000000ffff737224 */ /* 0x000fe200078e0004 */
[----:B------:R-:W3:Y:S04]  /*300c0*/  LDL.LU R117, [R1+0x1f4] ;  /* 0x0001f40001757983 */ /* 0x000ee80000300800 */
[----:B------:R-:W3:Y:S02]  /*300d0*/  LDL.LU R118, [R1+0x1f8] ;  /* 0x0001f80001767983 */ /* 0x000ee40000300800 */
[----:B------:R-:W-:Y:S02]  /*300e0*/  HMMA.1688.F32.TF32 R164, R228, R18, R184 ;  /* 0x00000012e4a4723c */ /* 0x000fe400000810b8 */
[----:B------:R-:W-:Y:S04]  /*300f0*/  LDSM.16.M88.4 R16, [R227+0x41100] ;  /* 0x04110000e310783b */ /* 0x000fe80000000200 */
[----:B------:R-:W3:Y:S02]  /*30100*/  LDL.LU R119, [R1+0x1fc] ;  /* 0x0001fc0001777983 */ /* 0x000ee40000300800 */
[----:B------:R-:W-:Y:S02]  /*30110*/  HMMA.1688.F32.TF32 R180, R36, R34, R200 ;  /* 0x0000002224b4723c */ /* 0x000fe400000810c8 */
[----:B------:R-:W3:Y:S04]  /*30120*/  LDL.LU R120, [R1+0x1e0] ;  /* 0x0001e00001787983 */ /* 0x000ee80000300800 */
[----:B------:R-:W3:Y:S02]  /*30130*/  LDL.LU R121, [R1+0x1e4] ;  /* 0x0001e40001797983 */ /* 0x000ee40000300800 */
[-C--:B------:R-:W-:Y:S02]  /*30140*/  HMMA.1688.F32.TF32 R228, R228, R14.reuse, R188 ;  /* 0x0000000ee4e4723c */ /* 0x080fe400000810bc */
[----:B------:R-:W3:Y:S04]  /*30150*/  LDL.LU R122, [R1+0x1e8] ;  /* 0x0001e800017a7983 */ /* 0x000ee80000300800 */
[----:B------:R-:W3:Y:S02]  /*30160*/  LDL.LU R123, [R1+0x1ec] ;  /* 0x0001ec00017b7983 */ /* 0x000ee40000300800 */
[C---:B------:R-:W-:Y:S02]  /*30170*/  HMMA.1688.F32.TF32 R200, R36.reuse, R14, R220 ;  /* 0x0000000e24c8723c */ /* 0x040fe400000810dc */
[----:B------:R-:W1:Y:S04]  /*30180*/  LDSM.16.M88.4 R12, [R227+0x40100] ;  /* 0x04010000e30c783b */ /* 0x000e680000000200 */
[----:B------:R-:W3:Y:S02]  /*30190*/  LDL.LU R124, [R1+0x1d0] ;  /* 0x0001d000017c7983 */ /* 0x000ee40000300800 */
[C---:B------:R-:W-:Y:S02]  /*301a0*/  HMMA.1688.F32.TF32 R172, R36.reuse, R10, R192 ;  /* 0x0000000a24ac723c */ /* 0x040fe400000810c0 */
[----:B------:R-:W-:Y:S04]  /*301b0*/  LDSM.16.M88.4 R8, [R227+0x44100] ;  /* 0x04410000e308783b */ /* 0x000fe80000000200 */
[----:B------:R-:W-:Y:S02]  /*301c0*/  LDSM.16.M88.4 R220, [R227+0x46100] ;  /* 0x04610000e3dc783b */ /* 0x000fe40000000200 */
[C---:B------:R-:W-:Y:S02]  /*301d0*/  HMMA.1688.F32.TF32 R176, R36.reuse, R6, R196 ;  /* 0x0000000624b0723c */ /* 0x040fe400000810c4 */
[----:B------:R-:W-:Y:S04]  /*301e0*/  LDSM.16.M88.4 R4, [R227+0x45100] ;  /* 0x04510000e304783b */ /* 0x000fe80000000200 */
[----:B------:R-:W-:Y:S02]  /*301f0*/  LDS R244, [R3+0x10080] ;  /* 0x0100800003f47984 */ /* 0x000fe40000000800 */
[C---:B------:R-:W-:Y:S02]  /*30200*/  HMMA.1688.F32.TF32 R208, R36.reuse, R26, R208 ;  /* 0x0000001a24d0723c */ /* 0x040fe400000810d0 */
[----:B------:R-:W-:Y:S04]  /*30210*/  LDSM.16.M88.4 R24, [R227+0x42100] ;  /* 0x04210000e318783b */ /* 0x000fe80000000200 */
[----:B------:R-:W-:Y:S02]  /*30220*/  LDS R246, [R3+0x11080] ;  /* 0x0110800003f67984 */ /* 0x000fe40000000800 */
[----:B------:R-:W-:Y:S02]  /*30230*/  HMMA.1688.F32.TF32 R212, R36, R22, R212 ;  /* 0x0000001624d4723c */ /* 0x000fe400000810d4 */
[----:B------:R-:W-:Y:S04]  /*30240*/  LDSM.16.M88.4 R20, [R227+0x43100] ;  /* 0x04310000e314783b */ /* 0x000fe80000000200 */
[----:B------:R-:W-:Y:S02]  /*30250*/  LDSM.16.M88.4 R224, [R227+0x47100] ;  /* 0x04710000e3e0783b */ /* 0x000fe40000000200 */
[----:B-1----:R-:W-:Y:S02]  /*30260*/  HMMA.1688.F32.TF32 R36, R28, R12, R112 ;  /* 0x0000000c1c24723c */ /* 0x002fe40000081070 */
[----:B------:R-:W-:Y:S04]  /*30270*/  LDS R245, [R0+0x10080] ;  /* 0x0100800000f57984 */ /* 0x000fe80000000800 */
[----:B------:R-:W1:Y:S01]  /*30280*/  LDS R247, [R0+0x11080] ;  /* 0x0110800000f77984 */ /* 0x000e620000000800 */
[----:B------:R-:W-:Y:S01]  /*30290*/  MOV R170, R252 ;  /* 0x000000fc00aa7202 */ /* 0x000fe20000000f00 */
[----:B------:R-:W-:-:S02]  /*302a0*/  IMAD.MOV.U32 R171, RZ, RZ, R2 ;  /* 0x000000ffffab7224 */ /* 0x000fc400078e0002 */
[----:B------:R-:W-:Y:S04]  /*302b0*/  LDS R104, [R3+0x10100] ;  /* 0x0101000003687984 */ /* 0x000fe80000000800 */
[----:B------:R-:W-:Y:S04]  /*302c0*/  LDS R106, [R3+0x11100] ;  /* 0x01110000036a7984 */ /* 0x000fe80000000800 */
[----:B------:R-:W-:Y:S04]  /*302d0*/  LDS R105, [R0+0x10100] ;  /* 0x0101000000697984 */ /* 0x000fe80000000800 */
[----:B------:R-:W1:Y:S04]  /*302e0*/  LDS R107, [R0+0x11100] ;  /* 0x01110000006b7984 */ /* 0x000e680000000800 */
[----:B------:R-:W-:Y:S04]  /*302f0*/  STL.64 [R1+0xd0], R36 ;  /* 0x0000d02401007387 */ /* 0x000fe80000100a00 */
[----:B------:R1:W-:Y:S04]  /*30300*/  STL.64 [R1+0xd8], R38 ;  /* 0x0000d82601007387 */ /* 0x0003e80000100a00 */
[----:B------:R-:W3:Y:S04]  /*30310*/  LDL.LU R125, [R1+0x1d4] ;  /* 0x0001d400017d7983 */ /* 0x000ee80000300800 */
[----:B------:R-:W3:Y:S01]  /*30320*/  LDL.LU R126, [R1+0x1d8] ;  /* 0x0001d800017e7983 */ /* 0x000ee20000300800 */
[----:B-1----:R-:W-:Y:S03]  /*30330*/  HMMA.1688.F32.TF32 R36, R28, R16, R236 ;  /* 0x000000101c24723c */ /* 0x002fe600000810ec */
[----:B------:R-:W3:Y:S01]  /*30340*/  LDL.LU R127, [R1+0x1dc] ;  /* 0x0001dc00017f7983 */ /* 0x000ee20000300800 */
[----:B------:R-:W-:Y:S01]  /*30350*/  IMAD.MOV.U32 R188, RZ, RZ, R42 ;  /* 0x000000ffffbc7224 */ /* 0x000fe200078e002a */
[----:B------:R-:W-:Y:S01]  /*30360*/  MOV R189, R43 ;  /* 0x0000002b00bd7202 */ /* 0x000fe20000000f00 */
[----:B------:R-:W-:-:S02]  /*30370*/  IMAD.MOV.U32 R190, RZ, RZ, R100 ;  /* 0x000000ffffbe7224 */ /* 0x000fc400078e0064 */
[----:B------:R-:W-:Y:S01]  /*30380*/  IMAD.MOV.U32 R191, RZ, RZ, R92 ;  /* 0x000000ffffbf7224 */ /* 0x000fe200078e005c */
[----:B------:R-:W-:Y:S01]  /*30390*/  MOV R195, R32 ;  /* 0x0000002000c37202 */ /* 0x000fe20000000f00 */
[----:B------:R-:W-:Y:S01]  /*303a0*/  IMAD.MOV.U32 R194, RZ, RZ, R33 ;  /* 0x000000ffffc27224 */ /* 0x000fe200078e0021 */
[C---:B------:R-:W-:Y:S08]  /*303b0*/  HMMA.1688.F32.TF32 R56, R88.reuse, R12, R56 ;  /* 0x0000000c5838723c */ /* 0x040ff00000081038 */
[----:B------:R-:W-:Y:S01]  /*303c0*/  HMMA.1688.F32.TF32 R60, R88, R16, R60 ;  /* 0x00000010583c723c */ /* 0x000fe2000008103c */
[----:B------:R-:W-:Y:S01]  /*303d0*/  MOV R192, R137 ;  /* 0x0000008900c07202 */ /* 0x000fe20000000f00 */
[----:B------:R-:W-:Y:S01]  /*303e0*/  IMAD.MOV.U32 R193, RZ, RZ, R136 ;  /* 0x000000ffffc17224 */ /* 0x000fe200078e0088 */
[----:B------:R-:W-:Y:S02]  /*303f0*/  LDS R137, [R0+0x10280] ;  /* 0x0102800000897984 */ /* 0x000fe40000000800 */
[----:B------:R-:W-:Y:S01]  /*30400*/  IMAD.MOV.U32 R237, RZ, RZ, R36 ;  /* 0x000000ffffed7224 */ /* 0x000fe200078e0024 */
[----:B------:R-:W-:Y:S01]  /*30410*/  MOV R238, R37 ;  /* 0x0000002500ee7202 */ /* 0x000fe20000000f00 */
[----:B------:R-:W-:Y:S01]  /*30420*/  IMAD.MOV.U32 R239, RZ, RZ, R38 ;  /* 0x000000ffffef7224 */ /* 0x000fe200078e0026 */
[----:B------:R-:W-:Y:S01]  /*30430*/  HMMA.1688.F32.TF32 R248, R244, R220, R248 ;  /* 0x000000dcf4f8723c */ /* 0x000fe200000810f8 */
[----:B------:R-:W-:Y:S01]  /*30440*/  IMAD.MOV.U32 R115, RZ, RZ, R39 ;  /* 0x000000ffff737224 */ /* 0x000fe200078e0027 */
[----:B------:R-:W-:Y:S04]  /*30450*/  LDS R136, [R3+0x10280] ;  /* 0x0102800003887984 */ /* 0x000fe80000000800 */
[----:B------:R-:W-:Y:S02]  /*30460*/  LDS R196, [R3+0x10380] ;  /* 0x0103800003c47984 */ /* 0x000fe40000000800 */
[C---:B------:R-:W-:Y:S02]  /*30470*/  HMMA.1688.F32.TF32 R72, R88.reuse, R8, R72 ;  /* 0x000000085848723c */ /* 0x040fe40000081048 */
[----:B------:R-:W-:Y:S04]  /*30480*/  LDS R198, [R3+0x11380] ;  /* 0x0113800003c67984 */ /* 0x000fe80000000800 */
[----:B------:R-:W-:Y:S02]  /*30490*/  LDS R197, [R0+0x10380] ;  /* 0x0103800000c57984 */ /* 0x000fe40000000800 */
[----:B------:R-:W-:Y:S02]  /*304a0*/  HMMA.1688.F32.TF32 R80, R88, R220, R80 ;  /* 0x000000dc5850723c */ /* 0x000fe40000081050 */
[----:B------:R-:W-:Y:S06]  /*304b0*/  LDS R199, [R0+0x11380] ;  /* 0x0113800000c77984 */ /* 0x000fec0000000800 */
[C---:B----4-:R-:W-:Y:S11]  /*304c0*/  HMMA.1688.F32.TF32 R36, R28.reuse, R24, R108 ;  /* 0x000000181c24723c */ /* 0x050ff6000008106c */
[----:B------:R-:W-:Y:S11]  /*304d0*/  @!UPT UIADD3 URZ, URZ, URZ, URZ ;  /* 0x0000003f3f3ff290 */ /* 0x000ff6000fffe03f */
[----:B------:R-:W-:Y:S02]  /*304e0*/  @!UPT UIADD3 URZ, URZ, URZ, URZ ;  /* 0x0000003f3f3ff290 */ /* 0x000fe4000fffe03f */
[----:B------:R-:W-:Y:S01]  /*304f0*/  MOV R109, R36 ;  /* 0x00000024006d7202 */ /* 0x000fe20000000f00 */
[----:B------:R-:W-:Y:S01]  /*30500*/  IMAD.MOV.U32 R110, RZ, RZ, R37 ;  /* 0x000000ffff6e7224 */ /* 0x000fe200078e0025 */
[----:B------:R-:W-:Y:S01]  /*30510*/  MOV R236, R39 ;  /* 0x0000002700ec7202 */ /* 0x000fe20000000f00 */
[----:B------:R-:W-:Y:S02]  /*30520*/  IMAD.MOV.U32 R111, RZ, RZ, R38 ;  /* 0x000000ffff6f7224 */ /* 0x000fe400078e0026 */
[----:B--2---:R-:W-:Y:S01]  /*30530*/  HMMA.1688.F32.TF32 R36, R28, R20, R128 ;  /* 0x000000141c24723c */ /* 0x004fe20000081080 */
        /* <DEDUP_REMOVED lines=30> */
[----:B------:R-:W-:Y:S01]  /*30720*/  IMAD.MOV.U32 R112, RZ, RZ, R36 ;  /* 0x000000ffff707224 */ /* 0x000fe200078e0024 */
[----:B------:R-:W-:Y:S01]  /*30730*/  MOV R114, R38 ;  /* 0x0000002600727202 */ /* 0x000fe20000000f00 */
[----:B------:R-:W-:-:S02]  /*30740*/  IMAD.MOV.U32 R113, RZ, RZ, R37 ;  /* 0x000000ffff717224 */ /* 0x000fc400078e0025 */
[----:B------:R-:W-:Y:S02]  /*30750*/  IMAD.MOV.U32 R108, RZ, RZ, R39 ;  /* 0x000000ffff6c7224 */ /* 0x000fe400078e0027 */
[C---:B---3--:R-:W-:Y:S11]  /*30760*/  HMMA.1688.F32.TF32 R36, R28.reuse, R8, R116 ;  /* 0x000000081c24723c */ /* 0x048ff60000081074 */
        /* <DEDUP_REMOVED lines=9> */
[----:B------:R-:W-:Y:S01]  /*30800*/  MOV R120, R36 ;  /* 0x0000002400787202 */ /* 0x000fe20000000f00 */
[----:B------:R-:W-:Y:S01]  /*30810*/  IMAD.MOV.U32 R121, RZ, RZ, R37 ;  /* 0x000000ffff797224 */ /* 0x000fe200078e0025 */
[----:B------:R-:W-:Y:S01]  /*30820*/  MOV R123, R39 ;  /* 0x00000027007b7202 */ /* 0x000fe20000000f00 */
[----:B------:R-:W-:Y:S02]  /*30830*/  IMAD.MOV.U32 R122, RZ, RZ, R38 ;  /* 0x000000ffff7a7224 */ /* 0x000fe400078e0026 */
[C---:B------:R-:W-:Y:S08]  /*30840*/  HMMA.1688.F32.TF32 R36, R28.reuse, R220, R124 ;  /* 0x000000dc1c24723c */ /* 0x040ff0000008107c */
[----:B--2---:R-:W-:Y:S11]  /*30850*/  HMMA.1688.F32.TF32 R28, R28, R224, R128 ;  /* 0x000000e01c1c723c */ /* 0x004ff60000081080 */
[----:B------:R-:W-:Y:S11]  /*30860*/  @!UPT UIADD3 URZ, URZ, URZ, URZ ;  /* 0x0000003f3f3ff290 */ /* 0x000ff6000fffe03f */
[----:B------:R-:W-:Y:S02]  /*30870*/  @!UPT UIADD3 URZ, URZ, URZ, URZ ;  /* 0x0000003f3f3ff290 */ /* 0x000fe4000fffe03f */
[----:B------:R-:W-:Y:S01]  /*30880*/  IMAD.MOV.U32 R128, RZ, RZ, R28 ;  /* 0x000000ffff807224 */ /* 0x000fe200078e001c */
[----:B------:R-:W-:Y:S01]  /*30890*/  MOV R129, R29 ;  /* 0x0000001d00817202 */ /* 0x000fe20000000f00 */
[----:B------:R-:W-:Y:S02]  /*308a0*/  IMAD.MOV.U32 R130, RZ, RZ, R30 ;  /* 0x000000ffff827224 */ /* 0x000fe400078e001e */
        /* <DEDUP_REMOVED lines=37> */
[----:B------:R-:W-:Y:S01]  /*30b00*/  HMMA.1688.F32.TF32 R244, R244, R224, R168 ;  /* 0x000000e0f4f4723c */ /* 0x000fe200000810a8 */
[----:B------:R-:W-:Y:S01]  /*30b10*/  IMAD.MOV.U32 R184, RZ, RZ, R102 ;  /* 0x000000ffffb87224 */ /* 0x000fe200078e0066 */
[----:B------:R-:W-:Y:S01]  /*30b20*/  MOV R186, R97 ;  /* 0x0000006100ba7202 */ /* 0x000fe20000000f00 */
[----:B------:R-:W-:Y:S01]  /*30b30*/  IMAD.MOV.U32 R185, RZ, RZ, R96 ;  /* 0x000000ffffb97224 */ /* 0x000fe200078e0060 */
[----:B------:R-:W-:Y:S01]  /*30b40*/  MOV R126, R38 ;  /* 0x00000026007e7202 */ /* 0x000fe20000000f00 */
[----:B------:R-:W-:Y:S01]  /*30b50*/  IMAD.MOV.U32 R187, RZ, RZ, R98 ;  /* 0x000000ffffbb7224 */ /* 0x000fe200078e0062 */
[----:B------:R-:W-:Y:S01]  /*30b60*/  LDS R168, [R3+0x10300] ;  /* 0x0103000003a87984 */ /* 0x000fe20000000800 */
[----:B------:R-:W-:Y:S01]  /*30b70*/  IMAD.MOV.U32 R124, RZ, RZ, R36 ;  /* 0x000000ffff7c7224 */ /* 0x000fe200078e0024 */
[----:B------:R-:W-:Y:S01]  /*30b80*/  HMMA.1688.F32.TF32 R48, R104, R220, R48 ;  /* 0x000000dc6830723c */ /* 0x000fe20000081030 */
[----:B------:R-:W-:Y:S01]  /*30b90*/  IMAD.MOV.U32 R125, RZ, RZ, R37 ;  /* 0x000000ffff7d7224 */ /* 0x000fe200078e0025 */
[----:B------:R-:W-:Y:S01]  /*30ba0*/  LDS R170, [R3+0x11300] ;  /* 0x0113000003aa7984 */ /* 0x000fe20000000800 */
[----:B------:R-:W-:-:S03]  /*30bb0*/  IMAD.MOV.U32 R127, RZ, RZ, R39 ;  /* 0x000000ffff7f7224 */ /* 0x000fc600078e0027 */
[----:B------:R-:W-:Y:S04]  /*30bc0*/  LDS R169, [R0+0x10300] ;  /* 0x0103000000a97984 */ /* 0x000fe80000000800 */
[----:B------:R-:W-:Y:S04]  /*30bd0*/  STL.64 [R1], R28 ;  /* 0x0000001c01007387 */ /* 0x000fe80000100a00 */
[----:B------:R1:W-:Y:S04]  /*30be0*/  STL.64 [R1+0x24a8], R250 ;  /* 0x0024a8fa01007387 */ /* 0x0003e80000100a00 */
[----:B------:R2:W-:Y:S01]  /*30bf0*/  STL.64 [R1+0x24a0], R248 ;  /* 0x0024a0f801007387 */ /* 0x0005e20000100a00 */
[----:B------:R-:W-:-:S02]  /*30c00*/  IMAD.MOV.U32 R252, RZ, RZ, R30 ;  /* 0x000000fffffc7224 */ /* 0x000fc400078e001e */
[----:B------:R-:W-:Y:S01]  /*30c10*/  IMAD.MOV.U32 R2, RZ, RZ, R31 ;  /* 0x000000ffff027224 */ /* 0x000fe200078e001f */
[----:B------:R-:W-:Y:S01]  /*30c20*/  HMMA.1688.F32.TF32 R52, R104, R224, R52 ;  /* 0x000000e06834723c */ /* 0x000fe20000081034 */
[----:B------:R-:W-:Y:S01]  /*30c30*/  LDS R171, [R0+0x11300] ;  /* 0x0113000000ab7984 */ /* 0x000fe20000000800 */
[----:B-1----:R-:W-:Y:S01]  /*30c40*/  IMAD.MOV.U32 R250, RZ, RZ, R40 ;  /* 0x000000fffffa7224 */ /* 0x002fe200078e0028 */
[----:B------:R-:W-:Y:S02]  /*30c50*/  MOV R251, R240 ;  /* 0x000000f000fb7202 */ /* 0x000fe40000000f00 */
[----:B--2---:R-:W-:Y:S01]  /*30c60*/  MOV R248, R46 ;  /* 0x0000002e00f87202 */ /* 0x004fe20000000f00 */
[----:B------:R-:W-:Y:S01]  /*30c70*/  IMAD.MOV.U32 R249, RZ, RZ, R47 ;  /* 0x000000fffff97224 */ /* 0x000fe200078e002f */
[----:B------:R-:W2:Y:S04]  /*30c80*/  LDL.LU R46, [R1+0x2684] ;  /* 0x00268400012e7983 */ /* 0x000ea80000300800 */
[----:B------:R-:W2:Y:S04]  /*30c90*/  LDL.LU R47, [R1+0x2680] ;  /* 0x00268000012f7983 */ /* 0x000ea80000300800 */
[----:B------:R-:W3:Y:S04]  /*30ca0*/  LDL.LU R40, [R1+0x267c] ;  /* 0x00267c0001287983 */ /* 0x000ee80000300800 */
[----:B------:R-:W4:Y:S04]  /*30cb0*/  LDL.LU R240, [R1+0x2678] ;  /* 0x0026780001f07983 */ /* 0x000f280000300800 */
[----:B------:R1:W-:Y:S04]  /*30cc0*/  STL.64 [R1+0x24b8], R246 ;  /* 0x0024b8f601007387 */ /* 0x0003e80000100a00 */
[----:B------:R1:W-:Y:S02]  /*30cd0*/  STL.64 [R1+0x24b0], R244 ;  /* 0x0024b0f401007387 */ /* 0x0003e40000100a00 */
[----:B-1----:R-:W-:Y:S01]  /*30ce0*/  MOV R246, R243 ;  /* 0x000000f300f67202 */ /* 0x002fe20000000f00 */
[----:B------:R-:W-:-:S02]  /*30cf0*/  IMAD.MOV.U32 R244, RZ, RZ, R241 ;  /* 0x000000fffff47224 */ /* 0x000fc400078e00f1 */
[----:B------:R-:W4:Y:S01]  /*30d00*/  LDL.LU R241, [R1+0x2674] ;  /* 0x0026740001f17983 */ /* 0x000f220000300800 */
[----:B------:R-:W-:-:S03]  /*30d10*/  IMAD.MOV.U32 R245, RZ, RZ, R242 ;  /* 0x000000fffff57224 */ /* 0x000fc600078e00f2 */
[----:B------:R-:W4:Y:S04]  /*30d20*/  LDL.LU R242, [R1+0x2670] ;  /* 0x0026700001f27983 */ /* 0x000f280000300800 */
[----:B------:R-:W4:Y:S01]  /*30d30*/  LDL.LU R243, [R1+0x266c] ;  /* 0x00266c0001f37983 */ /* 0x000f220000300800 */
[----:B------:R-:W-:-:S03]  /*30d40*/  IMAD.MOV.U32 R247, RZ, RZ, R41 ;  /* 0x000000fffff77224 */ /* 0x000fc600078e0029 */
[----:B------:R-:W3:Y:S04]  /*30d50*/  LDL.LU R41, [R1+0x2668] ;  /* 0x0026680001297983 */ /* 0x000ee80000300800 */
[----:B------:R-:W3:Y:S04]  /*30d60*/  LDL.LU R42, [R1+0x2664] ;  /* 0x00266400012a7983 */ /* 0x000ee80000300800 */
[----:B------:R-:W3:Y:S04]  /*30d70*/  LDL.LU R43, [R1+0x2660] ;  /* 0x00266000012b7983 */ /* 0x000ee80000300800 */
[----:B------:R-:W2:Y:S04]  /*30d80*/  LDL.LU R100, [R1+0x265c] ;  /* 0x00265c0001647983 */ /* 0x000ea80000300800 */
[----:B------:R-:W2:Y:S01]  /*30d90*/  LDL.LU R92, [R1+0x2658] ;  /* 0x00265800015c7983 */ /* 0x000ea20000300800 */
[----:B----4-:R-:W-:Y:S11]  /*30da0*/  HMMA.1688.F32.TF32 R240, R104, R12, R240 ;  /* 0x0000000c68f0723c */ /* 0x010ff600000810f0 */
[----:B------:R-:W-:Y:S11]  /*30db0*/  @!UPT UIADD3 URZ, URZ, URZ, URZ ;  /* 0x0000003f3f3ff290 */ /* 0x000ff6000fffe03f */
[----:B------:R-:W-:Y:S01]  /*30dc0*/  @!UPT UIADD3 URZ, URZ, URZ, URZ ;  /* 0x0000003f3f3ff290 */ /* 0x000fe2000fffe03f */
[----:B------:R1:W-:Y:S04]  /*30dd0*/  STL.64 [R1+0x24c8], R242 ;  /* 0x0024c8f201007387 */ /* 0x0003e80000100a00 */
[----:B------:R4:W-:Y:S01]  /*30de0*/  STL.64 [R1+0x24c0], R240 ;  /* 0x0024c0f001007387 */ /* 0x0009e20000100a00 */
[----:B-1----:R-:W-:Y:S01]  /*30df0*/  IMAD.MOV.U32 R242, RZ, RZ, R95 ;  /* 0x000000fffff27224 */ /* 0x002fe200078e005f */
[----:B----4-:R-:W-:Y:S01]  /*30e00*/  MOV R240, R93 ;  /* 0x0000005d00f07202 */ /* 0x010fe20000000f00 */
[----:B------:R-:W-:Y:S01]  /*30e10*/  IMAD.MOV.U32 R241, RZ, RZ, R94 ;  /* 0x000000fffff17224 */ /* 0x000fe200078e005e */
[----:B------:R-:W2:Y:S04]  /*30e20*/  LDL.LU R93, [R1+0x2654] ;  /* 0x00265400015d7983 */ /* 0x000ea80000300800 */
[----:B------:R-:W2:Y:S04]  /*30e30*/  LDL.LU R94, [R1+0x2650] ;  /* 0x00265000015e7983 */ /* 0x000ea80000300800 */
[----:B------:R-:W2:Y:S01]  /*30e40*/  LDL.LU R95, [R1+0x264c] ;  /* 0x00264c00015f7983 */ /* 0x000ea20000300800 */
[----:B------:R-:W-:-:S03]  /*30e50*/  MOV R243, R101 ;  /* 0x0000006500f37202 */ /* 0x000fc60000000f00 */
[----:B------:R-:W4:Y:S04]  /*30e60*/  LDL.LU R101, [R1+0x2648] ;  /* 0x0026480001657983 */ /* 0x000f280000300800 */
[----:B------:R-:W4:Y:S04]  /*30e70*/  LDL.LU R102, [R1+0x2644] ;  /* 0x0026440001667983 */ /* 0x000f280000300800 */
[----:B------:R-:W3:Y:S04]  /*30e80*/  LDL.LU R96, [R1+0x2640] ;  /* 0x0026400001607983 */ /* 0x000ee80000300800 */
[----:B------:R-:W4:Y:S04]  /*30e90*/  LDL.LU R97, [R1+0x263c] ;  /* 0x00263c0001617983 */ /* 0x000f280000300800 */
[----:B------:R-:W4:Y:S01]  /*30ea0*/  LDL.LU R98, [R1+0x2638] ;  /* 0x0026380001627983 */ /* 0x000f220000300800 */
[C---:B--2---:R-:W-:Y:S07]  /*30eb0*/  HMMA.1688.F32.TF32 R28, R104.reuse, R16, R92 ;  /* 0x00000010681c723c */ /* 0x044fee000008105c */
[----:B------:R-:W-:Y:S01]  /*30ec0*/  IMAD.MOV.U32 R92, RZ, RZ, R99 ;  /* 0x000000ffff5c7224 */ /* 0x000fe200078e0063 */
[----:B------:R-:W-:Y:S01]  /*30ed0*/  MOV R93, R103 ;  /* 0x00000067005d7202 */ /* 0x000fe20000000f00 */
[----:B------:R-:W4:Y:S04]  /*30ee0*/  LDL.LU R99, [R1+0x2634] ;  /* 0x0026340001637983 */ /* 0x000f280000300800 */
[----:B------:R-:W2:Y:S01]  /*30ef0*/  LDL.LU R103, [R1+0x2630] ;  /* 0x0026300001677983 */ /* 0x000ea20000300800 */
[C---:B---3--:R-:W-:Y:S08]  /*30f00*/  HMMA.1688.F32.TF32 R40, R104.reuse, R8, R40 ;  /* 0x000000086828723c */ /* 0x048ff00000081028 */
[----:B------:R-:W-:Y:S01]  /*30f10*/  HMMA.1688.F32.TF32 R44, R104, R4, R44 ;  /* 0x00000004682c723c */ /* 0x000fe2000008102c */
[----:B------:R-:W-:Y:S07]  /*30f20*/  STL.64 [R1+0x24d8], R30 ;  /* 0x0024d81e01007387 */ /* 0x000fee0000100a00 */
[----:B------:R-:W-:Y:S01]  /*30f30*/  HMMA.1688.F32.TF32 R64, R88, R24, R64 ;  /* 0x000000185840723c */ /* 0x000fe20000081040 */
[----:B------:R1:W-:Y:S01]  /*30f40*/  STL.64 [R1+0x24d0], R28 ;  /* 0x0024d01c01007387 */ /* 0x0003e20000100a00 */
[----:B------:R-:W-:-:S02]  /*30f50*/  IMAD.MOV.U32 R94, RZ, RZ, R139 ;  /* 0x000000ffff5e7224 */ /* 0x000fc400078e008b */
[----:B------:R-:W-:-:S04]  /*30f60*/  IMAD.MOV.U32 R95, RZ, RZ, R138 ;  /* 0x000000ffff5f7224 */ /* 0x000fc800078e008a */
[C---:B------:R-:W-:Y:S08]  /*30f70*/  HMMA.1688.F32.TF32 R68, R88.reuse, R20, R68 ;  /* 0x000000145844723c */ /* 0x040ff00000081044 */
[----:B------:R-:W-:Y:S01]  /*30f80*/  HMMA.1688.F32.TF32 R76, R88, R4, R76 ;  /* 0x00000004584c723c */ /* 0x000fe2000008104c */
[----:B-1----:R-:W-:-:S07]  /*30f90*/  IMAD.MOV.U32 R28, RZ, RZ, R232 ;  /* 0x000000ffff1c7224 */ /* 0x002fce00078e00e8 */
[----:B------:R-:W-:Y:S01]  /*30fa0*/  HMMA.1688.F32.TF32 R84, R88, R224, R84 ;  /* 0x000000e05854723c */ /* 0x000fe20000081054 */
[----:B------:R-:W-:Y:S01]  /*30fb0*/  IMAD.MOV.U32 R29, RZ, RZ, R233 ;  /* 0x000000ffff1d7224 */ /* 0x000fe200078e00e9 */
[----:B------:R-:W-:Y:S01]  /*30fc0*/  MOV R30, R234 ;  /* 0x000000ea001e7202 */ /* 0x000fe20000000f00 */
[----:B------:R-:W-:Y:S01]  /*30fd0*/  IMAD.MOV.U32 R31, RZ, RZ, R235 ;  /* 0x000000ffff1f7224 */ /* 0x000fe200078e00eb */
[----:B------:R-:W-:Y:S04]  /*30fe0*/  LDS R138, [R3+0x11280] ;  /* 0x01128000038a7984 */ /* 0x000fe80000000800 */
[----:B------:R-:W-:Y:S01]  /*30ff0*/  LDS R139, [R0+0x11280] ;  /* 0x01128000008b7984 */ /* 0x000fe20000000800 */
[C---:B----4-:R-:W-:Y:S08]  /*31000*/  HMMA.1688.F32.TF32 R32, R104.reuse, R24, R96 ;  /* 0x000000186820723c */ /* 0x050ff00000081060 */
[----:B--2---:R-:W-:Y:S01]  /*31010*/  HMMA.1688.F32.TF32 R36, R104, R20, R100 ;  /* 0x000000146824723c */ /* 0x004fe20000081064 */
[----:B------:R-:W-:Y:S04]  /*31020*/  LDS R104, [R3+0x10200] ;  /* 0x0102000003687984 */ /* 0x000fe80000000800 */
[----:B------:R-:W-:Y:S04]  /*31030*/  LDS R106, [R3+0x11200] ;  /* 0x01120000036a7984 */ /* 0x000fe80000000800 */
[----:B------:R-:W-:Y:S04]  /*31040*/  LDS R105, [R0+0x10200] ;  /* 0x0102000000697984 */ /* 0x000fe80000000800 */
[----:B------:R-:W1:Y:S04]  /*31050*/  LDS R107, [R0+0x11200] ;  /* 0x01120000006b7984 */ /* 0x000e680000000800 */
[----:B------:R-:W-:Y:S04]  /*31060*/  STL.64 [R1+0x24e8], R34 ;  /* 0x0024e82201007387 */ /* 0x000fe80000100a00 */
[----:B------:R2:W-:Y:S04]  /*31070*/  STL.64 [R1+0x24e0], R32 ;  /* 0x0024e02001007387 */ /* 0x0005e80000100a00 */
        /* <DEDUP_REMOVED lines=10> */
[----:B------:R-:W-:Y:S01]  /*31120*/  STL.64 [R1+0x2548], R58 ;  /* 0x0025483a01007387 */ /* 0x000fe20000100a00 */
[----:B-1----:R-:W-:Y:S03]  /*31130*/  HMMA.1688.F32.TF32 R100, R104, R220, R248 ;  /* 0x000000dc6864723c */ /* 0x002fe600000810f8 */
[----:B------:R1:W-:Y:S04]  /*31140*/  STL.64 [R1+0x2540], R56 ;  /* 0x0025403801007387 */ /* 0x0003e80000100a00 */
[----:B------:R-:W-:Y:S01]  /*31150*/  STL.64 [R1+0x2558], R62 ;  /* 0x0025583e01007387 */ /* 0x000fe20000100a00 */
[----:B------:R-:W-:-:S03]  /*31160*/  IMAD.MOV.U32 R248, RZ, RZ, R148 ;  /* 0x000000fffff87224 */ /* 0x000fc600078e0094 */
[----:B------:R1:W-:Y:S01]  /*31170*/  STL.64 [R1+0x2550], R60 ;  /* 0x0025503c01007387 */ /* 0x0003e20000100a00 */
[----:B------:R-:W-:-:S03]  /*31180*/  IMAD.MOV.U32 R249, RZ, RZ, R149 ;  /* 0x000000fffff97224 */ /* 0x000fc600078e0095 */
[----:B------:R-:W-:Y:S01]  /*31190*/  STL.64 [R1+0x2568], R66 ;  /* 0x0025684201007387 */ /* 0x000fe20000100a00 */
[----:B------:R-:W-:-:S03]  /*311a0*/  MOV R250, R150 ;  /* 0x0000009600fa7202 */ /* 0x000fc60000000f00 */
[----:B------:R1:W-:Y:S01]  /*311b0*/  STL.64 [R1+0x2560], R64 ;  /* 0x0025604001007387 */ /* 0x0003e20000100a00 */
[----:B------:R-:W-:Y:S01]  /*311c0*/  HMMA.1688.F32.TF32 R96, R104, R4, R244 ;  /* 0x000000046860723c */ /* 0x000fe200000810f4 */
[----:B------:R-:W-:Y:S02]  /*311d0*/  IMAD.MOV.U32 R251, RZ, RZ, R151 ;  /* 0x000000fffffb7224 */ /* 0x000fe400078e0097 */
[----:B------:R-:W4:Y:S04]  /*311e0*/  LDL.LU R148, [R1+0x262c] ;  /* 0x00262c0001947983 */ /* 0x000f280000300800 */
[----:B------:R-:W4:Y:S01]  /*311f0*/  LDL.LU R149, [R1+0x2628] ;  /* 0x0026280001957983 */ /* 0x000f220000300800 */
[----:B------:R-:W-:Y:S01]  /*31200*/  IMAD.MOV.U32 R244, RZ, RZ, R144 ;  /* 0x000000fffff47224 */ /* 0x000fe200078e0090 */
[----:B------:R-:W-:-:S02]  /*31210*/  MOV R245, R145 ;  /* 0x0000009100f57202 */ /* 0x000fc40000000f00 */
[----:B------:R-:W4:Y:S01]  /*31220*/  LDL.LU R150, [R1+0x2624] ;  /* 0x0026240001967983 */ /* 0x000f220000300800 */
[----:B------:R-:W-:Y:S01]  /*31230*/  HMMA.1688.F32.TF32 R88, R104, R16, R92 ;  /* 0x000000106858723c */ /* 0x000fe2000008105c */
[----:B------:R-:W-:Y:S02]  /*31240*/  IMAD.MOV.U32 R246, RZ, RZ, R146 ;  /* 0x000000fffff67224 */ /* 0x000fe400078e0092 */
[----:B------:R-:W4:Y:S01]  /*31250*/  LDL.LU R151, [R1+0x2620] ;  /* 0x0026200001977983 */ /* 0x000f220000300800 */
[----:B------:R-:W-:-:S03]  /*31260*/  IMAD.MOV.U32 R247, RZ, RZ, R147 ;  /* 0x000000fffff77224 */ /* 0x000fc600078e0093 */
[----:B------:R-:W4:Y:S01]  /*31270*/  LDL.LU R144, [R1+0x261c] ;  /* 0x00261c0001907983 */ /* 0x000f220000300800 */
[----:B------:R-:W-:Y:S03]  /*31280*/  HMMA.1688.F32.TF32 R92, R104, R20, R240 ;  /* 0x00000014685c723c */ /* 0x000fe600000810f0 */
[----:B------:R-:W4:Y:S04]  /*31290*/  LDL.LU R145, [R1+0x2618] ;  /* 0x0026180001917983 */ /* 0x000f280000300800 */
[----:B------:R-:W4:Y:S01]  /*312a0*/  LDL.LU R146, [R1+0x2614] ;  /* 0x0026140001927983 */ /* 0x000f220000300800 */
[----:B------:R-:W-:Y:S01]  /*312b0*/  MOV R240, R140 ;  /* 0x0000008c00f07202 */ /* 0x000fe20000000f00 */
[----:B------:R-:W-:-:S02]  /*312c0*/  IMAD.MOV.U32 R241, RZ, RZ, R141 ;  /* 0x000000fffff17224 */ /* 0x000fc400078e008d */
[----:B------:R-:W4:Y:S01]  /*312d0*/  LDL.LU R147, [R1+0x2610] ;  /* 0x0026100001937983 */ /* 0x000f220000300800 */
[----:B------:R-:W-:Y:S01]  /*312e0*/  IMAD.MOV.U32 R242, RZ, RZ, R142 ;  /* 0x000000fffff27224 */ /* 0x000fe200078e008e */
[----:B------:R-:W-:Y:S02]  /*312f0*/  MOV R243, R143 ;  /* 0x0000008f00f37202 */ /* 0x000fe40000000f00 */
[----:B------:R-:W4:Y:S04]  /*31300*/  LDL.LU R140, [R1+0x260c] ;  /* 0x00260c00018c7983 */ /* 0x000f280000300800 */
[----:B------:R-:W4:Y:S04]  /*31310*/  LDL.LU R141, [R1+0x2608] ;  /* 0x00260800018d7983 */ /* 0x000f280000300800 */
[----:B------:R-:W4:Y:S04]  /*31320*/  LDL.LU R142, [R1+0x2604] ;  /* 0x00260400018e7983 */ /* 0x000f280000300800 */
[----:B------:R-:W4:Y:S01]  /*31330*/  LDL.LU R143, [R1+0x2600] ;  /* 0x00260000018f7983 */ /* 0x000f220000300800 */
[----:B--2---:R-:W-:-:S03]  /*31340*/  IMAD.MOV.U32 R32, RZ, RZ, R132 ;  /* 0x000000ffff207224 */ /* 0x004fc600078e0084 */
[----:B------:R-:W2:Y:S01]  /*31350*/  LDL.LU R232, [R1+0x25fc] ;  /* 0x0025fc0001e87983 */ /* 0x000ea20000300800 */
[----:B------:R-:W-:-:S03]  /*31360*/  MOV R33, R133 ;  /* 0x0000008500217202 */ /* 0x000fc60000000f00 */
[----:B------:R-:W2:Y:S01]  /*31370*/  LDL.LU R233, [R1+0x25f8] ;  /* 0x0025f80001e97983 */ /* 0x000ea20000300800 */
[----:B------:R-:W-:-:S03]  /*31380*/  IMAD.MOV.U32 R34, RZ, RZ, R134 ;  /* 0x000000ffff227224 */ /* 0x000fc600078e0086 */
[----:B------:R-:W2:Y:S01]  /*31390*/  LDL.LU R234, [R1+0x25f4] ;  /* 0x0025f40001ea7983 */ /* 0x000ea20000300800 */
[----:B------:R-:W-:-:S03]  /*313a0*/  IMAD.MOV.U32 R35, RZ, RZ, R135 ;  /* 0x000000ffff237224 */ /* 0x000fc600078e0087 */
[----:B------:R-:W2:Y:S01]  /*313b0*/  LDL.LU R235, [R1+0x25f0] ;  /* 0x0025f00001eb7983 */ /* 0x000ea20000300800 */
[----:B---3--:R-:W-:-:S03]  /*313c0*/  MOV R36, R128 ;  /* 0x0000008000247202 */ /* 0x008fc60000000f00 */
[----:B------:R-:W3:Y:S01]  /*313d0*/  LDL.LU R132, [R1+0x25ec] ;  /* 0x0025ec0001847983 */ /* 0x000ee20000300800 */
[----:B------:R-:W-:-:S03]  /*313e0*/  IMAD.MOV.U32 R37, RZ, RZ, R129 ;  /* 0x000000ffff257224 */ /* 0x000fc600078e0081 */
[----:B------:R-:W3:Y:S01]  /*313f0*/  LDL.LU R133, [R1+0x25e8] ;  /* 0x0025e80001857983 */ /* 0x000ee20000300800 */
[----:B------:R-:W-:-:S03]  /*31400*/  IMAD.MOV.U32 R38, RZ, RZ, R130 ;  /* 0x000000ffff267224 */ /* 0x000fc600078e0082 */
[----:B------:R-:W3:Y:S01]  /*31410*/  LDL.LU R134, [R1+0x25e4] ;  /* 0x0025e40001867983 */ /* 0x000ee20000300800 */
[----:B------:R-:W-:-:S03]  /*31420*/  MOV R39, R131 ;  /* 0x0000008300277202 */ /* 0x000fc60000000f00 */
[----:B------:R-:W3:Y:S01]  /*31430*/  LDL.LU R135, [R1+0x25e0] ;  /* 0x0025e00001877983 */ /* 0x000ee20000300800 */
[----:B------:R-:W-:-:S03]  /*31440*/  IMAD.MOV.U32 R40, RZ, RZ, R124 ;  /* 0x000000ffff287224 */ /* 0x000fc600078e007c */
[----:B------:R-:W2:Y:S01]  /*31450*/  LDL.LU R128, [R1+0x25dc] ;  /* 0x0025dc0001807983 */ /* 0x000ea20000300800 */
[----:B------:R-:W-:-:S03]  /*31460*/  IMAD.MOV.U32 R41, RZ, RZ, R125 ;  /* 0x000000ffff297224 */ /* 0x000fc600078e007d */
[----:B------:R-:W2:Y:S01]  /*31470*/  LDL.LU R129, [R1+0x25d8] ;  /* 0x0025d80001817983 */ /* 0x000ea20000300800 */
[----:B------:R-:W-:-:S03]  /*31480*/  MOV R42, R126 ;  /* 0x0000007e002a7202 */ /* 0x000fc60000000f00 */
[----:B------:R-:W2:Y:S01]  /*31490*/  LDL.LU R130, [R1+0x25d4] ;  /* 0x0025d40001827983 */ /* 0x000ea20000300800 */
        /* <DEDUP_REMOVED lines=26> */
[----:B-1----:R-:W-:-:S03]  /*31640*/  IMAD.MOV.U32 R56, RZ, RZ, R109 ;  /* 0x000000ffff387224 */ /* 0x002fc600078e006d */
        /* <DEDUP_REMOVED lines=25> */
[----:B------:R-:W-:Y:S08]  /*317e0*/  HMMA.1688.F32.TF32 R188, R104, R8, R188 ;  /* 0x0000000868bc723c */ /* 0x000ff000000810bc */
[C---:B------:R-:W-:Y:S08]  /*317f0*/  HMMA.1688.F32.TF32 R152, R168.reuse, R20, R152 ;  /* 0x00000014a898723c */ /* 0x040ff00000081098 */
[C---:B------:R-:W-:Y:S08]  /*31800*/  HMMA.1688.F32.TF32 R156, R168.reuse, R8, R156 ;  /* 0x00000008a89c723c */ /* 0x040ff0000008109c */
[C---:B------:R-:W-:Y:S08]  /*31810*/  HMMA.1688.F32.TF32 R160, R168.reuse, R4, R160 ;  /* 0x00000004a8a0723c */ /* 0x040ff000000810a0 */
[----:B------:R-:W-:Y:S08]  /*31820*/  HMMA.1688.F32.TF32 R164, R168, R220, R164 ;  /* 0x000000dca8a4723c */ /* 0x000ff000000810a4 */
[C---:B------:R-:W-:Y:S08]  /*31830*/  HMMA.1688.F32.TF32 R172, R196.reuse, R12, R172 ;  /* 0x0000000cc4ac723c */ /* 0x040ff000000810ac */
[C---:B------:R-:W-:Y:S08]  /*31840*/  HMMA.1688.F32.TF32 R176, R196.reuse, R16, R176 ;  /* 0x00000010c4b0723c */ /* 0x040ff000000810b0 */
[C---:B------:R-:W-:Y:S08]  /*31850*/  HMMA.1688.F32.TF32 R180, R196.reuse, R24, R180 ;  /* 0x00000018c4b4723c */ /* 0x040ff000000810b4 */
[C---:B------:R-:W-:Y:S08]  /*31860*/  HMMA.1688.F32.TF32 R204, R196.reuse, R20, R204 ;  /* 0x00000014c4cc723c */ /* 0x040ff000000810cc */
[----:B------:R-:W-:Y:S08]  /*31870*/  HMMA.1688.F32.TF32 R200, R196, R224, R200 ;  /* 0x000000e0c4c8723c */ /* 0x000ff000000810c8 */
[C---:B----4-:R-:W-:Y:S08]  /*31880*/  HMMA.1688.F32.TF32 R148, R168.reuse, R24, R148 ;  /* 0x00000018a894723c */ /* 0x050ff00000081094 */
[C---:B------:R-:W-:Y:S08]  /*31890*/  HMMA.1688.F32.TF32 R144, R168.reuse, R16, R144 ;  /* 0x00000010a890723c */ /* 0x040ff00000081090 */
[C---:B------:R-:W-:Y:S08]  /*318a0*/  HMMA.1688.F32.TF32 R140, R168.reuse, R12, R140 ;  /* 0x0000000ca88c723c */ /* 0x040ff0000008108c */
[----:B------:R-:W-:Y:S08]  /*318b0*/  HMMA.1688.F32.TF32 R168, R168, R224, R228 ;  /* 0x000000e0a8a8723c */ /* 0x000ff000000810e4 */
[----:B------:R-:W-:Y:S01]  /*318c0*/  HMMA.1688.F32.TF32 R228, R196, R8, R208 ;  /* 0x00000008c4e4723c */ /* 0x000fe200000810d0 */
[----:B------:R-:W-:Y:S04]  /*318d0*/  LDS R208, [R3+0x12080] ;  /* 0x0120800003d07984 */ /* 0x000fe80000000800 */
[----:B------:R-:W-:Y:S04]  /*318e0*/  LDS R210, [R3+0x13080] ;  /* 0x0130800003d27984 */ /* 0x000fe80000000800 */
[----:B------:R-:W-:Y:S04]  /*318f0*/  LDS R209, [R0+0x12080] ;  /* 0x0120800000d17984 */ /* 0x000fe80000000800 */
[----:B------:R-:W1:Y:S01]  /*31900*/  LDS R211, [R0+0x13080] ;  /* 0x0130800000d37984 */ /* 0x000e620000000800 */
[C---:B---3--:R-:W-:Y:S08]  /*31910*/  HMMA.1688.F32.TF32 R132, R136.reuse, R220, R132 ;  /* 0x000000dc8884723c */ /* 0x048ff00000081084 */
[C---:B--2---:R-:W-:Y:S08]  /*31920*/  HMMA.1688.F32.TF32 R128, R136.reuse, R4, R128 ;  /* 0x000000048880723c */ /* 0x044ff00000081080 */
[C---:B------:R-:W-:Y:S08]  /*31930*/  HMMA.1688.F32.TF32 R124, R136.reuse, R8, R124 ;  /* 0x00000008887c723c */ /* 0x040ff0000008107c */
[C---:B------:R-:W-:Y:S08]  /*31940*/  HMMA.1688.F32.TF32 R120, R136.reuse, R20, R120 ;  /* 0x000000148878723c */ /* 0x040ff00000081078 */
[C---:B------:R-:W-:Y:S08]  /*31950*/  HMMA.1688.F32.TF32 R116, R136.reuse, R24, R116 ;  /* 0x000000188874723c */ /* 0x040ff00000081074 */
[----:B------:R-:W-:Y:S08]  /*31960*/  HMMA.1688.F32.TF32 R108, R136, R12, R108 ;  /* 0x0000000c886c723c */ /* 0x000ff0000008106c */
[----:B------:R-:W-:Y:S08]  /*31970*/  HMMA.1688.F32.TF32 R104, R104, R224, R236 ;  /* 0x000000e06868723c */ /* 0x000ff000000810ec */
[C---:B------:R-:W-:Y:S08]  /*31980*/  HMMA.1688.F32.TF32 R112, R136.reuse, R16, R112 ;  /* 0x000000108870723c */ /* 0x040ff00000081070 */
[----:B------:R-:W-:Y:S08]  /*31990*/  HMMA.1688.F32.TF32 R136, R136, R224, R232 ;  /* 0x000000e08888723c */ /* 0x000ff000000810e8 */
[C---:B------:R-:W-:Y:S01]  /*319a0*/  HMMA.1688.F32.TF32 R232, R196.reuse, R4, R212 ;  /* 0x00000004c4e8723c */ /* 0x040fe200000810d4 */
[----:B------:R-:W-:Y:S04]  /*319b0*/  LDS R212, [R3+0x12100] ;  /* 0x0121000003d47984 */ /* 0x000fe80000000800 */
[----:B------:R-:W-:Y:S03]  /*319c0*/  LDS R214, [R3+0x13100] ;  /* 0x0131000003d67984 */ /* 0x000fe60000000800 */
[----:B------:R-:W-:Y:S01]  /*319d0*/  HMMA.1688.F32.TF32 R236, R196, R220, R216 ;  /* 0x000000dcc4ec723c */ /* 0x000fe200000810d8 */
[----:B------:R-:W-:Y:S04]  /*319e0*/  LDS R196, [R3+0x12000] ;  /* 0x0120000003c47984 */ /* 0x000fe80000000800 */
[----:B------:R-:W-:Y:S04]  /*319f0*/  LDS R198, [R3+0x13000] ;  /* 0x0130000003c67984 */ /* 0x000fe80000000800 */
[----:B------:R-:W-:Y:S04]  /*31a00*/  LDS R197, [R0+0x12000] ;  /* 0x0120000000c57984 */ /* 0x000fe80000000800 */
[----:B------:R-:W2:Y:S01]  /*31a10*/  LDS R199, [R0+0x13000] ;  /* 0x0130000000c77984 */ /* 0x000ea20000000800 */
[C---:B-1----:R-:W-:Y:S03]  /*31a20*/  HMMA.1688.F32.TF32 R32, R208.reuse, R14, R32 ;  /* 0x0000000ed020723c */ /* 0x042fe60000081020 */
[----:B------:R-:W-:Y:S04]  /*31a30*/  LDS R213, [R0+0x12100] ;  /* 0x0121000000d57984 */ /* 0x000fe80000000800 */
[----:B------:R-:W1:Y:S01]  /*31a40*/  LDS R215, [R0+0x13100] ;  /* 0x0131000000d77984 */ /* 0x000e620000000800 */
[C---:B------:R-:W-:Y:S03]  /*31a50*/  HMMA.1688.F32.TF32 R28, R208.reuse, R18, R28 ;  /* 0x00000012d01c723c */ /* 0x040fe6000008101c */
[----:B------:R-:W-:Y:S04]  /*31a60*/  LDS R216, [R3+0x12180] ;  /* 0x0121800003d87984 */ /* 0x000fe80000000800 */
[----:B------:R-:W-:Y:S01]  /*31a70*/  LDS R218, [R3+0x13180] ;  /* 0x0131800003da7984 */ /* 0x000fe20000000800 */
[----:B------:R-:W-:Y:S03]  /*31a80*/  HMMA.1688.F32.TF32 R240, R208, R26, R240 ;  /* 0x0000001ad0f0723c */ /* 0x000fe600000810f0 */
[----:B------:R-:W-:Y:S04]  /*31a90*/  LDS R217, [R0+0x12180] ;  /* 0x0121800000d97984 */ /* 0x000fe80000000800 */
[----:B------:R-:W3:Y:S01]  /*31aa0*/  LDS R219, [R0+0x13180] ;  /* 0x0131800000db7984 */ /* 0x000ee20000000800 */
[C---:B--2---:R-:W-:Y:S08]  /*31ab0*/  HMMA.1688.F32.TF32 R64, R196.reuse, R14, R64 ;  /* 0x0000000ec440723c */ /* 0x044ff00000081040 */
[C---:B------:R-:W-:Y:S08]  /*31ac0*/  HMMA.1688.F32.TF32 R60, R196.reuse, R18, R60 ;  /* 0x00000012c43c723c */ /* 0x040ff0000008103c */
[C---:B------:R-:W-:Y:S08]  /*31ad0*/  HMMA.1688.F32.TF32 R56, R196.reuse, R26, R56 ;  /* 0x0000001ac438723c */ /* 0x040ff00000081038 */
[C---:B------:R-:W-:Y:S08]  /*31ae0*/  HMMA.1688.F32.TF32 R52, R196.reuse, R22, R52 ;  /* 0x00000016c434723c */ /* 0x040ff00000081034 */
[----:B------:R-:W-:Y:S01]  /*31af0*/  HMMA.1688.F32.TF32 R48, R196, R10, R48 ;  /* 0x0000000ac430723c */ /* 0x000fe20000081030 */
[----:B------:R-:W-:Y:S01]  /*31b00*/  MOV R5, R66 ;  /* 0x0000004200057202 */ /* 0x000fe20000000f00 */
[----:B------:R-:W-:-:S06]  /*31b10*/  IMAD.MOV.U32 R4, RZ, RZ, R67 ;  /* 0x000000ffff047224 */ /* 0x000fcc00078e0043 */
[----:B------:R-:W-:Y:S01]  /*31b20*/  HMMA.1688.F32.TF32 R44, R196, R6, R44 ;  /* 0x00000006c42c723c */ /* 0x000fe2000008102c */
[----:B------:R-:W-:Y:S01]  /*31b30*/  IMAD.MOV.U32 R9, RZ, RZ, R64 ;  /* 0x000000ffff097224 */ /* 0x000fe200078e0040 */
[----:B------:R-:W2:Y:S01]  /*31b40*/  LDL.LU.64 R66, [R1+0x2568] ;  /* 0x0025680001427983 */ /* 0x000ea20000300a00 */
[----:B------:R-:W-:-:S05]  /*31b50*/  IMAD.MOV.U32 R8, RZ, RZ, R65 ;  /* 0x000000ffff087224 */ /* 0x000fca00078e0041 */
[C---:B------:R-:W-:Y:S01]  /*31b60*/  HMMA.1688.F32.TF32 R40, R196.reuse, R222, R40 ;  /* 0x000000dec428723c */ /* 0x040fe20000081028 */
[----:B------:R-:W2:Y:S01]  /*31b70*/  LDL.LU.64 R64, [R1+0x2560] ;  /* 0x0025600001407983 */ /* 0x000ea20000300a00 */
[----:B------:R-:W-:Y:S01]  /*31b80*/  IMAD.MOV.U32 R13, RZ, RZ, R62 ;  /* 0x000000ffff0d7224 */ /* 0x000fe200078e003e */
[----:B------:R-:W-:Y:S01]  /*31b90*/  MOV R16, R61 ;  /* 0x0000003d00107202 */ /* 0x000fe20000000f00 */
[----:B------:R-:W-:Y:S02]  /*31ba0*/  IMAD.MOV.U32 R12, RZ, RZ, R63 ;  /* 0x000000ffff0c7224 */ /* 0x000fe400078e003f */
[----:B------:R-:W-:Y:S01]  /*31bb0*/  IMAD.MOV.U32 R17, RZ, RZ, R60 ;  /* 0x000000ffff117224 */ /* 0x000fe200078e003c */
[----:B------:R-:W4:Y:S01]  /*31bc0*/  LDL.LU.64 R62, [R1+0x2558] ;  /* 0x00255800013e7983 */ /* 0x000f220000300a00 */
[----:B------:R-:W-:Y:S03]  /*31bd0*/  HMMA.1688.F32.TF32 R196, R196, R226, R36 ;  /* 0x000000e2c4c4723c */ /* 0x000fe60000081024 */
[----:B------:R-:W4:Y:S04]  /*31be0*/  LDL.LU.64 R60, [R1+0x2550] ;  /* 0x00255000013c7983 */ /* 0x000f280000300a00 */
[----:B------:R-:W-:Y:S04]  /*31bf0*/  STL.64 [R1+0xb0], R56 ;  /* 0x0000b03801007387 */ /* 0x000fe80000100a00 */
[----:B------:R1:W-:Y:S04]  /*31c00*/  STL.64 [R1+0xb8], R58 ;  /* 0x0000b83a01007387 */ /* 0x0003e80000100a00 */
[----:B-1----:R-:W3:Y:S04]  /*31c10*/  LDL.LU.64 R58, [R1+0x2548] ;  /* 0x00254800013a7983 */ /* 0x002ee80000300a00 */
[----:B------:R-:W3:Y:S04]  /*31c20*/  LDL.LU.64 R56, [R1+0x2540] ;  /* 0x0025400001387983 */ /* 0x000ee80000300a00 */
        /* <DEDUP_REMOVED lines=26> */
[----:B-1----:R-:W3:Y:S04]  /*31dd0*/  LDL.LU.64 R34, [R1+0x24e8] ;  /* 0x0024e80001227983 */ /* 0x002ee80000300a00 */
[----:B------:R-:W3:Y:S04]  /*31de0*/  LDL.LU.64 R32, [R1+0x24e0] ;  /* 0x0024e00001207983 */ /* 0x000ee80000300a00 */
        /* <DEDUP_REMOVED lines=16> */
[----:B------:R-:W-:Y:S01]  /*31ef0*/  MOV R198, R252 ;  /* 0x000000fc00c67202 */ /* 0x000fe20000000f00 */
[----:B------:R-:W-:-:S07]  /*31f00*/  IMAD.MOV.U32 R199, RZ, RZ, R2 ;  /* 0x000000ffffc77224 */ /* 0x000fce00078e0002 */
[----:B--2---:R-:W-:Y:S08]  /*31f10*/  HMMA.1688.F32.TF32 R196, R208, R6, R196 ;  /* 0x00000006d0c4723c */ /* 0x004ff000000810c4 */
[----:B---3--:R-:W-:Y:S08]  /*31f20*/  HMMA.1688.F32.TF32 R32, R212, R26, R32 ;  /* 0x0000001ad420723c */ /* 0x008ff00000081020 */
[----:B----4-:R-:W-:Y:S11]  /*31f30*/  HMMA.1688.F32.TF32 R248, R208, R222, R248 ;  /* 0x000000ded0f8723c */ /* 0x010ff600000810f8 */
[----:B------:R-:W-:Y:S11]  /*31f40*/  @!UPT UIADD3 URZ, URZ, URZ, URZ ;  /* 0x0000003f3f3ff290 */ /* 0x000ff6000fffe03f */
[----:B------:R-:W-:Y:S01]  /*31f50*/  @!UPT UIADD3 URZ, URZ, URZ, URZ ;  /* 0x0000003f3f3ff290 */ /* 0x000fe2000fffe03f */
[----:B------:R-:W-:Y:S04]  /*31f60*/  STL [R1+0x2498], R250 ;  /* 0x002498fa01007387 */ /* 0x000fe80000100800 */
[----:B------:R-:W-:Y:S04]  /*31f70*/  STL.64 [R1], R196 ;  /* 0x000000c401007387 */ /* 0x000fe80000100a00 */
[----:B------:R1:W-:Y:S02]  /*31f80*/  STL.64 [R1+0x8], R198 ;  /* 0x000008c601007387 */ /* 0x0003e40000100a00 */
[----:B-1----:R-:W-:Y:S02]  /*31f90*/  HMMA.1688.F32.TF32 R196, R212, R14, R240 ;  /* 0x0000000ed4c4723c */ /* 0x002fe400000810f0 */
[----:B------:R1:W-:Y:S06]  /*31fa0*/  STL [R1+0x2494], R251 ;  /* 0x002494fb01007387 */ /* 0x0003ec0000100800 */
[----:B------:R-:W-:Y:S01]  /*31fb0*/  HMMA.1688.F32.TF32 R208, R208, R226, R244 ;  /* 0x000000e2d0d0723c */ /* 0x000fe200000810f4 */
[----:B------:R-:W-:Y:S04]  /*31fc0*/  LDS R244, [R3+0x14080] ;  /* 0x0140800003f47984 */ /* 0x000fe80000000800 */
[----:B------:R-:W-:Y:S04]  /*31fd0*/  LDS R246, [R3+0x15080] ;  /* 0x0150800003f67984 */ /* 0x000fe80000000800 */
[----:B------:R-:W-:Y:S04]  /*31fe0*/  LDS R245, [R0+0x14080] ;  /* 0x0140800000f57984 */ /* 0x000fe80000000800 */
[----:B------:R-:W-:Y:S03]  /*31ff0*/  LDS R247, [R0+0x15080] ;  /* 0x0150800000f77984 */ /* 0x000fe60000000800 */
[----:B------:R-:W-:Y:S01]  /*32000*/  IMAD.MOV.U32 R250, RZ, RZ, R196 ;  /* 0x000000fffffa7224 */ /* 0x000fe200078e00c4 */
[----:B-1----:R-:W-:Y:S01]  /*32010*/  MOV R251, R197 ;  /* 0x000000c500fb7202 */ /* 0x002fe20000000f00 */
[----:B------:R-:W-:-:S02]  /*32020*/  IMAD.MOV.U32 R252, RZ, RZ, R198 ;  /* 0x000000fffffc7224 */ /* 0x000fc400078e00c6 */
[----:B------:R-:W-:Y:S02]  /*32030*/  IMAD.MOV.U32 R2, RZ, RZ, R199 ;  /* 0x000000ffff027224 */ /* 0x000fe400078e00c7 */
[C---:B------:R-:W-:Y:S08]  /*32040*/  HMMA.1688.F32.TF32 R196, R212.reuse, R18, R28 ;  /* 0x00000012d4c4723c */ /* 0x040ff0000008101c */
[C---:B------:R-:W-:Y:S01]  /*32050*/  HMMA.1688.F32.TF32 R28, R212.reuse, R22, R36 ;  /* 0x00000016d41c723c */ /* 0x040fe20000081024 */
[----:B------:R-:W-:Y:S04]  /*32060*/  STL.64 [R1+0x260], R208 ;  /* 0x000260d001007387 */ /* 0x000fe80000100a00 */
[----:B------:R-:W-:Y:S10]  /*32070*/  STL.64 [R1+0x268], R210 ;  /* 0x000268d201007387 */ /* 0x000ff40000100a00 */
[----:B------:R-:W-:Y:S04]  /*32080*/  STL.64 [R1+0x1d0], R196 ;  /* 0x0001d0c401007387 */ /* 0x000fe80000100a00 */
[----:B------:R-:W-:Y:S04]  /*32090*/  STL.64 [R1+0x1d8], R198 ;  /* 0x0001d8c601007387 */ /* 0x000fe80000100a00 */
[----:B------:R-:W-:Y:S04]  /*320a0*/  STL.64 [R1+0x1c0], R32 ;  /* 0x0001c02001007387 */ /* 0x000fe80000100a00 */
[----:B------:R1:W-:Y:S04]  /*320b0*/  STL.64 [R1+0x1c8], R34 ;  /* 0x0001c82201007387 */ /* 0x0003e80000100a00 */
[----:B------:R-:W-:Y:S01]  /*320c0*/  STL.64 [R1+0x1b0], R28 ;  /* 0x0001b01c01007387 */ /* 0x000fe20000100a00 */
[C---:B------:R-:W-:Y:S03]  /*320d0*/  HMMA.1688.F32.TF32 R36, R212.reuse, R10, R40 ;  /* 0x0000000ad424723c */ /* 0x040fe60000081028 */
[----:B------:R2:W-:Y:S04]  /*320e0*/  STL.64 [R1+0x1b8], R30 ;  /* 0x0001b81e01007387 */ /* 0x0005e80000100a00 */
[----:B------:R-:W-:Y:S01]  /*320f0*/  LDS R40, [R3+0x12280] ;  /* 0x0122800003287984 */ /* 0x000fe20000000800 */
[C---:B-1----:R-:W-:Y:S03]  /*32100*/  HMMA.1688.F32.TF32 R32, R212.reuse, R6, R44 ;  /* 0x00000006d420723c */ /* 0x042fe6000008102c */
[----:B------:R-:W-:Y:S04]  /*32110*/  LDS R42, [R3+0x13280] ;  /* 0x01328000032a7984 */ /* 0x000fe80000000800 */
[----:B------:R-:W-:Y:S01]  /*32120*/  LDS R41, [R0+0x12280] ;  /* 0x0122800000297984 */ /* 0x000fe20000000800 */
[C---:B--2---:R-:W-:Y:S03]  /*32130*/  HMMA.1688.F32.TF32 R28, R212.reuse, R222, R48 ;  /* 0x000000ded41c723c */ /* 0x044fe60000081030 */
[----:B------:R-:W-:Y:S04]  /*32140*/  LDS R43, [R0+0x13280] ;  /* 0x01328000002b7984 */ /* 0x000fe80000000800 */
[----:B------:R-:W-:Y:S04]  /*32150*/  STL.64 [R1+0x1a0], R36 ;  /* 0x0001a02401007387 */ /* 0x000fe80000100a00 */
[----:B------:R1:W-:Y:S11]  /*32160*/  STL.64 [R1+0x1a8], R38 ;  /* 0x0001a82601007387 */ /* 0x0003f60000100a00 */
[----:B------:R-:W-:Y:S02]  /*32170*/  @!UPT UIADD3 URZ, URZ, URZ, URZ ;  /* 0x0000003f3f3ff290 */ /* 0x000fe4000fffe03f */
[----:B------:R-:W-:Y:S01]  /*32180*/  MOV R47, R28 ;  /* 0x0000001c002f7202 */ /* 0x000fe20000000f00 */
[----:B------:R-:W-:Y:S01]  /*32190*/  IMAD.MOV.U32 R46, RZ, RZ, R29 ;  /* 0x000000ffff2e7224 */ /* 0x000fe200078e001d */
[----:B------:R-:W-:Y:S01]  /*321a0*/  MOV R44, R31 ;  /* 0x0000001f002c7202 */ /* 0x000fe20000000f00 */
[----:B------:R-:W-:Y:S02]  /*321b0*/  IMAD.MOV.U32 R45, RZ, RZ, R30 ;  /* 0x000000ffff2d7224 */ /* 0x000fe400078e001e */
[----:B------:R-:W-:Y:S08]  /*321c0*/  HMMA.1688.F32.TF32 R28, R212, R226, R52 ;  /* 0x000000e2d41c723c */ /* 0x000ff00000081034 */
[C---:B-1----:R-:W-:Y:S01]  /*321d0*/  HMMA.1688.F32.TF32 R36, R216.reuse, R14, R56 ;  /* 0x0000000ed824723c */ /* 0x042fe20000081038 */
[----:B------:R-:W-:Y:S04]  /*321e0*/  STL.64 [R1+0x190], R32 ;  /* 0x0001902001007387 */ /* 0x000fe80000100a00 */
[----:B------:R1:W-:Y:S10]  /*321f0*/  STL.64 [R1+0x198], R34 ;  /* 0x0001982201007387 */ /* 0x0003f40000100a00 */
        /* <DEDUP_REMOVED lines=8> */
[C---:B-1----:R-:W-:Y:S08]  /*32280*/  HMMA.1688.F32.TF32 R32, R216.reuse, R18, R60 ;  /* 0x00000012d820723c */ /* 0x042ff0000008103c */
[C---:B--2---:R-:W-:Y:S08]  /*32290*/  HMMA.1688.F32.TF32 R28, R216.reuse, R26, R64 ;  /* 0x0000001ad81c723c */ /* 0x044ff00000081040 */
[C---:B------:R-:W-:Y:S07]  /*322a0*/  HMMA.1688.F32.TF32 R196, R216.reuse, R226, R84 ;  /* 0x000000e2d8c4723c */ /* 0x040fee0000081054 */
[----:B------:R-:W-:Y:S04]  /*322b0*/  STL.64 [R1+0x140], R32 ;  /* 0x0001402001007387 */ /* 0x000fe80000100a00 */
[----:B------:R1:W-:Y:S05]  /*322c0*/  STL.64 [R1+0x148], R34 ;  /* 0x0001482201007387 */ /* 0x0003ea0000100a00 */
[----:B------:R-:W-:Y:S01]  /*322d0*/  IMAD.MOV.U32 R51, RZ, RZ, R28 ;  /* 0x000000ffff337224 */ /* 0x000fe200078e001c */
[----:B------:R-:W-:Y:S01]  /*322e0*/  MOV R49, R30 ;  /* 0x0000001e00317202 */ /* 0x000fe20000000f00 */
[----:B------:R-:W-:Y:S01]  /*322f0*/  IMAD.MOV.U32 R50, RZ, RZ, R29 ;  /* 0x000000ffff327224 */ /* 0x000fe200078e001d */
[----:B-1----:R-:W-:Y:S01]  /*32300*/  HMMA.1688.F32.TF32 R32, R216, R6, R76 ;  /* 0x00000006d820723c */ /* 0x002fe2000008104c */
[----:B------:R-:W-:-:S07]  /*32310*/  IMAD.MOV.U32 R48, RZ, RZ, R31 ;  /* 0x000000ffff307224 */ /* 0x000fce00078e001f */
[----:B------:R-:W-:Y:S08]  /*32320*/  HMMA.1688.F32.TF32 R28, R216, R22, R68 ;  /* 0x00000016d81c723c */ /* 0x000ff00000081044 */
[C---:B---3--:R-:W-:Y:S08]  /*32330*/  HMMA.1688.F32.TF32 R64, R36.reuse, R18, R88 ;  /* 0x000000122440723c */ /* 0x048ff00000081058 */
[----:B------:R-:W-:Y:S01]  /*32340*/  HMMA.1688.F32.TF32 R68, R36, R14, R192 ;  /* 0x0000000e2444723c */ /* 0x000fe200000810c0 */
[----:B------:R-:W-:Y:S04]  /*32350*/  STL.64 [R1+0x100], R32 ;  /* 0x0001002001007387 */ /* 0x000fe80000100a00 */
[----:B------:R-:W-:Y:S04]  /*32360*/  STL.64 [R1+0x108], R34 ;  /* 0x0001082201007387 */ /* 0x000fe80000100a00 */
[----:B------:R1:W-:Y:S04]  /*32370*/  STL [R1+0x248c], R196 ;  /* 0x00248cc401007387 */ /* 0x0003e80000100800 */
[----:B------:R-:W-:Y:S04]  /*32380*/  STL [R1+0x2488], R197 ;  /* 0x002488c501007387 */ /* 0x000fe80000100800 */
[----:B------:R-:W-:Y:S04]  /*32390*/  STL [R1+0x2484], R198 ;  /* 0x002484c601007387 */ /* 0x000fe80000100800 */
[----:B------:R-:W-:Y:S01]  /*323a0*/  STL [R1+0x2480], R199 ;  /* 0x002480c701007387 */ /* 0x000fe20000100800 */
[----:B-1----:R-:W-:-:S03]  /*323b0*/  IMAD.MOV.U32 R196, RZ, RZ, R67 ;  /* 0x000000ffffc47224 */ /* 0x002fc600078e0043 */
[----:B------:R-:W-:Y:S04]  /*323c0*/  STL.64 [R1+0x340], R64 ;  /* 0x0003404001007387 */ /* 0x000fe80000100a00 */
[----:B------:R-:W-:Y:S04]  /*323d0*/  STL.64 [R1+0x350], R68 ;  /* 0x0003504401007387 */ /* 0x000fe80000100a00 */
[----:B------:R1:W-:Y:S04]  /*323e0*/  STL.64 [R1+0x358], R70 ;  /* 0x0003584601007387 */ /* 0x0003e80000100a00 */
[----:B------:R2:W-:Y:S04]  /*323f0*/  STL [R1+0x348], R66 ;  /* 0x0003484201007387 */ /* 0x0005e80000100800 */
[----:B------:R-:W-:Y:S01]  /*32400*/  LDS R32, [R3+0x12300] ;  /* 0x0123000003207984 */ /* 0x000fe20000000800 */
[C---:B-1----:R-:W-:Y:S03]  /*32410*/  HMMA.1688.F32.TF32 R68, R36.reuse, R26, R184 ;  /* 0x0000001a2444723c */ /* 0x042fe600000810b8 */
[----:B------:R-:W-:Y:S04]  /*32420*/  LDS R34, [R3+0x13300] ;  /* 0x0133000003227984 */ /* 0x000fe80000000800 */
[----:B------:R-:W-:Y:S01]  /*32430*/  LDS R33, [R0+0x12300] ;  /* 0x0123000000217984 */ /* 0x000fe20000000800 */
[----:B--2---:R-:W-:Y:S03]  /*32440*/  HMMA.1688.F32.TF32 R64, R36, R22, R92 ;  /* 0x000000162440723c */ /* 0x004fe6000008105c */
[----:B------:R1:W-:Y:S04]  /*32450*/  STL [R1+0x2490], R196 ;  /* 0x002490c401007387 */ /* 0x0003e80000100800 */
[----:B------:R-:W2:Y:S11]  /*32460*/  LDS R35, [R0+0x13300] ;  /* 0x0133000000237984 */ /* 0x000eb60000000800 */
[----:B------:R-:W-:Y:S05]  /*32470*/  @!UPT UIADD3 URZ, URZ, URZ, URZ ;  /* 0x0000003f3f3ff290 */ /* 0x000fea000fffe03f */
[----:B------:R-:W-:Y:S01]  /*32480*/  STL.64 [R1+0x320], R64 ;  /* 0x0003204001007387 */ /* 0x000fe20000100a00 */
[----:B-1----:R-:W-:-:S03]  /*32490*/  MOV R196, R67 ;  /* 0x0000004300c47202 */ /* 0x002fc60000000f00 */
[----:B------:R-:W-:Y:S04]  /*324a0*/  STL.64 [R1+0x330], R68 ;  /* 0x0003304401007387 */ /* 0x000fe80000100a00 */
[----:B------:R1:W-:Y:S04]  /*324b0*/  STL.64 [R1+0x338], R70 ;  /* 0x0003384601007387 */ /* 0x0003e80000100a00 */
[----:B------:R3:W-:Y:S01]  /*324c0*/  STL [R1+0x328], R66 ;  /* 0x0003284201007387 */ /* 0x0007e20000100800 */
[C---:B-1----:R-:W-:Y:S08]  /*324d0*/  HMMA.1688.F32.TF32 R68, R36.reuse, R10, R188 ;  /* 0x0000000a2444723c */ /* 0x042ff000000810bc */
[----:B---3--:R-:W-:Y:S01]  /*324e0*/  HMMA.1688.F32.TF32 R64, R36, R6, R96 ;  /* 0x000000062440723c */ /* 0x008fe20000081060 */
[----:B------:R-:W-:Y:S01]  /*324f0*/  IMAD.MOV.U32 R55, RZ, RZ, R28 ;  /* 0x000000ffff377224 */ /* 0x000fe200078e001c */
[----:B------:R-:W-:Y:S01]  /*32500*/  MOV R54, R29 ;  /* 0x0000001d00367202 */ /* 0x000fe20000000f00 */
[----:B------:R-:W-:Y:S01]  /*32510*/  IMAD.MOV.U32 R53, RZ, RZ, R30 ;  /* 0x000000ffff357224 */ /* 0x000fe200078e001e */
[----:B------:R-:W-:Y:S01]  /*32520*/  LDS R96, [R3+0x14180] ;  /* 0x0141800003607984 */ /* 0x000fe20000000800 */
[----:B------:R-:W-:-:S03]  /*32530*/  IMAD.MOV.U32 R52, RZ, RZ, R31 ;  /* 0x000000ffff347224 */ /* 0x000fc600078e001f */
[C---:B--2---:R-:W-:Y:S01]  /*32540*/  HMMA.1688.F32.TF32 R184, R32.reuse, R6, R160 ;  /* 0x0000000620b8723c */ /* 0x044fe200000810a0 */
[----:B------:R-:W-:Y:S04]  /*32550*/  LDS R98, [R3+0x15180] ;  /* 0x0151800003627984 */ /* 0x000fe80000000800 */
[----:B------:R-:W-:Y:S04]  /*32560*/  LDS R97, [R0+0x14180] ;  /* 0x0141800000617984 */ /* 0x000fe80000000800 */
[----:B------:R-:W-:Y:S04]  /*32570*/  STL.64 [R1+0x310], R68 ;  /* 0x0003104401007387 */ /* 0x000fe80000100a00 */
[----:B------:R-:W-:Y:S03]  /*32580*/  STL.64 [R1+0x318], R70 ;  /* 0x0003184601007387 */ /* 0x000fe60000100a00 */
[----:B------:R-:W-:Y:S01]  /*32590*/  IMAD.MOV.U32 R197, RZ, RZ, R64 ;  /* 0x000000ffffc57224 */ /* 0x000fe200078e0040 */
[----:B------:R1:W-:Y:S01]  /*325a0*/  STL [R1+0x30c], R67 ;  /* 0x00030c4301007387 */ /* 0x0003e20000100800 */
[----:B------:R-:W-:Y:S01]  /*325b0*/  IMAD.MOV.U32 R198, RZ, RZ, R65 ;  /* 0x000000ffffc67224 */ /* 0x000fe200078e0041 */
[----:B------:R-:W-:Y:S01]  /*325c0*/  MOV R199, R66 ;  /* 0x0000004200c77202 */ /* 0x000fe20000000f00 */
[-C--:B------:R-:W-:Y:S01]  /*325d0*/  HMMA.1688.F32.TF32 R188, R32, R222.reuse, R164 ;  /* 0x000000de20bc723c */ /* 0x080fe200000810a4 */
[----:B------:R-:W-:Y:S07]  /*325e0*/  LDS R99, [R0+0x15180] ;  /* 0x0151800000637984 */ /* 0x000fee0000000800 */
[C---:B-1----:R-:W-:Y:S08]  /*325f0*/  HMMA.1688.F32.TF32 R64, R36.reuse, R222, R100 ;  /* 0x000000de2440723c */ /* 0x042ff00000081064 */
[----:B------:R-:W-:Y:S11]  /*32600*/  HMMA.1688.F32.TF32 R36, R36, R226, R104 ;  /* 0x000000e22424723c */ /* 0x000ff60000081068 */
        /* <DEDUP_REMOVED lines=13> */
[C---:B------:R-:W-:Y:S01]  /*326e0*/  HMMA.1688.F32.TF32 R36, R40.reuse, R18, R112 ;  /* 0x000000122824723c */ /* 0x040fe20000081070 */
[----:B------:R-:W-:Y:S02]  /*326f0*/  IMAD.MOV.U32 R100, RZ, RZ, R67 ;  /* 0x000000ffff647224 */ /* 0x000fe400078e0043 */
[----:B------:R-:W2:Y:S11]  /*32700*/  LDL R67, [R1+0x394] ;  /* 0x0003940001437983 */ /* 0x000eb60000100800 */
[----:B------:R-:W-:Y:S10]  /*32710*/  @!UPT UIADD3 URZ, URZ, URZ, URZ ;  /* 0x0000003f3f3ff290 */ /* 0x000ff4000fffe03f */
        /* <DEDUP_REMOVED lines=53> */
[----:B------:R-:W-:Y:S08]  /*32a70*/  HMMA.1688.F32.TF32 R36, R32, R18, R144 ;  /* 0x000000122024723c */ /* 0x000ff00000081090 */
[----:B------:R-:W-:Y:S11]  /*32a80*/  HMMA.1688.F32.TF32 R28, R216, R10, R72 ;  /* 0x0000000ad81c723c */ /* 0x000ff60000081048 */
[----:B------:R-:W-:Y:S05]  /*32a90*/  @!UPT UIADD3 URZ, URZ, URZ, URZ ;  /* 0x0000003f3f3ff290 */ /* 0x000fea000fffe03f */
[----:B------:R-:W-:Y:S01]  /*32aa0*/  MOV R143, R36 ;  /* 0x00000024008f7202 */ /* 0x000fe20000000f00 */
[----:B------:R-:W-:Y:S01]  /*32ab0*/  IMAD.MOV.U32 R142, RZ, RZ, R37 ;  /* 0x000000ffff8e7224 */ /* 0x000fe200078e0025 */
[----:B------:R-:W-:Y:S01]  /*32ac0*/  MOV R140, R39 ;  /* 0x00000027008c7202 */ /* 0x000fe20000000f00 */
[----:B------:R-:W-:Y:S02]  /*32ad0*/  IMAD.MOV.U32 R141, RZ, RZ, R38 ;  /* 0x000000ffff8d7224 */ /* 0x000fe400078e0026 */
[----:B------:R-:W-:Y:S03]  /*32ae0*/  HMMA.1688.F32.TF32 R36, R32, R26, R148 ;  /* 0x0000001a2024723c */ /* 0x000fe60000081094 */
[----:B------:R-:W-:Y:S01]  /*32af0*/  MOV R59, R28 ;  /* 0x0000001c003b7202 */ /* 0x000fe20000000f00 */
[----:B------:R-:W-:Y:S01]  /*32b00*/  IMAD.MOV.U32 R58, RZ, RZ, R29 ;  /* 0x000000ffff3a7224 */ /* 0x000fe200078e001d */
[----:B------:R-:W-:Y:S01]  /*32b10*/  MOV R56, R31 ;  /* 0x0000001f00387202 */ /* 0x000fe20000000f00 */
[----:B------:R-:W-:-:S02]  /*32b20*/  IMAD.MOV.U32 R57, RZ, RZ, R30 ;  /* 0x000000ffff397224 */ /* 0x000fc400078e001e */
[----:B------:R-:W-:Y:S11]  /*32b30*/  HMMA.1688.F32.TF32 R28, R216, R222, R80 ;  /* 0x000000ded81c723c */ /* 0x000ff60000081050 */
[----:B------:R-:W-:Y:S05]  /*32b40*/  @!UPT UIADD3 URZ, URZ, URZ, URZ ;  /* 0x0000003f3f3ff290 */ /* 0x000fea000fffe03f */
[----:B------:R-:W-:Y:S01]  /*32b50*/  IMAD.MOV.U32 R147, RZ, RZ, R36 ;  /* 0x000000ffff937224 */ /* 0x000fe200078e0024 */
[----:B------:R-:W-:Y:S01]  /*32b60*/  MOV R145, R38 ;  /* 0x0000002600917202 */ /* 0x000fe20000000f00 */
[----:B------:R-:W-:Y:S02]  /*32b70*/  IMAD.MOV.U32 R146, RZ, RZ, R37 ;  /* 0x000000ffff927224 */ /* 0x000fe400078e0025 */
[----:B------:R-:W-:Y:S02]  /*32b80*/  IMAD.MOV.U32 R144, RZ, RZ, R39 ;  /* 0x000000ffff907224 */ /* 0x000fe400078e0027 */
[----:B------:R-:W-:Y:S02]  /*32b90*/  HMMA.1688.F32.TF32 R36, R32, R22, R152 ;  /* 0x000000162024723c */ /* 0x000fe40000081098 */
[----:B------:R-:W-:Y:S01]  /*32ba0*/  IMAD.MOV.U32 R63, RZ, RZ, R28 ;  /* 0x000000ffff3f7224 */ /* 0x000fe200078e001c */
[----:B------:R-:W-:Y:S01]  /*32bb0*/  MOV R61, R30 ;  /* 0x0000001e003d7202 */ /* 0x000fe20000000f00 */
[----:B------:R-:W-:Y:S01]  /*32bc0*/  IMAD.MOV.U32 R62, RZ, RZ, R29 ;  /* 0x000000ffff3e7224 */ /* 0x000fe200078e001d */
[----:B------:R-:W-:Y:S01]  /*32bd0*/  LDS R28, [R3+0x12380] ;  /* 0x01238000031c7984 */ /* 0x000fe20000000800 */
[----:B------:R-:W-:-:S03]  /*32be0*/  IMAD.MOV.U32 R60, RZ, RZ, R31 ;  /* 0x000000ffff3c7224 */ /* 0x000fc600078e001f */
[----:B------:R-:W-:Y:S04]  /*32bf0*/  LDS R30, [R3+0x13380] ;  /* 0x01338000031e7984 */ /* 0x000fe80000000800 */
[----:B------:R-:W-:Y:S04]  /*32c00*/  LDS R29, [R0+0x12380] ;  /* 0x01238000001d7984 */ /* 0x000fe80000000800 */
[----:B------:R-:W1:Y:S07]  /*32c10*/  LDS R31, [R0+0x13380] ;  /* 0x01338000001f7984 */ /* 0x000e6e0000000800 */
[----:B------:R-:W-:Y:S01]  /*32c20*/  IMAD.MOV.U32 R151, RZ, RZ, R36 ;  /* 0x000000ffff977224 */ /* 0x000fe200078e0024 */
[----:B------:R-:W-:Y:S01]  /*32c30*/  MOV R150, R37 ;  /* 0x0000002500967202 */ /* 0x000fe20000000f00 */
[----:B------:R-:W-:-:S02]  /*32c40*/  IMAD.MOV.U32 R149, RZ, RZ, R38 ;  /* 0x000000ffff957224 */ /* 0x000fc400078e0026 */
        /* <DEDUP_REMOVED lines=8> */
[----:B------:R-:W-:Y:S01]  /*32cd0*/  HMMA.1688.F32.TF32 R36, R32, R226, R168 ;  /* 0x000000e22024723c */ /* 0x000fe200000810a8 */
[----:B------:R-:W-:Y:S02]  /*32ce0*/  IMAD.MOV.U32 R74, RZ, RZ, R5 ;  /* 0x000000ffff4a7224 */ /* 0x000fe400078e0005 */
[----:B------:R-:W-:-:S05]  /*32cf0*/  IMAD.MOV.U32 R75, RZ, RZ, R4 ;  /* 0x000000ffff4b7224 */ /* 0x000fca00078e0004 */
[C---:B-1----:R-:W-:Y:S08]  /*32d00*/  HMMA.1688.F32.TF32 R32, R28.reuse, R14, R172 ;  /* 0x0000000e1c20723c */ /* 0x042ff000000810ac */
[----:B------:R-:W-:Y:S01]  /*32d10*/  HMMA.1688.F32.TF32 R216, R28, R6, R232 ;  /* 0x000000061cd8723c */ /* 0x000fe200000810e8 */
[----:B--2---:R-:W-:Y:S07]  /*32d20*/  LDSM.16.M88.4 R4, [R67+0x40100] ;  /* 0x040100004304783b */ /* 0x004fee0000000200 */
[----:B------:R-:W-:Y:S01]  /*32d30*/  IMAD.MOV.U32 R159, RZ, RZ, R36 ;  /* 0x000000ffff9f7224 */ /* 0x000fe200078e0024 */
[----:B------:R-:W-:Y:S01]  /*32d40*/  MOV R157, R38 ;  /* 0x00000026009d7202 */ /* 0x000fe20000000f00 */
[----:B------:R-:W-:Y:S01]  /*32d50*/  IMAD.MOV.U32 R158, RZ, RZ, R37 ;  /* 0x000000ffff9e7224 */ /* 0x000fe200078e0025 */
[----:B------:R-:W-:Y:S01]  /*32d60*/  LDS R36, [R3+0x14000] ;  /* 0x0140000003247984 */ /* 0x000fe20000000800 */
[----:B------:R-:W-:-:S03]  /*32d70*/  IMAD.MOV.U32 R156, RZ, RZ, R39 ;  /* 0x000000ffff9c7224 */ /* 0x000fc600078e0027 */
[----:B------:R-:W-:Y:S04]  /*32d80*/  LDS R38, [R3+0x15000] ;  /* 0x0150000003267984 */ /* 0x000fe80000000800 */
[----:B------:R-:W-:Y:S04]  /*32d90*/  LDS R37, [R0+0x14000] ;  /* 0x0140000000257984 */ /* 0x000fe80000000800 */
[----:B------:R-:W1:Y:S01]  /*32da0*/  LDS R39, [R0+0x15000] ;  /* 0x0150000000277984 */ /* 0x000e620000000800 */
[----:B------:R-:W-:Y:S01]  /*32db0*/  IMAD.MOV.U32 R163, RZ, RZ, R32 ;  /* 0x000000ffffa37224 */ /* 0x000fe200078e0020 */
[----:B------:R-:W-:Y:S01]  /*32dc0*/  MOV R162, R33 ;  /* 0x0000002100a27202 */ /* 0x000fe20000000f00 */
[----:B------:R-:W-:-:S02]  /*32dd0*/  IMAD.MOV.U32 R161, RZ, RZ, R34 ;  /* 0x000000ffffa17224 */ /* 0x000fc400078e0022 */
[----:B------:R-:W-:Y:S02]  /*32de0*/  IMAD.MOV.U32 R160, RZ, RZ, R35 ;  /* 0x000000ffffa07224 */ /* 0x000fe400078e0023 */
[----:B------:R-:W-:Y:S01]  /*32df0*/  HMMA.1688.F32.TF32 R32, R28, R18, R176 ;  /* 0x000000121c20723c */ /* 0x000fe200000810b0 */
[----:B------:R-:W-:Y:S01]  /*32e00*/  IMAD.MOV.U32 R72, RZ, RZ, R9 ;  /* 0x000000ffff487224 */ /* 0x000fe200078e0009 */
[----:B------:R-:W-:-:S06]  /*32e10*/  MOV R73, R8 ;  /* 0x0000000800497202 */ /* 0x000fcc0000000f00 */
[C---:B------:R-:W-:Y:S01]  /*32e20*/  HMMA.1688.F32.TF32 R212, R28.reuse, R10, R228 ;  /* 0x0000000a1cd4723c */ /* 0x040fe200000810e4 */
[----:B------:R-:W2:Y:S01]  /*32e30*/  LDSM.16.M88.4 R8, [R67+0x41100] ;  /* 0x041100004308783b */ /* 0x000ea20000000200 */
[----:B------:R-:W-:Y:S01]  /*32e40*/  MOV R70, R13 ;  /* 0x0000000d00467202 */ /* 0x000fe20000000f00 */
[----:B------:R-:W-:Y:S02]  /*32e50*/  IMAD.MOV.U32 R71, RZ, RZ, R12 ;  /* 0x000000ffff477224 */ /* 0x000fe400078e000c */
[----:B------:R-:W3:Y:S01]  /*32e60*/  LDSM.16.M88.4 R12, [R67+0x42100] ;  /* 0x04210000430c783b */ /* 0x000ee20000000200 */
[----:B------:R-:W-:Y:S02]  /*32e70*/  IMAD.MOV.U32 R68, RZ, RZ, R17 ;  /* 0x000000ffff447224 */ /* 0x000fe400078e0011 */
[----:B------:R-:W-:Y:S01]  /*32e80*/  IMAD.MOV.U32 R69, RZ, RZ, R16 ;  /* 0x000000ffff457224 */ /* 0x000fe200078e0010 */
[C---:B------:R-:W-:Y:S01]  /*32e90*/  HMMA.1688.F32.TF32 R208, R28.reuse, R22, R204 ;  /* 0x000000161cd0723c */ /* 0x040fe200000810cc */
[----:B------:R-:W4:Y:S04]  /*32ea0*/  LDSM.16.M88.4 R16, [R67+0x43100] ;  /* 0x043100004310783b */ /* 0x000f280000000200 */
[----:B------:R-:W4:Y:S03]  /*32eb0*/  LDSM.16.M88.4 R20, [R67+0x44100] ;  /* 0x044100004314783b */ /* 0x000f260000000200 */
[----:B------:R-:W-:Y:S01]  /*32ec0*/  HMMA.1688.F32.TF32 R240, R28, R26, R180 ;  /* 0x0000001a1cf0723c */ /* 0x000fe200000810b4 */
[----:B------:R-:W4:Y:S01]  /*32ed0*/  LDSM.16.M88.4 R24, [R67+0x45100] ;  /* 0x045100004318783b */ /* 0x000f220000000200 */
[----:B------:R-:W-:Y:S01]  /*32ee0*/  MOV R167, R32 ;  /* 0x0000002000a77202 */ /* 0x000fe20000000f00 */
[----:B------:R-:W-:Y:S01]  /*32ef0*/  IMAD.MOV.U32 R166, RZ, RZ, R33 ;  /* 0x000000ffffa67224 */ /* 0x000fe200078e0021 */
[----:B------:R-:W-:Y:S01]  /*32f00*/  MOV R164, R35 ;  /* 0x0000002300a47202 */ /* 0x000fe20000000f00 */
[----:B------:R-:W-:-:S03]  /*32f10*/  IMAD.MOV.U32 R165, RZ, RZ, R34 ;  /* 0x000000ffffa57224 */ /* 0x000fc600078e0022 */
[C---:B------:R-:W-:Y:S01]  /*32f20*/  HMMA.1688.F32.TF32 R220, R28.reuse, R222, R236 ;  /* 0x000000de1cdc723c */ /* 0x040fe200000810ec */
[----:B------:R-:W-:Y:S07]  /*32f30*/  LDSM.16.M88.4 R32, [R67+0x47100] ;  /* 0x047100004320783b */ /* 0x000fee0000000200 */
[----:B------:R-:W-:Y:S01]  /*32f40*/  HMMA.1688.F32.TF32 R224, R28, R226, R200 ;  /* 0x000000e21ce0723c */ /* 0x000fe200000810c8 */
[----:B------:R-:W4:Y:S01]  /*32f50*/  LDSM.16.M88.4 R28, [R67+0x46100] ;  /* 0x04610000431c783b */ /* 0x000f220000000200 */
[----:B------:R-:W-:Y:S01]  /*32f60*/  IMAD.MOV.U32 R103, RZ, RZ, R64 ;  /* 0x000000ffff677224 */ /* 0x000fe200078e0040 */
[----:B------:R-:W-:Y:S01]  /*32f70*/  MOV R101, R66 ;  /* 0x0000004200657202 */ /* 0x000fe20000000f00 */
[----:B------:R-:W-:Y:S01]  /*32f80*/  IMAD.MOV.U32 R102, RZ, RZ, R65 ;  /* 0x000000ffff667224 */ /* 0x000fe200078e0041 */
[----:B------:R-:W-:Y:S03]  /*32f90*/  LDS R64, [R3+0x14100] ;  /* 0x0141000003407984 */ /* 0x000fe60000000800 */
[C---:B-1----:R-:W-:Y:S01]  /*32fa0*/  HMMA.1688.F32.TF32 R40, R36.reuse, R4, R72 ;  /* 0x000000042428723c */ /* 0x042fe20000081048 */
[----:B--2---:R-:W-:Y:S04]  /*32fb0*/  STL [R1+0x2470], R10 ;  /* 0x0024700a01007387 */ /* 0x004fe80000100800 */
[----:B------:R-:W-:Y:S04]  /*32fc0*/  STL [R1+0x246c], R11 ;  /* 0x00246c0b01007387 */ /* 0x000fe80000100800 */
[----:B---3--:R-:W-:Y:S04]  /*32fd0*/  STL [R1+0x245c], R14 ;  /* 0x00245c0e01007387 */ /* 0x008fe80000100800 */
[----:B------:R-:W-:Y:S04]  /*32fe0*/  LDS R66, [R3+0x15100] ;  /* 0x0151000003427984 */ /* 0x000fe80000000800 */
[----:B------:R-:W-:Y:S04]  /*32ff0*/  LDS R65, [R0+0x14100] ;  /* 0x0141000000417984 */ /* 0x000fe80000000800 */
[----:B------:R-:W1:Y:S03]  /*33000*/  LDS R67, [R0+0x15100] ;  /* 0x0151000000437984 */ /* 0x000e660000000800 */
[----:B------:R-:W-:Y:S01]  /*33010*/  MOV R203, R40 ;  /* 0x0000002800cb7202 */ /* 0x000fe20000000f00 */
[----:B------:R-:W-:Y:S01]  /*33020*/  IMAD.MOV.U32 R202, RZ, RZ, R41 ;  /* 0x000000ffffca7224 */ /* 0x000fe200078e0029 */
[----:B------:R-:W-:Y:S01]  /*33030*/  MOV R200, R43 ;  /* 0x0000002b00c87202 */ /* 0x000fe20000000f00 */
[----:B------:R-:W-:Y:S01]  /*33040*/  IMAD.MOV.U32 R201, RZ, RZ, R42 ;  /* 0x000000ffffc97224 */ /* 0x000fe200078e002a */
[----:B------:R-:W-:Y:S01]  /*33050*/  MOV R176, R151 ;  /* 0x0000009700b07202 */ /* 0x000fe20000000f00 */
[----:B------:R-:W-:Y:S01]  /*33060*/  HMMA.1688.F32.TF32 R40, R36, R8, R68 ;  /* 0x000000082428723c */ /* 0x000fe20000081044 */
        /* <DEDUP_REMOVED lines=11> */
[----:B------:R-:W2:Y:S04]  /*33120*/  LDL.LU R80, [R1+0xb0] ;  /* 0x0000b00001507983 */ /* 0x000ea80000300800 */
[----:B------:R3:W-:Y:S04]  /*33130*/  STL.64 [R1+0xc0], R40 ;  /* 0x0000c02801007387 */ /* 0x0007e80000100a00 */
[----:B------:R4:W-:Y:S04]  /*33140*/  STL.64 [R1+0xc8], R42 ;  /* 0x0000c82a01007387 */ /* 0x0009e80000100a00 */
        /* <DEDUP_REMOVED lines=27> */
[----:B---3--:R-:W3:Y:S04]  /*33300*/  LDL.LU R40, [R1+0x50] ;  /* 0x0000500001287983 */ /* 0x008ee80000300800 */
[----:B------:R-:W3:Y:S04]  /*33310*/  LDL.LU R41, [R1+0x54] ;  /* 0x0000540001297983 */ /* 0x000ee80000300800 */
[----:B----4-:R-:W3:Y:S04]  /*33320*/  LDL.LU R42, [R1+0x58] ;  /* 0x00005800012a7983 */ /* 0x010ee80000300800 */
[----:B------:R-:W3:Y:S04]  /*33330*/  LDL.LU R43, [R1+0x5c] ;  /* 0x00005c00012b7983 */ /* 0x000ee80000300800 */
[----:B------:R-:W3:Y:S04]  /*33340*/  LDL.LU R88, [R1+0x30] ;  /* 0x0000300001587983 */ /* 0x000ee80000300800 */
[----:B------:R-:W3:Y:S04]  /*33350*/  LDL.LU R89, [R1+0x34] ;  /* 0x0000340001597983 */ /* 0x000ee80000300800 */
[----:B------:R-:W3:Y:S04]  /*33360*/  LDL.LU R90, [R1+0x38] ;  /* 0x00003800015a7983 */ /* 0x000ee80000300800 */
[----:B------:R-:W3:Y:S04]  /*33370*/  LDL.LU R91, [R1+0x3c] ;  /* 0x00003c00015b7983 */ /* 0x000ee80000300800 */
[----:B------:R-:W3:Y:S01]  /*33380*/  LDL.LU R84, [R1+0x20] ;  /* 0x0000200001547983 */ /* 0x000ee20000300800 */
[----:B------:R-:W-:-:S02]  /*33390*/  IMAD.MOV.U32 R177, RZ, RZ, R150 ;  /* 0x000000ffffb17224 */ /* 0x000fc400078e0096 */
[----:B------:R-:W-:Y:S01]  /*333a0*/  IMAD.MOV.U32 R178, RZ, RZ, R149 ;  /* 0x000000ffffb27224 */ /* 0x000fe200078e0095 */
[----:B------:R-:W-:Y:S01]  /*333b0*/  MOV R232, R163 ;  /* 0x000000a300e87202 */ /* 0x000fe20000000f00 */
[----:B------:R-:W-:Y:S01]  /*333c0*/  IMAD.MOV.U32 R233, RZ, RZ, R162 ;  /* 0x000000ffffe97224 */ /* 0x000fe200078e00a2 */
[----:B------:R-:W-:Y:S01]  /*333d0*/  MOV R238, R157 ;  /* 0x0000009d00ee7202 */ /* 0x000fe20000000f00 */
[----:B------:R-:W-:Y:S01]  /*333e0*/  IMAD.MOV.U32 R234, RZ, RZ, R161 ;  /* 0x000000ffffea7224 */ /* 0x000fe200078e00a1 */
[----:B------:R-:W-:Y:S01]  /*333f0*/  MOV R235, R160 ;  /* 0x000000a000eb7202 */ /* 0x000fe20000000f00 */
[----:B------:R-:W-:Y:S04]  /*33400*/  LDS R228, [R3+0x14380] ;  /* 0x0143800003e47984 */ /* 0x000fe80000000800 */
[----:B------:R-:W-:Y:S04]  /*33410*/  LDS R230, [R3+0x15380] ;  /* 0x0153800003e67984 */ /* 0x000fe80000000800 */
[----:B------:R-:W-:Y:S04]  /*33420*/  LDS R229, [R0+0x14380] ;  /* 0x0143800000e57984 */ /* 0x000fe80000000800 */
[----:B------:R-:W-:Y:S01]  /*33430*/  LDS R231, [R0+0x15380] ;  /* 0x0153800000e77984 */ /* 0x000fe20000000800 */
[C---:B--2---:R-:W-:Y:S08]  /*33440*/  HMMA.1688.F32.TF32 R80, R36.reuse, R12, R80 ;  /* 0x0000000c2450723c */ /* 0x044ff00000081050 */
[C---:B------:R-:W-:Y:S08]  /*33450*/  HMMA.1688.F32.TF32 R76, R36.reuse, R16, R76 ;  /* 0x00000010244c723c */ /* 0x040ff0000008104c */
[C---:B------:R-:W-:Y:S07]  /*33460*/  HMMA.1688.F32.TF32 R72, R36.reuse, R20, R72 ;  /* 0x000000142448723c */ /* 0x040fee0000081048 */
[----:B------:R2:W-:Y:S04]  /*33470*/  STL.64 [R1+0xb0], R80 ;  /* 0x0000b05001007387 */ /* 0x0005e80000100a00 */
[----:B------:R1:W-:Y:S04]  /*33480*/  STL.64 [R1+0xb8], R82 ;  /* 0x0000b85201007387 */ /* 0x0003e80000100a00 */
[----:B------:R-:W4:Y:S04]  /*33490*/  LDL.LU R85, [R1+0x24] ;  /* 0x0000240001557983 */ /* 0x000f280000300800 */
[----:B------:R-:W4:Y:S04]  /*334a0*/  LDL.LU R86, [R1+0x28] ;  /* 0x0000280001567983 */ /* 0x000f280000300800 */
[----:B------:R-:W4:Y:S01]  /*334b0*/  LDL.LU R87, [R1+0x2c] ;  /* 0x00002c0001577983 */ /* 0x000f220000300800 */
[----:B------:R-:W-:Y:S03]  /*334c0*/  HMMA.1688.F32.TF32 R68, R36, R24, R68 ;  /* 0x000000182444723c */ /* 0x000fe60000081044 */
[----:B--2---:R-:W2:Y:S04]  /*334d0*/  LDL.LU R80, [R1+0x10] ;  /* 0x0000100001507983 */ /* 0x004ea80000300800 */
[----:B------:R1:W-:Y:S04]  /*334e0*/  STL.64 [R1+0xa0], R76 ;  /* 0x0000a04c01007387 */ /* 0x0003e80000100a00 */
[----:B------:R1:W-:Y:S04]  /*334f0*/  STL.64 [R1+0xa8], R78 ;  /* 0x0000a84e01007387 */ /* 0x0003e80000100a00 */
[----:B------:R-:W2:Y:S04]  /*33500*/  LDL.LU R81, [R1+0x14] ;  /* 0x0000140001517983 */ /* 0x000ea80000300800 */
[----:B-1----:R-:W2:Y:S04]  /*33510*/  LDL.LU R82, [R1+0x18] ;  /* 0x0000180001527983 */ /* 0x002ea80000300800 */
[----:B------:R-:W2:Y:S04]  /*33520*/  LDL.LU R83, [R1+0x1c] ;  /* 0x00001c0001537983 */ /* 0x000ea80000300800 */
[----:B------:R-:W2:Y:S04]  /*33530*/  LDL.LU R76, [R1] ;  /* 0x00000000014c7983 */ /* 0x000ea80000300800 */
[----:B------:R1:W-:Y:S04]  /*33540*/  STL.64 [R1+0x90], R72 ;  /* 0x0000904801007387 */ /* 0x0003e80000100a00 */
[----:B------:R1:W-:Y:S04]  /*33550*/  STL.64 [R1+0x98], R74 ;  /* 0x0000984a01007387 */ /* 0x0003e80000100a00 */
[----:B------:R-:W2:Y:S04]  /*33560*/  LDL.LU R77, [R1+0x4] ;  /* 0x00000400014d7983 */ /* 0x000ea80000300800 */
[----:B------:R-:W2:Y:S04]  /*33570*/  LDL.LU R78, [R1+0x8] ;  /* 0x00000800014e7983 */ /* 0x000ea80000300800 */
[----:B------:R-:W2:Y:S04]  /*33580*/  LDL.LU R79, [R1+0xc] ;  /* 0x00000c00014f7983 */ /* 0x000ea80000300800 */
[----:B-1----:R-:W2:Y:S04]  /*33590*/  LDL.LU R72, [R1+0x260] ;  /* 0x0002600001487983 */ /* 0x002ea80000300800 */
[----:B------:R1:W-:Y:S04]  /*335a0*/  STL.64 [R1+0x80], R68 ;  /* 0x0000804401007387 */ /* 0x0003e80000100a00 */
[----:B------:R-:W-:Y:S04]  /*335b0*/  STL.64 [R1+0x88], R70 ;  /* 0x0000884601007387 */ /* 0x000fe80000100a00 */
[----:B------:R-:W2:Y:S04]  /*335c0*/  LDL.LU R73, [R1+0x264] ;  /* 0x0002640001497983 */ /* 0x000ea80000300800 */
[----:B------:R-:W2:Y:S01]  /*335d0*/  LDL.LU R74, [R1+0x268] ;  /* 0x00026800014a7983 */ /* 0x000ea20000300800 */
[----:B-1----:R-:W-:-:S02]  /*335e0*/  IMAD.MOV.U32 R68, RZ, RZ, R250 ;  /* 0x000000ffff447224 */ /* 0x002fc400078e00fa */
[----:B------:R-:W-:Y:S01]  /*335f0*/  IMAD.MOV.U32 R69, RZ, RZ, R251 ;  /* 0x000000ffff457224 */ /* 0x000fe200078e00fb */
[----:B------:R-:W2:Y:S04]  /*33600*/  LDL.LU R75, [R1+0x26c] ;  /* 0x00026c00014b7983 */ /* 0x000ea80000300800 */
[----:B------:R-:W2:Y:S04]  /*33610*/  LDL.LU R250, [R1+0x2498] ;  /* 0x0024980001fa7983 */ /* 0x000ea80000300800 */
[----:B------:R-:W2:Y:S01]  /*33620*/  LDL.LU R251, [R1+0x2494] ;  /* 0x0024940001fb7983 */ /* 0x000ea20000300800 */
[----:B------:R-:W-:Y:S08]  /*33630*/  HMMA.1688.F32.TF32 R172, R36, R28, R172 ;  /* 0x0000001c24ac723c */ /* 0x000ff000000810ac */
[----:B---3--:R-:W-:Y:S01]  /*33640*/  HMMA.1688.F32.TF32 R40, R244, R4, R40 ;  /* 0x00000004f428723c */ /* 0x008fe20000081028 */
[----:B------:R-:W-:Y:S01]  /*33650*/  IMAD.MOV.U32 R239, RZ, RZ, R156 ;  /* 0x000000ffffef7224 */ /* 0x000fe200078e009c */
[----:B------:R-:W-:Y:S01]  /*33660*/  MOV R157, R126 ;  /* 0x0000007e009d7202 */ /* 0x000fe20000000f00 */
[----:B------:R-:W-:-:S02]  /*33670*/  IMAD.MOV.U32 R237, RZ, RZ, R158 ;  /* 0x000000ffffed7224 */ /* 0x000fc400078e009e */
[----:B------:R-:W-:Y:S01]  /*33680*/  IMAD.MOV.U32 R236, RZ, RZ, R159 ;  /* 0x000000ffffec7224 */ /* 0x000fe200078e009f */
[----:B------:R-:W-:Y:S01]  /*33690*/  MOV R151, R120 ;  /* 0x0000007800977202 */ /* 0x000fe20000000f00 */
[----:B------:R-:W-:Y:S01]  /*336a0*/  IMAD.MOV.U32 R150, RZ, RZ, R121 ;  /* 0x000000ffff967224 */ /* 0x000fe200078e0079 */
[----:B------:R-:W-:Y:S01]  /*336b0*/  HMMA.1688.F32.TF32 R36, R36, R32, R168 ;  /* 0x000000202424723c */ /* 0x000fe200000810a8 */
[----:B------:R-:W-:Y:S01]  /*336c0*/  IMAD.MOV.U32 R149, RZ, RZ, R122 ;  /* 0x000000ffff957224 */ /* 0x000fe200078e007a */
[----:B------:R-:W-:Y:S04]  /*336d0*/  LDS R160, [R3+0x14280] ;  /* 0x0142800003a07984 */ /* 0x000fe80000000800 */
[----:B------:R-:W-:Y:S04]  /*336e0*/  LDS R162, [R3+0x15280] ;  /* 0x0152800003a27984 */ /* 0x000fe80000000800 */
[----:B------:R-:W-:Y:S04]  /*336f0*/  STL.64 [R1+0x70], R172 ;  /* 0x000070ac01007387 */ /* 0x000fe80000100a00 */
[----:B------:R-:W-:Y:S04]  /*33700*/  STL.64 [R1+0x78], R174 ;  /* 0x000078ae01007387 */ /* 0x000fe80000100a00 */
[----:B------:R-:W-:Y:S04]  /*33710*/  LDS R161, [R0+0x14280] ;  /* 0x0142800000a17984 */ /* 0x000fe80000000800 */
[----:B------:R-:W1:Y:S04]  /*33720*/  LDS R163, [R0+0x15280] ;  /* 0x0152800000a37984 */ /* 0x000e680000000800 */
[----:B------:R-:W-:Y:S04]  /*33730*/  STL.64 [R1+0x60], R36 ;  /* 0x0000602401007387 */ /* 0x000fe80000100a00 */
[----:B------:R3:W-:Y:S02]  /*33740*/  STL.64 [R1+0x68], R38 ;  /* 0x0000682601007387 */ /* 0x0007e40000100a00 */
[C---:B---3--:R-:W-:Y:S11]  /*33750*/  HMMA.1688.F32.TF32 R36, R244.reuse, R12, R88 ;  /* 0x0000000cf424723c */ /* 0x048ff60000081058 */
[----:B------:R-:W-:Y:S11]  /*33760*/  @!UPT UIADD3 URZ, URZ, URZ, URZ ;  /* 0x0000003f3f3ff290 */ /* 0x000ff6000fffe03f */
[----:B------:R-:W-:Y:S02]  /*33770*/  @!UPT UIADD3 URZ, URZ, URZ, URZ ;  /* 0x0000003f3f3ff290 */ /* 0x000fe4000fffe03f */
[----:B------:R-:W-:Y:S01]  /*33780*/  IMAD.MOV.U32 R30, RZ, RZ, R36 ;  /* 0x000000ffff1e7224 */ /* 0x000fe200078e0024 */
[----:B------:R-:W-:Y:S01]  /*33790*/  MOV R11, R38 ;  /* 0x00000026000b7202 */ /* 0x000fe20000000f00 */
[----:B------:R-:W-:Y:S02]  /*337a0*/  IMAD.MOV.U32 R10, RZ, RZ, R37 ;  /* 0x000000ffff0a7224 */ /* 0x000fe400078e0025 */
[----:B------:R-:W-:Y:S01]  /*337b0*/  IMAD.MOV.U32 R31, RZ, RZ, R39 ;  /* 0x000000ffff1f7224 */ /* 0x000fe200078e0027 */
[----:B------:R3:W-:Y:S01]  /*337c0*/  STL.64 [R1+0x50], R40 ;  /* 0x0000502801007387 */ /* 0x0007e20000100a00 */
[----:B------:R-:W-:Y:S01]  /*337d0*/  IMAD.MOV.U32 R34, RZ, RZ, R42 ;  /* 0x000000ffff227224 */ /* 0x000fe200078e002a */
[----:B------:R-:W-:Y:S02]  /*337e0*/  MOV R35, R43 ;  /* 0x0000002b00237202 */ /* 0x000fe40000000f00 */
[----:B---3--:R-:W-:Y:S07]  /*337f0*/  HMMA.1688.F32.TF32 R40, R244, R8, R92 ;  /* 0x00000008f428723c */ /* 0x008fee000008105c */
[----:B------:R-:W-:Y:S01]  /*33800*/  MOV R92, R63 ;  /* 0x0000003f005c7202 */ /* 0x000fe20000000f00 */
[----:B------:R-:W-:Y:S01]  /*33810*/  IMAD.MOV.U32 R93, RZ, RZ, R62 ;  /* 0x000000ffff5d7224 */ /* 0x000fe200078e003e */
[----:B------:R-:W-:Y:S01]  /*33820*/  MOV R62, R45 ;  /* 0x0000002d003e7202 */ /* 0x000fe20000000f00 */
[----:B------:R-:W-:Y:S01]  /*33830*/  IMAD.MOV.U32 R63, RZ, RZ, R44 ;  /* 0x000000ffff3f7224 */ /* 0x000fe200078e002c */
[----:B------:R-:W-:Y:S01]  /*33840*/  MOV R95, R60 ;  /* 0x0000003c005f7202 */ /* 0x000fe20000000f00 */
[----:B------:R-:W-:-:S02]  /*33850*/  IMAD.MOV.U32 R94, RZ, RZ, R61 ;  /* 0x000000ffff5e7224 */ /* 0x000fc400078e003d */
[----:B------:R-:W-:-:S09]  /*33860*/  IMAD.MOV.U32 R61, RZ, RZ, R46 ;  /* 0x000000ffff3d7224 */ /* 0x000fd200078e002e */
[----:B------:R3:W-:Y:S04]  /*33870*/  STL.64 [R1+0x40], R40 ;  /* 0x0000402801007387 */ /* 0x0007e80000100a00 */
[----:B------:R1:W-:Y:S01]  /*33880*/  STL.64 [R1+0x48], R42 ;  /* 0x0000482a01007387 */ /* 0x0003e20000100a00 */
[----:B------:R-:W-:Y:S01]  /*33890*/  IMAD.MOV.U32 R60, RZ, RZ, R47 ;  /* 0x000000ffff3c7224 */ /* 0x000fe200078e002f */
[C---:B----4-:R-:W-:Y:S11]  /*338a0*/  HMMA.1688.F32.TF32 R36, R244.reuse, R16, R84 ;  /* 0x00000010f424723c */ /* 0x050ff60000081054 */
[----:B------:R-:W-:Y:S11]  /*338b0*/  @!UPT UIADD3 URZ, URZ, URZ, URZ ;  /* 0x0000003f3f3ff290 */ /* 0x000ff6000fffe03f */
[----:B------:R-:W-:Y:S02]  /*338c0*/  @!UPT UIADD3 URZ, URZ, URZ, URZ ;  /* 0x0000003f3f3ff290 */ /* 0x000fe4000fffe03f */
[----:B------:R-:W-:Y:S01]  /*338d0*/  IMAD.MOV.U32 R26, RZ, RZ, R36 ;  /* 0x000000ffff1a7224 */ /* 0x000fe200078e0024 */
[----:B------:R-:W-:Y:S01]  /*338e0*/  MOV R18, R37 ;  /* 0x0000002500127202 */ /* 0x000fe20000000f00 */
[----:B------:R-:W-:Y:S02]  /*338f0*/  IMAD.MOV.U32 R14, RZ, RZ, R38 ;  /* 0x000000ffff0e7224 */ /* 0x000fe400078e0026 */
[----:B------:R-:W-:Y:S02]  /*33900*/  IMAD.MOV.U32 R15, RZ, RZ, R39 ;  /* 0x000000ffff0f7224 */ /* 0x000fe400078e0027 */
[C---:B--2---:R-:W-:Y:S11]  /*33910*/  HMMA.1688.F32.TF32 R36, R244.reuse, R20, R80 ;  /* 0x00000014f424723c */ /* 0x044ff60000081050 */
[----:B------:R-:W-:Y:S11]  /*33920*/  @!UPT UIADD3 URZ, URZ, URZ, URZ ;  /* 0x0000003f3f3ff290 */ /* 0x000ff6000fffe03f */
[----:B------:R-:W-:Y:S02]  /*33930*/  @!UPT UIADD3 URZ, URZ, URZ, URZ ;  /* 0x0000003f3f3ff290 */ /* 0x000fe4000fffe03f */
[----:B------:R-:W-:Y:S01]  /*33940*/  MOV R19, R36 ;  /* 0x0000002400137202 */ /* 0x000fe20000000f00 */
[----:B------:R-:W-:Y:S01]  /*33950*/  IMAD.MOV.U32 R27, RZ, RZ, R37 ;  /* 0x000000ffff1b7224 */ /* 0x000fe200078e0025 */
[----:B------:R-:W-:Y:S01]  /*33960*/  MOV R23, R39 ;  /* 0x0000002700177202 */ /* 0x000fe20000000f00 */
[----:B------:R-:W-:Y:S02]  /*33970*/  IMAD.MOV.U32 R22, RZ, RZ, R38 ;  /* 0x000000ffff167224 */ /* 0x000fe400078e0026 */
[C---:B------:R-:W-:Y:S08]  /*33980*/  HMMA.1688.F32.TF32 R36, R244.reuse, R24, R76 ;  /* 0x00000018f424723c */ /* 0x040ff0000008104c */
[C---:B------:R-:W-:Y:S08]  /*33990*/  HMMA.1688.F32.TF32 R248, R244.reuse, R28, R248 ;  /* 0x0000001cf4f8723c */ /* 0x040ff000000810f8 */
[----:B------:R-:W-:Y:S07]  /*339a0*/  HMMA.1688.F32.TF32 R244, R244, R32, R72 ;  /* 0x00000020f4f4723c */ /* 0x000fee0000081048 */
[----:B------:R2:W-:Y:S01]  /*339b0*/  STL.64 [R1], R36 ;  /* 0x0000002401007387 */ /* 0x0005e20000100a00 */
[----:B------:R-:W-:Y:S01]  /*339c0*/  MOV R79, R48 ;  /* 0x00000030004f7202 */ /* 0x000fe20000000f00 */
[----:B------:R-:W-:-:S06]  /*339d0*/  IMAD.MOV.U32 R78, RZ, RZ, R49 ;  /* 0x000000ffff4e7224 */ /* 0x000fcc00078e0031 */
[----:B------:R-:W-:Y:S04]  /*339e0*/  STL.64 [R1+0x23a0], R250 ;  /* 0x0023a0fa01007387 */ /* 0x000fe80000100a00 */
[----:B------:R4:W-:Y:S04]  /*339f0*/  STL.64 [R1+0x2398], R248 ;  /* 0x002398f801007387 */ /* 0x0009e80000100a00 */
[----:B------:R1:W-:Y:S04]  /*33a00*/  STL.64 [R1+0x23b0], R246 ;  /* 0x0023b0f601007387 */ /* 0x0003e80000100a00 */
[----:B------:R1:W-:Y:S04]  /*33a10*/  STL.64 [R1+0x23a8], R244 ;  /* 0x0023a8f401007387 */ /* 0x0003e80000100a00 */
[----:B------:R-:W4:Y:S04]  /*33a20*/  LDL.LU R44, [R1+0x1c0] ;  /* 0x0001c000012c7983 */ /* 0x000f280000300800 */
[----:B------:R-:W4:Y:S04]  /*33a30*/  LDL.LU R45, [R1+0x1c4] ;  /* 0x0001c400012d7983 */ /* 0x000f280000300800 */
[----:B------:R-:W4:Y:S04]  /*33a40*/  LDL.LU R46, [R1+0x1c8] ;  /* 0x0001c800012e7983 */ /* 0x000f280000300800 */
[----:B------:R-:W4:Y:S04]  /*33a50*/  LDL.LU R47, [R1+0x1cc] ;  /* 0x0001cc00012f7983 */ /* 0x000f280000300800 */
[----:B---3--:R-:W3:Y:S04]  /*33a60*/  LDL.LU R40, [R1+0x1d0] ;  /* 0x0001d00001287983 */ /* 0x008ee80000300800 */
[----:B------:R-:W3:Y:S01]  /*33a70*/  LDL.LU R41, [R1+0x1d4] ;  /* 0x0001d40001297983 */ /* 0x000ee20000300800 */
[----:B------:R-:W-:-:S03]  /*33a80*/  IMAD.MOV.U32 R77, RZ, RZ, R50 ;  /* 0x000000ffff4d7224 */ /* 0x000fc600078e0032 */
[----:B-1----:R-:W3:Y:S01]  /*33a90*/  LDL.LU R42, [R1+0x1d8] ;  /* 0x0001d800012a7983 */ /* 0x002ee20000300800 */
[----:B------:R-:W-:-:S03]  /*33aa0*/  MOV R76, R51 ;  /* 0x00000033004c7202 */ /* 0x000fc60000000f00 */
        /* <DEDUP_REMOVED lines=13> */
[----:B------:R-:W-:Y:S01]  /*33b80*/  IMAD.MOV.U32 R71, RZ, RZ, R2 ;  /* 0x000000ffff477224 */ /* 0x000fe200078e0002 */
[----:B------:R-:W-:Y:S02]  /*33b90*/  MOV R86, R57 ;  /* 0x0000003900567202 */ /* 0x000fe40000000f00 */
[----:B------:R-:W3:Y:S01]  /*33ba0*/  LDL.LU R54, [R1+0x1a8] ;  /* 0x0001a80001367983 */ /* 0x000ee20000300800 */
[----:B------:R-:W-:-:S03]  /*33bb0*/  IMAD.MOV.U32 R85, RZ, RZ, R58 ;  /* 0x000000ffff557224 */ /* 0x000fc600078e003a */
[----:B------:R-:W3:Y:S01]  /*33bc0*/  LDL.LU R55, [R1+0x1ac] ;  /* 0x0001ac0001377983 */ /* 0x000ee20000300800 */
[----:B------:R-:W-:-:S03]  /*33bd0*/  IMAD.MOV.U32 R84, RZ, RZ, R59 ;  /* 0x000000ffff547224 */ /* 0x000fc600078e003b */
[----:B------:R-:W3:Y:S04]  /*33be0*/  LDL.LU R56, [R1+0x190] ;  /* 0x0001900001387983 */ /* 0x000ee80000300800 */
[----:B------:R-:W3:Y:S04]  /*33bf0*/  LDL.LU R57, [R1+0x194] ;  /* 0x0001940001397983 */ /* 0x000ee80000300800 */
[----:B------:R-:W3:Y:S01]  /*33c00*/  LDL.LU R58, [R1+0x198] ;  /* 0x00019800013a7983 */ /* 0x000ee20000300800 */
[----:B------:R-:W-:-:S03]  /*33c10*/  IMAD.MOV.U32 R252, RZ, RZ, R38 ;  /* 0x000000fffffc7224 */ /* 0x000fc600078e0026 */
[----:B------:R-:W3:Y:S01]  /*33c20*/  LDL.LU R59, [R1+0x19c] ;  /* 0x00019c00013b7983 */ /* 0x000ee20000300800 */
[----:B------:R-:W-:-:S03]  /*33c30*/  IMAD.MOV.U32 R2, RZ, RZ, R39 ;  /* 0x000000ffff027224 */ /* 0x000fc600078e0027 */
[----:B------:R-:W3:Y:S01]  /*33c40*/  LDL.LU R168, [R1+0x160] ;  /* 0x0001600001a87983 */ /* 0x000ee20000300800 */
[C---:B--2---:R-:W-:Y:S03]  /*33c50*/  HMMA.1688.F32.TF32 R36, R64.reuse, R4, R68 ;  /* 0x000000044024723c */ /* 0x044fe60000081044 */
[----:B------:R-:W2:Y:S04]  /*33c60*/  LDL.LU R169, [R1+0x164] ;  /* 0x0001640001a97983 */ /* 0x000ea80000300800 */
[----:B------:R-:W2:Y:S04]  /*33c70*/  LDL.LU R170, [R1+0x168] ;  /* 0x0001680001aa7983 */ /* 0x000ea80000300800 */
[----:B------:R-:W2:Y:S04]  /*33c80*/  LDL.LU R171, [R1+0x16c] ;  /* 0x00016c0001ab7983 */ /* 0x000ea80000300800 */
[----:B------:R-:W2:Y:S04]  /*33c90*/  LDL.LU R68, [R1+0x150] ;  /* 0x0001500001447983 */ /* 0x000ea80000300800 */
[----:B------:R-:W2:Y:S04]  /*33ca0*/  LDL.LU R69, [R1+0x154] ;  /* 0x0001540001457983 */ /* 0x000ea80000300800 */
[----:B------:R-:W2:Y:S04]  /*33cb0*/  LDL.LU R70, [R1+0x158] ;  /* 0x0001580001467983 */ /* 0x000ea80000300800 */
[----:B------:R-:W2:Y:S01]  /*33cc0*/  LDL.LU R71, [R1+0x15c] ;  /* 0x00015c0001477983 */ /* 0x000ea20000300800 */
[----:B------:R-:W-:Y:S03]  /*33cd0*/  HMMA.1688.F32.TF32 R60, R64, R28, R60 ;  /* 0x0000001c403c723c */ /* 0x000fe6000008103c */
        /* <DEDUP_REMOVED lines=8> */
[----:B------:R-:W-:Y:S04]  /*33d60*/  STL.64 [R1+0x23c0], R38 ;  /* 0x0023c02601007387 */ /* 0x000fe80000100a00 */
[----:B------:R-:W-:Y:S01]  /*33d70*/  STL.64 [R1+0x23b8], R36 ;  /* 0x0023b82401007387 */ /* 0x000fe20000100a00 */
[----:B------:R-:W-:Y:S01]  /*33d80*/  IMAD.MOV.U32 R172, RZ, RZ, R147 ;  /* 0x000000ffffac7224 */ /* 0x000fe200078e0093 */
[----:B------:R-:W-:Y:S01]  /*33d90*/  MOV R174, R145 ;  /* 0x0000009100ae7202 */ /* 0x000fe20000000f00 */
[----:B------:R-:W-:Y:S01]  /*33da0*/  IMAD.MOV.U32 R173, RZ, RZ, R146 ;  /* 0x000000ffffad7224 */ /* 0x000fe200078e0092 */
[----:B------:R-:W-:Y:S01]  /*33db0*/  MOV R146, R117 ;  /* 0x0000007500927202 */ /* 0x000fe20000000f00 */
[----:B------:R-:W-:-:S02]  /*33dc0*/  IMAD.MOV.U32 R147, RZ, RZ, R116 ;  /* 0x000000ffff937224 */ /* 0x000fc400078e0074 */
[----:B------:R-:W-:Y:S02]  /*33dd0*/  IMAD.MOV.U32 R175, RZ, RZ, R144 ;  /* 0x000000ffffaf7224 */ /* 0x000fe400078e0090 */
[----:B------:R-:W-:Y:S02]  /*33de0*/  IMAD.MOV.U32 R145, RZ, RZ, R118 ;  /* 0x000000ffff917224 */ /* 0x000fe400078e0076 */
[----:B------:R-:W-:Y:S01]  /*33df0*/  IMAD.MOV.U32 R144, RZ, RZ, R119 ;  /* 0x000000ffff907224 */ /* 0x000fe200078e0077 */
[C---:B----4-:R-:W-:Y:S08]  /*33e00*/  HMMA.1688.F32.TF32 R44, R64.reuse, R12, R44 ;  /* 0x0000000c402c723c */ /* 0x050ff0000008102c */
[C---:B---3--:R-:W-:Y:S08]  /*33e10*/  HMMA.1688.F32.TF32 R40, R64.reuse, R8, R40 ;  /* 0x000000084028723c */ /* 0x048ff00000081028 */
[C---:B------:R-:W-:Y:S08]  /*33e20*/  HMMA.1688.F32.TF32 R48, R64.reuse, R16, R48 ;  /* 0x000000104030723c */ /* 0x040ff00000081030 */
[C---:B------:R-:W-:Y:S07]  /*33e30*/  HMMA.1688.F32.TF32 R52, R64.reuse, R20, R52 ;  /* 0x000000144034723c */ /* 0x040fee0000081034 */
[----:B------:R-:W-:Y:S01]  /*33e40*/  STL.64 [R1+0x23d0], R42 ;  /* 0x0023d02a01007387 */ /* 0x000fe20000100a00 */
[C---:B------:R-:W-:Y:S03]  /*33e50*/  HMMA.1688.F32.TF32 R56, R64.reuse, R24, R56 ;  /* 0x000000184038723c */ /* 0x040fe60000081038 */
[----:B------:R-:W-:Y:S05]  /*33e60*/  STL.64 [R1+0x23c8], R40 ;  /* 0x0023c82801007387 */ /* 0x000fea0000100a00 */
[----:B--2---:R-:W-:Y:S01]  /*33e70*/  HMMA.1688.F32.TF32 R64, R64, R32, R168 ;  /* 0x000000204040723c */ /* 0x004fe200000810a8 */
[----:B------:R-:W-:Y:S07]  /*33e80*/  STL.64 [R1+0x23e0], R46 ;  /* 0x0023e02e01007387 */ /* 0x000fee0000100a00 */
[----:B------:R-:W-:Y:S01]  /*33e90*/  HMMA.1688.F32.TF32 R68, R96, R4, R68 ;  /* 0x000000046044723c */ /* 0x000fe20000081044 */
[----:B------:R-:W-:Y:S04]  /*33ea0*/  STL.64 [R1+0x23d8], R44 ;  /* 0x0023d82c01007387 */ /* 0x000fe80000100a00 */
[----:B------:R-:W-:Y:S04]  /*33eb0*/  STL.64 [R1+0x23f0], R50 ;  /* 0x0023f03201007387 */ /* 0x000fe80000100a00 */
[----:B------:R-:W-:Y:S04]  /*33ec0*/  STL.64 [R1+0x23e8], R48 ;  /* 0x0023e83001007387 */ /* 0x000fe80000100a00 */
        /* <DEDUP_REMOVED lines=8> */
[----:B------:R-:W-:Y:S01]  /*33f50*/  STL.64 [R1+0x2440], R70 ;  /* 0x0024404601007387 */ /* 0x000fe20000100a00 */
[----:B------:R-:W-:-:S03]  /*33f60*/  IMAD.MOV.U32 R168, RZ, RZ, R143 ;  /* 0x000000ffffa87224 */ /* 0x000fc600078e008f */
[----:B------:R-:W-:Y:S01]  /*33f70*/  STL.64 [R1+0x2438], R68 ;  /* 0x0024384401007387 */ /* 0x000fe20000100a00 */
[----:B------:R-:W-:-:S03]  /*33f80*/  MOV R169, R142 ;  /* 0x0000008e00a97202 */ /* 0x000fc60000000f00 */
[----:B------:R-:W2:Y:S01]  /*33f90*/  LDL.LU R116, [R1+0x310] ;  /* 0x0003100001747983 */ /* 0x000ea20000300800 */
[----:B------:R-:W-:-:S03]  /*33fa0*/  IMAD.MOV.U32 R143, RZ, RZ, R112 ;  /* 0x000000ffff8f7224 */ /* 0x000fc600078e0070 */
[----:B------:R-:W2:Y:S01]  /*33fb0*/  LDL.LU R117, [R1+0x314] ;  /* 0x0003140001757983 */ /* 0x000ea20000300800 */
[----:B------:R-:W-:-:S03]  /*33fc0*/  IMAD.MOV.U32 R170, RZ, RZ, R141 ;  /* 0x000000ffffaa7224 */ /* 0x000fc600078e008d */
[----:B------:R-:W2:Y:S01]  /*33fd0*/  LDL.LU R118, [R1+0x318] ;  /* 0x0003180001767983 */ /* 0x000ea20000300800 */
[----:B------:R-:W-:Y:S01]  /*33fe0*/  IMAD.MOV.U32 R171, RZ, RZ, R140 ;  /* 0x000000ffffab7224 */ /* 0x000fe200078e008c */
[----:B------:R-:W-:Y:S01]  /*33ff0*/  MOV R141, R114 ;  /* 0x00000072008d7202 */ /* 0x000fe20000000f00 */
[----:B------:R-:W-:Y:S01]  /*34000*/  IMAD.MOV.U32 R142, RZ, RZ, R113 ;  /* 0x000000ffff8e7224 */ /* 0x000fe200078e0071 */
[----:B------:R-:W2:Y:S01]  /*34010*/  LDL.LU R119, [R1+0x31c] ;  /* 0x00031c0001777983 */ /* 0x000ea20000300800 */
[----:B------:R-:W-:Y:S01]  /*34020*/  IMAD.MOV.U32 R140, RZ, RZ, R115 ;  /* 0x000000ffff8c7224 */ /* 0x000fe200078e0073 */
[----:B------:R-:W-:Y:S02]  /*34030*/  MOV R115, R196 ;  /* 0x000000c400737202 */ /* 0x000fe40000000f00 */
[----:B------:R-:W3:Y:S04]  /*34040*/  LDL.LU R112, [R1+0x320] ;  /* 0x0003200001707983 */ /* 0x000ee80000300800 */
[----:B------:R-:W3:Y:S04]  /*34050*/  LDL.LU R113, [R1+0x324] ;  /* 0x0003240001717983 */ /* 0x000ee80000300800 */
[----:B------:R-:W3:Y:S04]  /*34060*/  LDL.LU R114, [R1+0x328] ;  /* 0x0003280001727983 */ /* 0x000ee80000300800 */
[----:B------:R-:W4:Y:S01]  /*34070*/  LDL.LU R196, [R1+0x2490] ;  /* 0x0024900001c47983 */ /* 0x000f220000300800 */
[----:B------:R-:W-:Y:S01]  /*34080*/  IMAD.MOV.U32 R248, RZ, RZ, R135 ;  /* 0x000000fffff87224 */ /* 0x000fe200078e0087 */
[----:B------:R-:W-:Y:S01]  /*34090*/  MOV R135, R108 ;  /* 0x0000006c00877202 */ /* 0x000fe20000000f00 */
[----:B------:R-:W-:Y:S01]  /*340a0*/  IMAD.MOV.U32 R249, RZ, RZ, R134 ;  /* 0x000000fffff97224 */ /* 0x000fe200078e0086 */
[----:B------:R-:W-:Y:S01]  /*340b0*/  MOV R250, R133 ;  /* 0x0000008500fa7202 */ /* 0x000fe20000000f00 */
[----:B------:R-:W-:Y:S01]  /*340c0*/  IMAD.MOV.U32 R134, RZ, RZ, R109 ;  /* 0x000000ffff867224 */ /* 0x000fe200078e006d */
[----:B------:R-:W2:Y:S01]  /*340d0*/  LDL.LU R108, [R1+0x330] ;  /* 0x00033000016c7983 */ /* 0x000ea20000300800 */
[----:B------:R-:W-:Y:S01]  /*340e0*/  IMAD.MOV.U32 R251, RZ, RZ, R132 ;  /* 0x000000fffffb7224 */ /* 0x000fe200078e0084 */
[----:B------:R-:W-:Y:S01]  /*340f0*/  MOV R132, R111 ;  /* 0x0000006f00847202 */ /* 0x000fe20000000f00 */
[----:B------:R-:W-:Y:S01]  /*34100*/  IMAD.MOV.U32 R133, RZ, RZ, R110 ;  /* 0x000000ffff857224 */ /* 0x000fe200078e006e */
[----:B------:R-:W2:Y:S01]  /*34110*/  LDL.LU R109, [R1+0x334] ;  /* 0x00033400016d7983 */ /* 0x000ea20000300800 */
[----:B------:R-:W-:-:S02]  /*34120*/  IMAD.MOV.U32 R156, RZ, RZ, R127 ;  /* 0x000000ffff9c7224 */ /* 0x000fc400078e007f */
[----:B------:R-:W-:Y:S01]  /*34130*/  IMAD.MOV.U32 R127, RZ, RZ, R100 ;  /* 0x000000ffff7f7224 */ /* 0x000fe200078e0064 */
[----:B------:R-:W2:Y:S01]  /*34140*/  LDL.LU R110, [R1+0x338] ;  /* 0x00033800016e7983 */ /* 0x000ea20000300800 */
[----:B------:R-:W-:Y:S01]  /*34150*/  IMAD.MOV.U32 R158, RZ, RZ, R125 ;  /* 0x000000ffff9e7224 */ /* 0x000fe200078e007d */
[----:B------:R-:W-:Y:S01]  /*34160*/  MOV R125, R102 ;  /* 0x00000066007d7202 */ /* 0x000fe20000000f00 */
[----:B------:R-:W-:Y:S01]  /*34170*/  IMAD.MOV.U32 R126, RZ, RZ, R101 ;  /* 0x000000ffff7e7224 */ /* 0x000fe200078e0065 */
[----:B------:R-:W2:Y:S01]  /*34180*/  LDL.LU R111, [R1+0x33c] ;  /* 0x00033c00016f7983 */ /* 0x000ea20000300800 */
[----:B------:R-:W-:-:S03]  /*34190*/  IMAD.MOV.U32 R159, RZ, RZ, R124 ;  /* 0x000000ffff9f7224 */ /* 0x000fc600078e007c */
[----:B------:R-:W2:Y:S01]  /*341a0*/  LDL.LU R100, [R1+0x350] ;  /* 0x0003500001647983 */ /* 0x000ea20000300800 */
[----:B------:R-:W-:-:S03]  /*341b0*/  IMAD.MOV.U32 R124, RZ, RZ, R103 ;  /* 0x000000ffff7c7224 */ /* 0x000fc600078e0067 */
[----:B------:R-:W2:Y:S01]  /*341c0*/  LDL.LU R101, [R1+0x354] ;  /* 0x0003540001657983 */ /* 0x000ea20000300800 */
[----:B------:R-:W-:Y:S01]  /*341d0*/  IMAD.MOV.U32 R247, RZ, RZ, R104 ;  /* 0x000000fffff77224 */ /* 0x000fe200078e0068 */
[----:B------:R-:W-:Y:S02]  /*341e0*/  MOV R246, R105 ;  /* 0x0000006900f67202 */ /* 0x000fe40000000f00 */
[----:B------:R-:W2:Y:S01]  /*341f0*/  LDL.LU R102, [R1+0x358] ;  /* 0x0003580001667983 */ /* 0x000ea20000300800 */
[----:B------:R-:W-:-:S03]  /*34200*/  IMAD.MOV.U32 R244, RZ, RZ, R107 ;  /* 0x000000fffff47224 */ /* 0x000fc600078e006b */
[----:B------:R-:W2:Y:S01]  /*34210*/  LDL.LU R103, [R1+0x35c] ;  /* 0x00035c0001677983 */ /* 0x000ea20000300800 */
[----:B------:R-:W-:-:S03]  /*34220*/  IMAD.MOV.U32 R245, RZ, RZ, R106 ;  /* 0x000000fffff57224 */ /* 0x000fc600078e006a */
[----:B------:R-:W2:Y:S01]  /*34230*/  LDL.LU R104, [R1+0x340] ;  /* 0x0003400001687983 */ /* 0x000ea20000300800 */
[----:B------:R-:W-:-:S03]  /*34240*/  IMAD.MOV.U32 R120, RZ, RZ, R197 ;  /* 0x000000ffff787224 */ /* 0x000fc600078e00c5 */
[----:B------:R-:W2:Y:S01]  /*34250*/  LDL.LU R105, [R1+0x344] ;  /* 0x0003440001697983 */ /* 0x000ea20000300800 */
[----:B------:R-:W-:-:S03]  /*34260*/  MOV R121, R198 ;  /* 0x000000c600797202 */ /* 0x000fc60000000f00 */
[----:B------:R-:W2:Y:S01]  /*34270*/  LDL.LU R106, [R1+0x348] ;  /* 0x00034800016a7983 */ /* 0x000ea20000300800 */
[----:B------:R-:W-:Y:S02]  /*34280*/  IMAD.MOV.U32 R122, RZ, RZ, R199 ;  /* 0x000000ffff7a7224 */ /* 0x000fe400078e00c7 */
[----:B----4-:R-:W-:Y:S02]  /*34290*/  IMAD.MOV.U32 R107, RZ, RZ, R196 ;  /* 0x000000ffff6b7224 */ /* 0x010fe400078e00c4 */
[----:B------:R-:W4:Y:S04]  /*342a0*/  LDL.LU R196, [R1+0x248c] ;  /* 0x00248c0001c47983 */ /* 0x000f280000300800 */
[----:B------:R-:W4:Y:S04]  /*342b0*/  LDL.LU R197, [R1+0x2488] ;  /* 0x0024880001c57983 */ /* 0x000f280000300800 */
[----:B------:R-:W4:Y:S04]  /*342c0*/  LDL.LU R198, [R1+0x2484] ;  /* 0x0024840001c67983 */ /* 0x000f280000300800 */
[----:B------:R-:W4:Y:S01]  /*342d0*/  LDL.LU R199, [R1+0x2480] ;  /* 0x0024800001c77983 */ /* 0x000f220000300800 */
[----:B------:R-:W-:Y:S01]  /*342e0*/  IMAD.MOV.U32 R204, RZ, RZ, R167 ;  /* 0x000000ffffcc7224 */ /* 0x000fe200078e00a7 */
[----:B------:R-:W-:Y:S01]  /*342f0*/  MOV R205, R166 ;  /* 0x000000a600cd7202 */ /* 0x000fe20000000f00 */
        /* <DEDUP_REMOVED lines=20> */
[C---:B------:R-:W-:Y:S01]  /*34440*/  HMMA.1688.F32.TF32 R132, R160.reuse, R4, R132 ;  /* 0x00000004a084723c */ /* 0x040fe20000081084 */
[----:B------:R-:W3:Y:S04]  /*34450*/  LDL.LU R123, [R1+0x30c] ;  /* 0x00030c00017b7983 */ /* 0x000ee80000300800 */
[----:B-1----:R-:W3:Y:S03]  /*34460*/  LDL.LU R52, [R1+0x70] ;  /* 0x0000700001347983 */ /* 0x002ee60000300800 */
[C---:B------:R-:W-:Y:S08]  /*34470*/  HMMA.1688.F32.TF32 R136, R160.reuse, R8, R136 ;  /* 0x00000008a088723c */ /* 0x040ff00000081088 */
[----:B------:R-:W-:Y:S08]  /*34480*/  HMMA.1688.F32.TF32 R144, R160, R16, R144 ;  /* 0x00000010a090723c */ /* 0x000ff00000081090 */
        /* <DEDUP_REMOVED lines=10> */
[----:B------:R-:W-:Y:S01]  /*34530*/  HMMA.1688.F32.TF32 R224, R228, R32, R224 ;  /* 0x00000020e4e0723c */ /* 0x000fe200000810e0 */
[----:B------:R-:W-:Y:S01]  /*34540*/  IMAD.MOV.U32 R46, RZ, RZ, R34 ;  /* 0x000000ffff2e7224 */ /* 0x000fe200078e0022 */
[----:B------:R-:W-:Y:S01]  /*34550*/  MOV R47, R35 ;  /* 0x00000023002f7202 */ /* 0x000fe20000000f00 */
[----:B------:R-:W-:Y:S04]  /*34560*/  LDS R128, [R3+0x14200] ;  /* 0x0142000003807984 */ /* 0x000fe80000000800 */
[----:B------:R-:W-:Y:S01]  /*34570*/  LDS R130, [R3+0x15200] ;  /* 0x0152000003827984 */ /* 0x000fe20000000800 */
[C---:B------:R-:W-:Y:S03]  /*34580*/  HMMA.1688.F32.TF32 R140, R160.reuse, R12, R140 ;  /* 0x0000000ca08c723c */ /* 0x040fe6000008108c */
[----:B------:R-:W-:Y:S04]  /*34590*/  LDS R129, [R0+0x14200] ;  /* 0x0142000000817984 */ /* 0x000fe80000000800 */
[----:B------:R-:W2:Y:S01]  /*345a0*/  LDS R131, [R0+0x15200] ;  /* 0x0152000000837984 */ /* 0x000ea20000000800 */
[C---:B------:R-:W-:Y:S03]  /*345b0*/  HMMA.1688.F32.TF32 R148, R160.reuse, R20, R148 ;  /* 0x00000014a094723c */ /* 0x040fe60000081094 */
[----:B------:R-:W-:Y:S04]  /*345c0*/  LDS R192, [R3+0x14300] ;  /* 0x0143000003c07984 */ /* 0x000fe80000000800 */
[----:B------:R-:W-:Y:S01]  /*345d0*/  LDS R194, [R3+0x15300] ;  /* 0x0153000003c27984 */ /* 0x000fe20000000800 */
[C---:B------:R-:W-:Y:S03]  /*345e0*/  HMMA.1688.F32.TF32 R152, R160.reuse, R24, R152 ;  /* 0x00000018a098723c */ /* 0x040fe60000081098 */
[----:B------:R-:W-:Y:S04]  /*345f0*/  LDS R193, [R0+0x14300] ;  /* 0x0143000000c17984 */ /* 0x000fe80000000800 */
[----:B------:R-:W-:Y:S01]  /*34600*/  LDS R195, [R0+0x15300] ;  /* 0x0153000000c37984 */ /* 0x000fe20000000800 */
[C---:B------:R-:W-:Y:S08]  /*34610*/  HMMA.1688.F32.TF32 R156, R160.reuse, R28, R156 ;  /* 0x0000001ca09c723c */ /* 0x040ff0000008109c */
[----:B------:R-:W-:Y:S07]  /*34620*/  HMMA.1688.F32.TF32 R160, R160, R32, R248 ;  /* 0x00000020a0a0723c */ /* 0x000fee00000810f8 */
[----:B------:R-:W-:Y:S01]  /*34630*/  IMAD.MOV.U32 R248, RZ, RZ, R203 ;  /* 0x000000fffff87224 */ /* 0x000fe200078e00cb */
[----:B------:R-:W-:Y:S01]  /*34640*/  MOV R250, R201 ;  /* 0x000000c900fa7202 */ /* 0x000fe20000000f00 */
[----:B------:R-:W-:-:S02]  /*34650*/  IMAD.MOV.U32 R249, RZ, RZ, R202 ;  /* 0x000000fffff97224 */ /* 0x000fc400078e00ca */
[----:B------:R-:W-:Y:S02]  /*34660*/  IMAD.MOV.U32 R251, RZ, RZ, R200 ;  /* 0x000000fffffb7224 */ /* 0x000fe400078e00c8 */
[C---:B------:R-:W-:Y:S08]  /*34670*/  HMMA.1688.F32.TF32 R200, R228.reuse, R8, R204 ;  /* 0x00000008e4c8723c */ /* 0x040ff000000810cc */
[----:B------:R-:W-:Y:S01]  /*34680*/  HMMA.1688.F32.TF32 R204, R228, R12, R240 ;  /* 0x0000000ce4cc723c */ /* 0x000fe200000810f0 */
[----:B------:R-:W-:Y:S04]  /*34690*/  LDS R240, [R3+0x16180] ;  /* 0x0161800003f07984 */ /* 0x000fe80000000800 */
[----:B------:R-:W-:Y:S03]  /*346a0*/  LDS R242, [R3+0x17180] ;  /* 0x0171800003f27984 */ /* 0x000fe60000000800 */
[----:B----4-:R-:W-:Y:S01]  /*346b0*/  HMMA.1688.F32.TF32 R96, R96, R32, R196 ;  /* 0x000000206060723c */ /* 0x010fe200000810c4 */
[----:B------:R-:W-:Y:S04]  /*346c0*/  LDS R241, [R0+0x16180] ;  /* 0x0161800000f17984 */ /* 0x000fe80000000800 */
[----:B------:R-:W-:Y:S03]  /*346d0*/  LDS R243, [R0+0x17180] ;  /* 0x0171800000f37984 */ /* 0x000fe60000000800 */
[-C--:B------:R-:W-:Y:S01]  /*346e0*/  HMMA.1688.F32.TF32 R196, R228, R4.reuse, R232 ;  /* 0x00000004e4c4723c */ /* 0x080fe200000810e8 */
[----:B------:R-:W-:Y:S04]  /*346f0*/  LDS R228, [R3+0x16000] ;  /* 0x0160000003e47984 */ /* 0x000fe80000000800 */
[----:B------:R-:W-:Y:S04]  /*34700*/  LDS R230, [R3+0x17000] ;  /* 0x0170000003e67984 */ /* 0x000fe80000000800 */
[----:B------:R-:W-:Y:S04]  /*34710*/  LDS R229, [R0+0x16000] ;  /* 0x0160000000e57984 */ /* 0x000fe80000000800 */
[----:B------:R-:W1:Y:S01]  /*34720*/  LDS R231, [R0+0x17000] ;  /* 0x0170000000e77984 */ /* 0x000e620000000800 */
[C---:B--2---:R-:W-:Y:S03]  /*34730*/  HMMA.1688.F32.TF32 R100, R128.reuse, R4, R100 ;  /* 0x000000048064723c */ /* 0x044fe60000081064 */
[----:B------:R-:W-:Y:S04]  /*34740*/  LDS R232, [R3+0x16080] ;  /* 0x0160800003e87984 */ /* 0x000fe80000000800 */
[----:B------:R-:W-:Y:S01]  /*34750*/  LDS R234, [R3+0x17080] ;  /* 0x0170800003ea7984 */ /* 0x000fe20000000800 */
[----:B------:R-:W-:Y:S03]  /*34760*/  HMMA.1688.F32.TF32 R104, R128, R8, R104 ;  /* 0x000000088068723c */ /* 0x000fe60000081068 */
[----:B------:R-:W-:Y:S04]  /*34770*/  LDS R233, [R0+0x16080] ;  /* 0x0160800000e97984 */ /* 0x000fe80000000800 */
[----:B------:R-:W2:Y:S01]  /*34780*/  LDS R235, [R0+0x17080] ;  /* 0x0170800000eb7984 */ /* 0x000ea20000000800 */
[----:B-1----:R-:W-:Y:S11]  /*34790*/  HMMA.1688.F32.TF32 R36, R228, R6, R248 ;  /* 0x00000006e424723c */ /* 0x002ff600000810f8 */
[----:B------:R-:W-:Y:S11]  /*347a0*/  @!UPT UIADD3 URZ, URZ, URZ, URZ ;  /* 0x0000003f3f3ff290 */ /* 0x000ff6000fffe03f */
[----:B------:R-:W-:Y:S01]  /*347b0*/  @!UPT UIADD3 URZ, URZ, URZ, URZ ;  /* 0x0000003f3f3ff290 */ /* 0x000fe2000fffe03f */
        /* <DEDUP_REMOVED lines=33> */
[----:B-1----:R-:W-:-:S03]  /*349d0*/  IMAD.MOV.U32 R36, RZ, RZ, R30 ;  /* 0x000000ffff247224 */ /* 0x002fc600078e001e */
[----:B------:R-:W2:Y:S01]  /*349e0*/  LDL.LU R44, [R1+0x50] ;  /* 0x00005000012c7983 */ /* 0x000ea20000300800 */
[----:B------:R-:W-:-:S03]  /*349f0*/  IMAD.MOV.U32 R37, RZ, RZ, R10 ;  /* 0x000000ffff257224 */ /* 0x000fc600078e000a */
[----:B------:R-:W2:Y:S01]  /*34a00*/  LDL.LU R45, [R1+0x54] ;  /* 0x00005400012d7983 */ /* 0x000ea20000300800 */
[----:B----4-:R-:W-:-:S03]  /*34a10*/  MOV R38, R11 ;  /* 0x0000000b00267202 */ /* 0x010fc60000000f00 */
[----:B------:R-:W2:Y:S04]  /*34a20*/  LDL.LU R34, [R1+0x247c] ;  /* 0x00247c0001227983 */ /* 0x000ea80000300800 */
[----:B------:R-:W2:Y:S04]  /*34a30*/  LDL.LU R35, [R1+0x2478] ;  /* 0x0024780001237983 */ /* 0x000ea80000300800 */
[----:B------:R-:W2:Y:S04]  /*34a40*/  LDL.LU R30, [R1+0x2474] ;  /* 0x00247400011e7983 */ /* 0x000ea80000300800 */
[----:B------:R-:W2:Y:S04]  /*34a50*/  LDL.LU R10, [R1+0x2470] ;  /* 0x00247000010a7983 */ /* 0x000ea80000300800 */
[----:B------:R-:W2:Y:S01]  /*34a60*/  LDL.LU R11, [R1+0x246c] ;  /* 0x00246c00010b7983 */ /* 0x000ea20000300800 */
[----:B------:R-:W-:Y:S01]  /*34a70*/  HMMA.1688.F32.TF32 R108, R128, R12, R108 ;  /* 0x0000000c806c723c */ /* 0x000fe2000008106c */
[----:B------:R-:W-:-:S02]  /*34a80*/  IMAD.MOV.U32 R39, RZ, RZ, R31 ;  /* 0x000000ffff277224 */ /* 0x000fc400078e001f */
[----:B------:R-:W2:Y:S05]  /*34a90*/  LDL.LU R31, [R1+0x2468] ;  /* 0x00246800011f7983 */ /* 0x000eaa0000300800 */
[C---:B---3--:R-:W-:Y:S08]  /*34aa0*/  HMMA.1688.F32.TF32 R112, R128.reuse, R16, R112 ;  /* 0x000000108070723c */ /* 0x048ff00000081070 */
[C---:B------:R-:W-:Y:S08]  /*34ab0*/  HMMA.1688.F32.TF32 R116, R128.reuse, R20, R116 ;  /* 0x000000148074723c */ /* 0x040ff00000081074 */
[C---:B------:R-:W-:Y:S08]  /*34ac0*/  HMMA.1688.F32.TF32 R120, R128.reuse, R24, R120 ;  /* 0x000000188078723c */ /* 0x040ff00000081078 */
[C---:B------:R-:W-:Y:S08]  /*34ad0*/  HMMA.1688.F32.TF32 R124, R128.reuse, R28, R124 ;  /* 0x0000001c807c723c */ /* 0x040ff0000008107c */
[----:B------:R-:W-:Y:S07]  /*34ae0*/  HMMA.1688.F32.TF32 R128, R128, R32, R244 ;  /* 0x000000208080723c */ /* 0x000fee00000810f4 */
[----:B------:R-:W-:Y:S01]  /*34af0*/  IMAD.MOV.U32 R244, RZ, RZ, R26 ;  /* 0x000000fffff47224 */ /* 0x000fe200078e001a */
[----:B------:R-:W-:Y:S01]  /*34b00*/  MOV R245, R18 ;  /* 0x0000001200f57202 */ /* 0x000fe20000000f00 */
[----:B------:R-:W3:Y:S01]  /*34b10*/  LDL.LU R26, [R1+0x2464] ;  /* 0x00246400011a7983 */ /* 0x000ee20000300800 */
[----:B------:R-:W-:-:S02]  /*34b20*/  IMAD.MOV.U32 R246, RZ, RZ, R14 ;  /* 0x000000fffff67224 */ /* 0x000fc400078e000e */
[----:B------:R-:W-:Y:S01]  /*34b30*/  IMAD.MOV.U32 R247, RZ, RZ, R15 ;  /* 0x000000fffff77224 */ /* 0x000fe200078e000f */
[----:B------:R-:W3:Y:S04]  /*34b40*/  LDL.LU R18, [R1+0x2460] ;  /* 0x0024600001127983 */ /* 0x000ee80000300800 */
[----:B------:R-:W3:Y:S04]  /*34b50*/  LDL.LU R14, [R1+0x245c] ;  /* 0x00245c00010e7983 */ /* 0x000ee80000300800 */
[----:B------:R-:W3:Y:S01]  /*34b60*/  LDL.LU R15, [R1+0x2458] ;  /* 0x00245800010f7983 */ /* 0x000ee20000300800 */
[----:B--2---:R-:W-:Y:S11]  /*34b70*/  HMMA.1688.F32.TF32 R248, R228, R10, R248 ;  /* 0x0000000ae4f8723c */ /* 0x004ff600000810f8 */
[----:B------:R-:W-:Y:S11]  /*34b80*/  @!UPT UIADD3 URZ, URZ, URZ, URZ ;  /* 0x0000003f3f3ff290 */ /* 0x000ff6000fffe03f */
[----:B------:R-:W-:Y:S01]  /*34b90*/  @!UPT UIADD3 URZ, URZ, URZ, URZ ;  /* 0x0000003f3f3ff290 */ /* 0x000fe2000fffe03f */
[----:B------:R1:W-:Y:S04]  /*34ba0*/  STL.64 [R1+0x370], R248 ;  /* 0x000370f801007387 */ /* 0x0003e80000100a00 */
[----:B------:R2:W-:Y:S01]  /*34bb0*/  STL.64 [R1+0x378], R250 ;  /* 0x000378fa01007387 */ /* 0x0005e20000100a00 */
[----:B-1----:R-:W-:-:S03]  /*34bc0*/  MOV R248, R19 ;  /* 0x0000001300f87202 */ /* 0x002fc60000000f00 */
[----:B------:R-:W4:Y:S01]  /*34bd0*/  LDL.LU R19, [R1+0x2454] ;  /* 0x0024540001137983 */ /* 0x000f220000300800 */
[----:B------:R-:W-:Y:S01]  /*34be0*/  IMAD.MOV.U32 R249, RZ, RZ, R27 ;  /* 0x000000fffff97224 */ /* 0x000fe200078e001b */
[----:B--2---:R-:W-:Y:S01]  /*34bf0*/  MOV R251, R23 ;  /* 0x0000001700fb7202 */ /* 0x004fe20000000f00 */
[----:B------:R-:W-:Y:S01]  /*34c00*/  IMAD.MOV.U32 R250, RZ, RZ, R22 ;  /* 0x000000fffffa7224 */ /* 0x000fe200078e0016 */
[----:B------:R-:W2:Y:S04]  /*34c10*/  LDL.LU R27, [R1+0x2450] ;  /* 0x00245000011b7983 */ /* 0x000ea80000300800 */
[----:B------:R-:W2:Y:S04]  /*34c20*/  LDL.LU R22, [R1+0x244c] ;  /* 0x00244c0001167983 */ /* 0x000ea80000300800 */
[----:B------:R-:W2:Y:S01]  /*34c30*/  LDL.LU R23, [R1+0x2448] ;  /* 0x0024480001177983 */ /* 0x000ea20000300800 */
[C---:B---3--:R-:W-:Y:S08]  /*34c40*/  HMMA.1688.F32.TF32 R68, R228.reuse, R14, R68 ;  /* 0x0000000ee444723c */ /* 0x048ff00000081044 */
[----:B------:R-:W-:Y:S08]  /*34c50*/  HMMA.1688.F32.TF32 R52, R228, R30, R52 ;  /* 0x0000001ee434723c */ /* 0x000ff00000081034 */
[----:B------:R-:W-:Y:S07]  /*34c60*/  HMMA.1688.F32.TF32 R164, R192, R4, R164 ;  /* 0x00000004c0a4723c */ /* 0x000fee00000810a4 */
[----:B------:R-:W-:Y:S04]  /*34c70*/  STL.64 [R1+0x360], R68 ;  /* 0x0003604401007387 */ /* 0x000fe80000100a00 */
[----:B------:R1:W-:Y:S01]  /*34c80*/  STL.64 [R1+0x368], R70 ;  /* 0x0003684601007387 */ /* 0x0003e20000100a00 */
[C---:B------:R-:W-:Y:S03]  /*34c90*/  HMMA.1688.F32.TF32 R44, R232.reuse, R6, R44 ;  /* 0x00000006e82c723c */ /* 0x040fe6000008102c */
[----:B-1----:R-:W3:Y:S04]  /*34ca0*/  LDL.LU.64 R70, [R1+0x2440] ;  /* 0x0024400001467983 */ /* 0x002ee80000300a00 */
[----:B------:R-:W3:Y:S01]  /*34cb0*/  LDL.LU.64 R68, [R1+0x2438] ;  /* 0x0024380001447983 */ /* 0x000ee20000300a00 */
[C---:B------:R-:W-:Y:S08]  /*34cc0*/  HMMA.1688.F32.TF32 R40, R232.reuse, R10, R40 ;  /* 0x0000000ae828723c */ /* 0x040ff00000081028 */
[----:B------:R-:W-:Y:S08]  /*34cd0*/  HMMA.1688.F32.TF32 R36, R232, R14, R36 ;  /* 0x0000000ee824723c */ /* 0x000ff00000081024 */
[C---:B------:R-:W-:Y:S08]  /*34ce0*/  HMMA.1688.F32.TF32 R168, R192.reuse, R8, R168 ;  /* 0x00000008c0a8723c */ /* 0x040ff000000810a8 */
[C---:B------:R-:W-:Y:S08]  /*34cf0*/  HMMA.1688.F32.TF32 R172, R192.reuse, R12, R172 ;  /* 0x0000000cc0ac723c */ /* 0x040ff000000810ac */
[C---:B------:R-:W-:Y:S08]  /*34d00*/  HMMA.1688.F32.TF32 R176, R192.reuse, R16, R176 ;  /* 0x00000010c0b0723c */ /* 0x040ff000000810b0 */
[C---:B------:R-:W-:Y:S01]  /*34d10*/  HMMA.1688.F32.TF32 R180, R192.reuse, R20, R180 ;  /* 0x00000014c0b4723c */ /* 0x040fe200000810b4 */
[----:B------:R-:W-:Y:S04]  /*34d20*/  LDS R20, [R3+0x18000] ;  /* 0x0180000003147984 */ /* 0x000fe80000000800 */
[----:B------:R-:W-:Y:S03]  /*34d30*/  LDS R21, [R0+0x18000] ;  /* 0x0180000000157984 */ /* 0x000fe60000000800 */
[C---:B------:R-:W-:Y:S08]  /*34d40*/  HMMA.1688.F32.TF32 R184, R192.reuse, R24, R184 ;  /* 0x00000018c0b8723c */ /* 0x040ff000000810b8 */
[C---:B------:R-:W-:Y:S08]  /*34d50*/  HMMA.1688.F32.TF32 R188, R192.reuse, R28, R188 ;  /* 0x0000001cc0bc723c */ /* 0x040ff000000810bc */
[----:B------:R-:W-:Y:S01]  /*34d60*/  HMMA.1688.F32.TF32 R192, R192, R32, R236 ;  /* 0x00000020c0c0723c */ /* 0x000fe200000810ec */
[----:B------:R-:W-:Y:S04]  /*34d70*/  LDS R236, [R3+0x16100] ;  /* 0x0161000003ec7984 */ /* 0x000fe80000000800 */
[----:B------:R-:W-:Y:S04]  /*34d80*/  LDS R238, [R3+0x17100] ;  /* 0x0171000003ee7984 */ /* 0x000fe80000000800 */
[----:B------:R-:W-:Y:S04]  /*34d90*/  LDS R237, [R0+0x16100] ;  /* 0x0161000000ed7984 */ /* 0x000fe80000000800 */
[----:B------:R-:W1:Y:S01]  /*34da0*/  LDS R239, [R0+0x17100] ;  /* 0x0171000000ef7984 */ /* 0x000e620000000800 */
[C---:B----4-:R-:W-:Y:S08]  /*34db0*/  HMMA.1688.F32.TF32 R64, R228.reuse, R18, R64 ;  /* 0x00000012e440723c */ /* 0x050ff00000081040 */
[C---:B--2---:R-:W-:Y:S08]  /*34dc0*/  HMMA.1688.F32.TF32 R56, R228.reuse, R26, R56 ;  /* 0x0000001ae438723c */ /* 0x044ff00000081038 */
[C---:B------:R-:W-:Y:S08]  /*34dd0*/  HMMA.1688.F32.TF32 R60, R228.reuse, R22, R60 ;  /* 0x00000016e43c723c */ /* 0x040ff0000008103c */
[----:B------:R-:W-:Y:S01]  /*34de0*/  IMAD.MOV.U32 R5, RZ, RZ, R65 ;  /* 0x000000ffff057224 */ /* 0x000fe200078e0041 */
[----:B------:R-:W-:Y:S01]  /*34df0*/  HMMA.1688.F32.TF32 R228, R228, R34, R48 ;  /* 0x00000022e4e4723c */ /* 0x000fe20000081030 */
[----:B------:R-:W-:Y:S01]  /*34e00*/  IMAD.MOV.U32 R4, RZ, RZ, R64 ;  /* 0x000000ffff047224 */ /* 0x000fe200078e0040 */
[----:B------:R2:W-:Y:S04]  /*34e10*/  STL.64 [R1+0x358], R66 ;  /* 0x0003584201007387 */ /* 0x0005e80000100a00 */
[----:B--2---:R-:W2:Y:S04]  /*34e20*/  LDL.LU.64 R66, [R1+0x2430] ;  /* 0x0024300001427983 */ /* 0x004ea80000300a00 */
[----:B------:R-:W2:Y:S04]  /*34e30*/  LDL.LU.64 R64, [R1+0x2428] ;  /* 0x0024280001407983 */ /* 0x000ea80000300a00 */
[----:B------:R4:W-:Y:S04]  /*34e40*/  STL [R1+0x2334], R5 ;  /* 0x0023340501007387 */ /* 0x0009e80000100800 */
[----:B------:R1:W-:Y:S04]  /*34e50*/  STL [R1+0x2330], R4 ;  /* 0x0023300401007387 */ /* 0x0003e80000100800 */
[----:B------:R-:W-:Y:S04]  /*34e60*/  STL.64 [R1+0x340], R60 ;  /* 0x0003403c01007387 */ /* 0x000fe80000100a00 */
[----:B------:R3:W-:Y:S01]  /*34e70*/  STL.64 [R1+0x348], R62 ;  /* 0x0003483e01007387 */ /* 0x0007e20000100a00 */
[----:B----4-:R-:W-:Y:S01]  /*34e80*/  MOV R5, R53 ;  /* 0x0000003500057202 */ /* 0x010fe20000000f00 */
[----:B-1----:R-:W-:-:S02]  /*34e90*/  IMAD.MOV.U32 R4, RZ, RZ, R54 ;  /* 0x000000ffff047224 */ /* 0x002fc400078e0036 */
[----:B---3--:R-:W3:Y:S04]  /*34ea0*/  LDL.LU.64 R62, [R1+0x2420] ;  /* 0x00242000013e7983 */ /* 0x008ee80000300a00 */
[----:B------:R-:W3:Y:S04]  /*34eb0*/  LDL.LU.64 R60, [R1+0x2418] ;  /* 0x00241800013c7983 */ /* 0x000ee80000300a00 */
[----:B------:R-:W-:Y:S04]  /*34ec0*/  STL.64 [R1+0x330], R56 ;  /* 0x0003303801007387 */ /* 0x000fe80000100a00 */
[----:B------:R1:W-:Y:S01]  /*34ed0*/  STL.64 [R1+0x338], R58 ;  /* 0x0003383a01007387 */ /* 0x0003e20000100a00 */
[C---:B------:R-:W-:Y:S03]  /*34ee0*/  HMMA.1688.F32.TF32 R244, R232.reuse, R18, R244 ;  /* 0x00000012e8f4723c */ /* 0x040fe600000810f4 */
[----:B-1----:R-:W4:Y:S04]  /*34ef0*/  LDL.LU.64 R58, [R1+0x2410] ;  /* 0x00241000013a7983 */ /* 0x002f280000300a00 */
[----:B------:R-:W4:Y:S04]  /*34f00*/  LDL.LU.64 R56, [R1+0x2408] ;  /* 0x0024080001387983 */ /* 0x000f280000300a00 */
[----:B------:R-:W-:Y:S04]  /*34f10*/  STL [R1+0x320], R52 ;  /* 0x0003203401007387 */ /* 0x000fe80000100800 */
[----:B------:R1:W-:Y:S04]  /*34f20*/  STL [R1+0x32c], R55 ;  /* 0x00032c3701007387 */ /* 0x0003e80000100800 */
[----:B-1----:R-:W2:Y:S04]  /*34f30*/  LDL.LU.64 R54, [R1+0x2400] ;  /* 0x0024000001367983 */ /* 0x002ea80000300a00 */
[----:B------:R-:W2:Y:S04]  /*34f40*/  LDL.LU.64 R52, [R1+0x23f8] ;  /* 0x0023f80001347983 */ /* 0x000ea80000300a00 */
[----:B------:R-:W-:Y:S04]  /*34f50*/  STL [R1+0x233c], R4 ;  /* 0x00233c0401007387 */ /* 0x000fe80000100800 */
[----:B------:R1:W-:Y:S04]  /*34f60*/  STL [R1+0x2338], R5 ;  /* 0x0023380501007387 */ /* 0x0003e80000100800 */
[----:B------:R-:W2:Y:S04]  /*34f70*/  LDL.LU.64 R50, [R1+0x23f0] ;  /* 0x0023f00001327983 */ /* 0x000ea80000300a00 */
[----:B------:R-:W2:Y:S04]  /*34f80*/  LDL.LU.64 R48, [R1+0x23e8] ;  /* 0x0023e80001307983 */ /* 0x000ea80000300a00 */
[----:B------:R1:W-:Y:S01]  /*34f90*/  STL.64 [R1+0x2a0], R228 ;  /* 0x0002a0e401007387 */ /* 0x0003e20000100a00 */
[----:B------:R-:W-:Y:S03]  /*34fa0*/  HMMA.1688.F32.TF32 R248, R232, R22, R248 ;  /* 0x00000016e8f8723c */ /* 0x000fe600000810f8 */
[----:B------:R-:W-:Y:S01]  /*34fb0*/  STL.64 [R1+0x2a8], R230 ;  /* 0x0002a8e601007387 */ /* 0x000fe20000100a00 */
[----:B-1----:R-:W-:-:S02]  /*34fc0*/  IMAD.MOV.U32 R5, RZ, RZ, R43 ;  /* 0x000000ffff057224 */ /* 0x002fc400078e002b */
[----:B------:R-:W-:Y:S01]  /*34fd0*/  IMAD.MOV.U32 R4, RZ, RZ, R42 ;  /* 0x000000ffff047224 */ /* 0x000fe200078e002a */
[----:B------:R-:W2:Y:S04]  /*34fe0*/  LDL.LU R228, [R1] ;  /* 0x0000000001e47983 */ /* 0x000ea80000300800 */
[----:B------:R-:W2:Y:S04]  /*34ff0*/  LDL.LU R229, [R1+0x4] ;  /* 0x0000040001e57983 */ /* 0x000ea80000300800 */
[----:B------:R-:W-:Y:S04]  /*35000*/  STL.64 [R1+0x290], R44 ;  /* 0x0002902c01007387 */ /* 0x000fe80000100a00 */
[----:B------:R1:W-:Y:S04]  /*35010*/  STL.64 [R1+0x298], R46 ;  /* 0x0002982e01007387 */ /* 0x0003e80000100a00 */
[----:B-1----:R-:W3:Y:S04]  /*35020*/  LDL.LU.64 R46, [R1+0x23e0] ;  /* 0x0023e000012e7983 */ /* 0x002ee80000300a00 */
[----:B------:R-:W3:Y:S04]  /*35030*/  LDL.LU.64 R44, [R1+0x23d8] ;  /* 0x0023d800012c7983 */ /* 0x000ee80000300a00 */
[----:B------:R1:W-:Y:S04]  /*35040*/  STL.64 [R1+0x280], R40 ;  /* 0x0002802801007387 */ /* 0x0003e80000100a00 */
[----:B------:R-:W3:Y:S04]  /*35050*/  LDL.LU.64 R42, [R1+0x23d0] ;  /* 0x0023d000012a7983 */ /* 0x000ee80000300a00 */
[----:B-1----:R-:W3:Y:S04]  /*35060*/  LDL.LU.64 R40, [R1+0x23c8] ;  /* 0x0023c80001287983 */ /* 0x002ee80000300a00 */
[----:B------:R1:W-:Y:S04]  /*35070*/  STL [R1+0x2344], R5 ;  /* 0x0023440501007387 */ /* 0x0003e80000100800 */
[----:B------:R1:W-:Y:S04]  /*35080*/  STL [R1+0x2340], R4 ;  /* 0x0023400401007387 */ /* 0x0003e80000100800 */
[----:B------:R-:W-:Y:S04]  /*35090*/  STL.64 [R1+0x270], R36 ;  /* 0x0002702401007387 */ /* 0x000fe80000100a00 */
[----:B------:R1:W-:Y:S02]  /*350a0*/  STL.64 [R1+0x278], R38 ;  /* 0x0002782601007387 */ /* 0x0003e40000100a00 */
[----:B-1----:R-:W-:Y:S01]  /*350b0*/  MOV R5, R246 ;  /* 0x000000f600057202 */ /* 0x002fe20000000f00 */
[----:B------:R-:W-:Y:S01]  /*350c0*/  IMAD.MOV.U32 R4, RZ, RZ, R247 ;  /* 0x000000ffff047224 */ /* 0x000fe200078e00f7 */
[----:B------:R-:W3:Y:S04]  /*350d0*/  LDL.LU.64 R38, [R1+0x23c0] ;  /* 0x0023c00001267983 */ /* 0x000ee80000300a00 */
[----:B------:R-:W3:Y:S04]  /*350e0*/  LDL.LU.64 R36, [R1+0x23b8] ;  /* 0x0023b80001247983 */ /* 0x000ee80000300a00 */
[----:B------:R1:W-:Y:S01]  /*350f0*/  STL.64 [R1+0x260], R244 ;  /* 0x000260f401007387 */ /* 0x0003e20000100a00 */
[----:B------:R-:W-:-:S03]  /*35100*/  IMAD.MOV.U32 R29, RZ, RZ, R250 ;  /* 0x000000ffff1d7224 */ /* 0x000fc600078e00fa */
[----:B------:R-:W4:Y:S01]  /*35110*/  LDL.LU.64 R246, [R1+0x23b0] ;  /* 0x0023b00001f67983 */ /* 0x000f220000300a00 */
[----:B------:R-:W-:Y:S01]  /*35120*/  IMAD.MOV.U32 R28, RZ, RZ, R251 ;  /* 0x000000ffff1c7224 */ /* 0x000fe200078e00fb */
[----:B------:R-:W-:Y:S01]  /*35130*/  MOV R32, R249 ;  /* 0x000000f900207202 */ /* 0x000fe20000000f00 */
[----:B------:R-:W-:Y:S01]  /*35140*/  IMAD.MOV.U32 R33, RZ, RZ, R248 ;  /* 0x000000ffff217224 */ /* 0x000fe200078e00f8 */
[----:B-1----:R-:W4:Y:S04]  /*35150*/  LDL.LU.64 R244, [R1+0x23a8] ;  /* 0x0023a80001f47983 */ /* 0x002f280000300a00 */
[----:B------:R1:W-:Y:S04]  /*35160*/  STL [R1+0x234c], R5 ;  /* 0x00234c0501007387 */ /* 0x0003e80000100800 */
[----:B------:R1:W-:Y:S04]  /*35170*/  STL [R1+0x2348], R4 ;  /* 0x0023480401007387 */ /* 0x0003e80000100800 */
[----:B------:R-:W4:Y:S04]  /*35180*/  LDL.LU.64 R250, [R1+0x23a0] ;  /* 0x0023a00001fa7983 */ /* 0x000f280000300a00 */
[----:B------:R-:W4:Y:S01]  /*35190*/  LDL.LU.64 R248, [R1+0x2398] ;  /* 0x0023980001f87983 */ /* 0x000f220000300a00 */
[----:B------:R-:W-:Y:S01]  /*351a0*/  IMAD.MOV.U32 R230, RZ, RZ, R252 ;  /* 0x000000ffffe67224 */ /* 0x000fe200078e00fc */
[----:B------:R-:W-:-:S02]  /*351b0*/  MOV R231, R2 ;  /* 0x0000000200e77202 */ /* 0x000fc40000000f00 */
[----:B------:R-:W-:Y:S04]  /*351c0*/  STL [R1+0x235c], R28 ;  /* 0x00235c1c01007387 */ /* 0x000fe80000100800 */
[----:B------:R-:W-:Y:S04]  /*351d0*/  STL [R1+0x2358], R29 ;  /* 0x0023581d01007387 */ /* 0x000fe80000100800 */
[----:B------:R-:W-:Y:S04]  /*351e0*/  STL [R1+0x2354], R32 ;  /* 0x0023542001007387 */ /* 0x000fe80000100800 */
[----:B------:R-:W-:Y:S01]  /*351f0*/  STL [R1+0x2350], R33 ;  /* 0x0023502101007387 */ /* 0x000fe20000100800 */
[----:B--2---:R-:W-:Y:S11]  /*35200*/  HMMA.1688.F32.TF32 R228, R232, R26, R228 ;  /* 0x0000001ae8e4723c */ /* 0x004ff600000810e4 */
[----:B------:R-:W-:Y:S11]  /*35210*/  @!UPT UIADD3 URZ, URZ, URZ, URZ ;  /* 0x0000003f3f3ff290 */ /* 0x000ff6000fffe03f */
[----:B------:R-:W-:Y:S01]  /*35220*/  @!UPT UIADD3 URZ, URZ, URZ, URZ ;  /* 0x0000003f3f3ff290 */ /* 0x000fe2000fffe03f */
[----:B------:R4:W-:Y:S01]  /*35230*/  STL.64 [R1+0x248], R230 ;  /* 0x000248e601007387 */ /* 0x0009e20000100a00 */
[----:B-1----:R-:W-:Y:S01]  /*35240*/  MOV R5, R228 ;  /* 0x000000e400057202 */ /* 0x002fe20000000f00 */
[----:B------:R-:W-:-:S04]  /*35250*/  IMAD.MOV.U32 R4, RZ, RZ, R229 ;  /* 0x000000ffff047224 */ /* 0x000fc800078e00e5 */
[----:B------:R-:W-:Y:S01]  /*35260*/  STL [R1+0x2364], R5 ;  /* 0x0023640501007387 */ /* 0x000fe20000100800 */
[----:B---3--:R-:W-:Y:S03]  /*35270*/  HMMA.1688.F32.TF32 R36, R236, R6, R36 ;  /* 0x00000006ec24723c */ /* 0x008fe60000081024 */
[----:B------:R-:W-:Y:S05]  /*35280*/  STL [R1+0x2360], R4 ;  /* 0x0023600401007387 */ /* 0x000fea0000100800 */
[----:B----4-:R-:W-:Y:S11]  /*35290*/  HMMA.1688.F32.TF32 R228, R232, R30, R248 ;  /* 0x0000001ee8e4723c */ /* 0x010ff600000810f8 */
[----:B------:R-:W-:Y:S05]  /*352a0*/  @!UPT UIADD3 URZ, URZ, URZ, URZ ;  /* 0x0000003f3f3ff290 */ /* 0x000fea000fffe03f */
[----:B------:R-:W-:Y:S01]  /*352b0*/  IMAD.MOV.U32 R25, RZ, RZ, R36 ;  /* 0x000000ffff197224 */ /* 0x000fe200078e0024 */
[----:B------:R-:W-:Y:S01]  /*352c0*/  MOV R24, R37 ;  /* 0x0000002500187202 */ /* 0x000fe20000000f00 */
[----:B------:R-:W-:Y:S02]  /*352d0*/  IMAD.MOV.U32 R17, RZ, RZ, R38 ;  /* 0x000000ffff117224 */ /* 0x000fe400078e0026 */
[----:B------:R-:W-:Y:S02]  /*352e0*/  IMAD.MOV.U32 R16, RZ, RZ, R39 ;  /* 0x000000ffff107224 */ /* 0x000fe400078e0027 */
[----:B------:R-:W-:Y:S01]  /*352f0*/  HMMA.1688.F32.TF32 R36, R236, R10, R40 ;  /* 0x0000000aec24723c */ /* 0x000fe20000081028 */
[----:B------:R-:W-:Y:S04]  /*35300*/  LDS R40, [R3+0x16300] ;  /* 0x0163000003287984 */ /* 0x000fe80000000800 */
[----:B------:R-:W-:Y:S04]  /*35310*/  LDS R42, [R3+0x17300] ;  /* 0x01730000032a7984 */ /* 0x000fe80000000800 */
[----:B------:R-:W-:Y:S04]  /*35320*/  LDS R41, [R0+0x16300] ;  /* 0x0163000000297984 */ /* 0x000fe80000000800 */
[----:B------:R-:W-:Y:S01]  /*35330*/  LDS R43, [R0+0x17300] ;  /* 0x01730000002b7984 */ /* 0x000fe20000000800 */
[----:B------:R-:W-:Y:S01]  /*35340*/  IMAD.MOV.U32 R28, RZ, RZ, R228 ;  /* 0x000000ffff1c7224 */ /* 0x000fe200078e00e4 */
[----:B------:R-:W-:Y:S01]  /*35350*/  MOV R29, R229 ;  /* 0x000000e5001d7202 */ /* 0x000fe20000000f00 */
[----:B------:R-:W-:-:S02]  /*35360*/  IMAD.MOV.U32 R32, RZ, RZ, R230 ;  /* 0x000000ffff207224 */ /* 0x000fc400078e00e6 */
[----:B------:R-:W-:Y:S02]  /*35370*/  IMAD.MOV.U32 R33, RZ, RZ, R231 ;  /* 0x000000ffff217224 */ /* 0x000fe400078e00e7 */
[----:B------:R-:W-:Y:S03]  /*35380*/  HMMA.1688.F32.TF32 R228, R232, R34, R244 ;  /* 0x00000022e8e4723c */ /* 0x000fe600000810f4 */
[----:B------:R1:W-:Y:S04]  /*35390*/  STL [R1+0x2374], R33 ;  /* 0x0023742101007387 */ /* 0x0003e80000100800 */
[----:B------:R2:W-:Y:S04]  /*353a0*/  STL [R1+0x2370], R32 ;  /* 0x0023702001007387 */ /* 0x0005e80000100800 */
[----:B------:R3:W-:Y:S01]  /*353b0*/  STL [R1+0x236c], R28 ;  /* 0x00236c1c01007387 */ /* 0x0007e20000100800 */
[----:B-1----:R-:W-:-:S03]  /*353c0*/  MOV R33, R36 ;  /* 0x0000002400217202 */ /* 0x002fc60000000f00 */
[----:B------:R1:W-:Y:S01]  /*353d0*/  STL [R1+0x2368], R29 ;  /* 0x0023681d01007387 */ /* 0x0003e20000100800 */
[----:B--2---:R-:W-:Y:S02]  /*353e0*/  IMAD.MOV.U32 R32, RZ, RZ, R37 ;  /* 0x000000ffff207224 */ /* 0x004fe400078e0025 */
[----:B---3--:R-:W-:Y:S01]  /*353f0*/  IMAD.MOV.U32 R28, RZ, RZ, R38 ;  /* 0x000000ffff1c7224 */ /* 0x008fe200078e0026 */
[----:B-1----:R-:W-:Y:S02]  /*35400*/  MOV R29, R39 ;  /* 0x00000027001d7202 */ /* 0x002fe40000000f00 */
[----:B------:R-:W-:Y:S03]  /*35410*/  HMMA.1688.F32.TF32 R36, R236, R14, R44 ;  /* 0x0000000eec24723c */ /* 0x000fe6000008102c */
[----:B------:R-:W-:Y:S01]  /*35420*/  IMAD.MOV.U32 R4, RZ, RZ, R231 ;  /* 0x000000ffff047224 */ /* 0x000fe200078e00e7 */
[----:B------:R-:W-:Y:S01]  /*35430*/  MOV R5, R230 ;  /* 0x000000e600057202 */ /* 0x000fe20000000f00 */
[----:B------:R-:W-:Y:S04]  /*35440*/  STL.64 [R1+0x1a0], R228 ;  /* 0x0001a0e401007387 */ /* 0x000fe80000100a00 */
[----:B------:R1:W-:Y:S04]  /*35450*/  STL [R1+0x237c], R4 ;  /* 0x00237c0401007387 */ /* 0x0003e80000100800 */
[----:B------:R2:W-:Y:S04]  /*35460*/  STL [R1+0x2378], R5 ;  /* 0x0023780501007387 */ /* 0x0005e80000100800 */
[----:B------:R-:W-:Y:S04]  /*35470*/  STL [R1+0x238c], R16 ;  /* 0x00238c1001007387 */ /* 0x000fe80000100800 */
[----:B------:R-:W-:Y:S04]  /*35480*/  STL [R1+0x2388], R17 ;  /* 0x0023881101007387 */ /* 0x000fe80000100800 */
[----:B------:R3:W-:Y:S01]  /*35490*/  STL [R1+0x2384], R24 ;  /* 0x0023841801007387 */ /* 0x0007e20000100800 */
[----:B-1----:R-:W-:Y:S01]  /*354a0*/  MOV R4, R38 ;  /* 0x0000002600047202 */ /* 0x002fe20000000f00 */
[----:B--2---:R-:W-:-:S02]  /*354b0*/  IMAD.MOV.U32 R5, RZ, RZ, R39 ;  /* 0x000000ffff057224 */ /* 0x004fc400078e0027 */
[----:B------:R1:W-:Y:S04]  /*354c0*/  STL [R1+0x2380], R25 ;  /* 0x0023801901007387 */ /* 0x0003e80000100800 */
[----:B------:R-:W-:Y:S01]  /*354d0*/  LDS R44, [R3+0x16200] ;  /* 0x01620000032c7984 */ /* 0x000fe20000000800 */
[----:B---3--:R-:W-:-:S03]  /*354e0*/  IMAD.MOV.U32 R24, RZ, RZ, R36 ;  /* 0x000000ffff187224 */ /* 0x008fc600078e0024 */
[----:B------:R-:W-:Y:S01]  /*354f0*/  LDS R46, [R3+0x17200] ;  /* 0x01720000032e7984 */ /* 0x000fe20000000800 */
[----:B-1----:R-:W-:Y:S02]  /*35500*/  IMAD.MOV.U32 R25, RZ, RZ, R37 ;  /* 0x000000ffff197224 */ /* 0x002fe400078e0025 */
[----:B------:R-:W-:Y:S01]  /*35510*/  HMMA.1688.F32.TF32 R36, R236, R18, R48 ;  /* 0x00000012ec24723c */ /* 0x000fe20000081030 */
[----:B------:R1:W-:Y:S04]  /*35520*/  STL [R1+0x2394], R32 ;  /* 0x0023942001007387 */ /* 0x0003e80000100800 */
[----:B------:R2:W-:Y:S04]  /*35530*/  STL [R1+0x2390], R33 ;  /* 0x0023902101007387 */ /* 0x0005e80000100800 */
[----:B------:R-:W-:Y:S04]  /*35540*/  LDS R45, [R0+0x16200] ;  /* 0x01620000002d7984 */ /* 0x000fe80000000800 */
[----:B------:R-:W3:Y:S01]  /*35550*/  LDS R47, [R0+0x17200] ;  /* 0x01720000002f7984 */ /* 0x000ee20000000800 */
[C---:B------:R-:W-:Y:S03]  /*35560*/  HMMA.1688.F32.TF32 R232, R240.reuse, R30, R92 ;  /* 0x0000001ef0e8723c */ /* 0x040fe6000008105c */
[----:B------:R-:W-:Y:S04]  /*35570*/  LDS R48, [R3+0x16280] ;  /* 0x0162800003307984 */ /* 0x000fe80000000800 */
[----:B------:R-:W-:Y:S03]  /*35580*/  LDS R50, [R3+0x17280] ;  /* 0x0172800003327984 */ /* 0x000fe60000000800 */
[----:B-1----:R-:W-:Y:S01]  /*35590*/  IMAD.MOV.U32 R32, RZ, RZ, R36 ;  /* 0x000000ffff207224 */ /* 0x002fe200078e0024 */
[----:B--2---:R-:W-:Y:S01]  /*355a0*/  MOV R33, R37 ;  /* 0x0000002500217202 */ /* 0x004fe20000000f00 */
[----:B------:R-:W-:Y:S01]  /*355b0*/  IMAD.MOV.U32 R16, RZ, RZ, R38 ;  /* 0x000000ffff107224 */ /* 0x000fe200078e0026 */
[----:B------:R-:W-:Y:S01]  /*355c0*/  HMMA.1688.F32.TF32 R228, R240, R34, R96 ;  /* 0x00000022f0e4723c */ /* 0x000fe20000081060 */
[----:B------:R-:W-:Y:S01]  /*355d0*/  IMAD.MOV.U32 R17, RZ, RZ, R39 ;  /* 0x000000ffff117224 */ /* 0x000fe200078e0027 */
[----:B------:R-:W-:Y:S04]  /*355e0*/  LDS R49, [R0+0x16280] ;  /* 0x0162800000317984 */ /* 0x000fe80000000800 */
[----:B------:R-:W1:Y:S02]  /*355f0*/  LDS R51, [R0+0x17280] ;  /* 0x0172800000337984 */ /* 0x000e640000000800 */
        /* <DEDUP_REMOVED lines=15> */
[----:B---3--:R-:W-:Y:S11]  /*356f0*/  HMMA.1688.F32.TF32 R52, R44, R10, R104 ;  /* 0x0000000a2c34723c */ /* 0x008ff60000081068 */
[----:B------:R-:W-:Y:S05]  /*35700*/  @!UPT UIADD3 URZ, URZ, URZ, URZ ;  /* 0x0000003f3f3ff290 */ /* 0x000fea000fffe03f */
[----:B------:R-:W-:Y:S01]  /*35710*/  IMAD.MOV.U32 R63, RZ, RZ, R36 ;  /* 0x000000ffff3f7224 */ /* 0x000fe200078e0024 */
[----:B------:R-:W-:Y:S01]  /*35720*/  MOV R62, R37 ;  /* 0x00000025003e7202 */ /* 0x000fe20000000f00 */
[----:B------:R-:W-:Y:S02]  /*35730*/  IMAD.MOV.U32 R61, RZ, RZ, R38 ;  /* 0x000000ffff3d7224 */ /* 0x000fe400078e0026 */
[----:B------:R-:W-:Y:S02]  /*35740*/  IMAD.MOV.U32 R60, RZ, RZ, R39 ;  /* 0x000000ffff3c7224 */ /* 0x000fe400078e0027 */
[----:B------:R-:W-:Y:S08]  /*35750*/  HMMA.1688.F32.TF32 R36, R236, R34, R64 ;  /* 0x00000022ec24723c */ /* 0x000ff00000081040 */
[----:B------:R-:W-:Y:S11]  /*35760*/  HMMA.1688.F32.TF32 R236, R240, R26, R88 ;  /* 0x0000001af0ec723c */ /* 0x000ff60000081058 */
[----:B------:R-:W-:Y:S11]  /*35770*/  @!UPT UIADD3 URZ, URZ, URZ, URZ ;  /* 0x0000003f3f3ff290 */ /* 0x000ff6000fffe03f */
[----:B------:R-:W-:Y:S01]  /*35780*/  @!UPT UIADD3 URZ, URZ, URZ, URZ ;  /* 0x0000003f3f3ff290 */ /* 0x000fe2000fffe03f */
[----:B------:R2:W-:Y:S04]  /*35790*/  STL [R1+0x22d0], R236 ;  /* 0x0022d0ec01007387 */ /* 0x0005e80000100800 */
[----:B------:R-:W-:Y:S04]  /*357a0*/  STL [R1+0x22cc], R237 ;  /* 0x0022cced01007387 */ /* 0x000fe80000100800 */
[----:B------:R-:W-:Y:S04]  /*357b0*/  STL [R1+0x22c8], R238 ;  /* 0x0022c8ee01007387 */ /* 0x000fe80000100800 */
[----:B------:R-:W-:Y:S04]  /*357c0*/  STL [R1+0x22c4], R239 ;  /* 0x0022c4ef01007387 */ /* 0x000fe80000100800 */
[----:B------:R-:W-:Y:S01]  /*357d0*/  STL [R1+0x22e0], R232 ;  /* 0x0022e0e801007387 */ /* 0x000fe20000100800 */
[----:B--2---:R-:W-:-:S03]  /*357e0*/  MOV R236, R55 ;  /* 0x0000003700ec7202 */ /* 0x004fc60000000f00 */
[----:B------:R2:W-:Y:S04]  /*357f0*/  STL [R1+0x22dc], R233 ;  /* 0x0022dce901007387 */ /* 0x0005e80000100800 */
[----:B------:R3:W-:Y:S04]  /*35800*/  STL [R1+0x22d8], R234 ;  /* 0x0022d8ea01007387 */ /* 0x0007e80000100800 */
[----:B------:R4:W-:Y:S01]  /*35810*/  STL [R1+0x22d4], R235 ;  /* 0x0022d4eb01007387 */ /* 0x0009e20000100800 */
[----:B--2---:R-:W-:Y:S01]  /*35820*/  MOV R233, R52 ;  /* 0x0000003400e97202 */ /* 0x004fe20000000f00 */
[----:B---3--:R-:W-:-:S02]  /*35830*/  IMAD.MOV.U32 R234, RZ, RZ, R53 ;  /* 0x000000ffffea7224 */ /* 0x008fc400078e0035 */
[----:B----4-:R-:W-:Y:S02]  /*35840*/  IMAD.MOV.U32 R235, RZ, RZ, R54 ;  /* 0x000000ffffeb7224 */ /* 0x010fe400078e0036 */
[C---:B------:R-:W-:Y:S01]  /*35850*/  HMMA.1688.F32.TF32 R52, R44.reuse, R14, R108 ;  /* 0x0000000e2c34723c */ /* 0x040fe2000008106c */
[----:B------:R2:W-:Y:S04]  /*35860*/  STL [R1+0x22ec], R228 ;  /* 0x0022ece401007387 */ /* 0x0005e80000100800 */
[----:B------:R-:W-:Y:S04]  /*35870*/  STL [R1+0x22e8], R229 ;  /* 0x0022e8e501007387 */ /* 0x000fe80000100800 */
[----:B------:R3:W-:Y:S11]  /*35880*/  STL [R1+0x22e4], R230 ;  /* 0x0022e4e601007387 */ /* 0x0007f60000100800 */
[----:B------:R-:W-:Y:S04]  /*35890*/  @!UPT UIADD3 URZ, URZ, URZ, URZ ;  /* 0x0000003f3f3ff290 */ /* 0x000fe8000fffe03f */
[----:B--2---:R-:W-:Y:S01]  /*358a0*/  IMAD.MOV.U32 R228, RZ, RZ, R52 ;  /* 0x000000ffffe47224 */ /* 0x004fe200078e0034 */
[----:B---3--:R-:W-:Y:S01]  /*358b0*/  MOV R230, R54 ;  /* 0x0000003600e67202 */ /* 0x008fe20000000f00 */
[----:B------:R-:W-:Y:S02]  /*358c0*/  IMAD.MOV.U32 R229, RZ, RZ, R53 ;  /* 0x000000ffffe57224 */ /* 0x000fe400078e0035 */
[----:B------:R-:W-:Y:S02]  /*358d0*/  IMAD.MOV.U32 R232, RZ, RZ, R55 ;  /* 0x000000ffffe87224 */ /* 0x000fe400078e0037 */
[C---:B------:R-:W-:Y:S01]  /*358e0*/  HMMA.1688.F32.TF32 R52, R44.reuse, R18, R112 ;  /* 0x000000122c34723c */ /* 0x040fe20000081070 */
[----:B------:R2:W-:Y:S07]  /*358f0*/  STL [R1+0x22c0], R231 ;  /* 0x0022c0e701007387 */ /* 0x0005ee0000100800 */
[C---:B------:R-:W-:Y:S11]  /*35900*/  HMMA.1688.F32.TF32 R88, R44.reuse, R6, R100 ;  /* 0x000000062c58723c */ /* 0x040ff60000081064 */
[----:B------:R-:W-:Y:S05]  /*35910*/  @!UPT UIADD3 URZ, URZ, URZ, URZ ;  /* 0x0000003f3f3ff290 */ /* 0x000fea000fffe03f */
[----:B------:R-:W-:Y:S01]  /*35920*/  IMAD.MOV.U32 R237, RZ, RZ, R52 ;  /* 0x000000ffffed7224 */ /* 0x000fe200078e0034 */
[----:B------:R-:W-:Y:S01]  /*35930*/  MOV R238, R53 ;  /* 0x0000003500ee7202 */ /* 0x000fe20000000f00 */
[----:B------:R-:W-:Y:S02]  /*35940*/  IMAD.MOV.U32 R239, RZ, RZ, R54 ;  /* 0x000000ffffef7224 */ /* 0x000fe400078e0036 */
[----:B--2---:R-:W-:Y:S02]  /*35950*/  IMAD.MOV.U32 R231, RZ, RZ, R55 ;  /* 0x000000ffffe77224 */ /* 0x004fe400078e0037 */
[----:B------:R-:W-:Y:S01]  /*35960*/  HMMA.1688.F32.TF32 R52, R44, R22, R116 ;  /* 0x000000162c34723c */ /* 0x000fe20000081074 */
[----:B------:R-:W-:Y:S04]  /*35970*/  STL.64 [R1+0x310], R88 ;  /* 0x0003105801007387 */ /* 0x000fe80000100a00 */
[----:B------:R-:W-:Y:S04]  /*35980*/  STL.64 [R1+0x318], R90 ;  /* 0x0003185a01007387 */ /* 0x000fe80000100a00 */
[----:B------:R2:W-:Y:S04]  /*35990*/  STL [R1+0x22fc], R236 ;  /* 0x0022fcec01007387 */ /* 0x0005e80000100800 */
[----:B------:R3:W-:Y:S04]  /*359a0*/  STL [R1+0x22f8], R235 ;  /* 0x0022f8eb01007387 */ /* 0x0007e80000100800 */
[----:B------:R4:W-:Y:S04]  /*359b0*/  STL [R1+0x22f4], R233 ;  /* 0x0022f4e901007387 */ /* 0x0009e80000100800 */
[----:B------:R1:W-:Y:S03]  /*359c0*/  STL [R1+0x22f0], R234 ;  /* 0x0022f0ea01007387 */ /* 0x0003e60000100800 */
[----:B--2---:R-:W-:Y:S01]  /*359d0*/  MOV R236, R52 ;  /* 0x0000003400ec7202 */ /* 0x004fe20000000f00 */
[----:B---3--:R-:W-:Y:S01]  /*359e0*/  IMAD.MOV.U32 R235, RZ, RZ, R53 ;  /* 0x000000ffffeb7224 */ /* 0x008fe200078e0035 */
[----:B------:R-:W-:Y:S01]  /*359f0*/  MOV R67, R36 ;  /* 0x0000002400437202 */ /* 0x000fe20000000f00 */
[----:B----4-:R-:W-:Y:S01]  /*35a00*/  IMAD.MOV.U32 R233, RZ, RZ, R54 ;  /* 0x000000ffffe97224 */ /* 0x010fe200078e0036 */
[----:B------:R-:W-:Y:S01]  /*35a10*/  MOV R64, R39 ;  /* 0x0000002700407202 */ /* 0x000fe20000000f00 */
[----:B------:R-:W-:Y:S01]  /*35a20*/  IMAD.MOV.U32 R66, RZ, RZ, R37 ;  /* 0x000000ffff427224 */ /* 0x000fe200078e0025 */
[----:B------:R-:W-:Y:S01]  /*35a30*/  LDS R116, [R3+0x18180] ;  /* 0x0181800003747984 */ /* 0x000fe20000000800 */
[----:B-1----:R-:W-:-:S02]  /*35a40*/  MOV R234, R55 ;  /* 0x0000003700ea7202 */ /* 0x002fc40000000f00 */
[----:B------:R-:W-:Y:S01]  /*35a50*/  HMMA.1688.F32.TF32 R52, R44, R26, R120 ;  /* 0x0000001a2c34723c */ /* 0x000fe20000081078 */
[----:B------:R1:W-:Y:S04]  /*35a60*/  STL [R1+0x230c], R232 ;  /* 0x00230ce801007387 */ /* 0x0003e80000100800 */
[----:B------:R-:W-:Y:S04]  /*35a70*/  STL [R1+0x2308], R230 ;  /* 0x002308e601007387 */ /* 0x000fe80000100800 */
[----:B------:R2:W-:Y:S04]  /*35a80*/  STL [R1+0x2304], R228 ;  /* 0x002304e401007387 */ /* 0x0005e80000100800 */
[----:B------:R3:W-:Y:S01]  /*35a90*/  STL [R1+0x2300], R229 ;  /* 0x002300e501007387 */ /* 0x0007e20000100800 */
[----:B------:R-:W-:-:S03]  /*35aa0*/  IMAD.MOV.U32 R65, RZ, RZ, R38 ;  /* 0x000000ffff417224 */ /* 0x000fc600078e0026 */
[----:B------:R-:W-:Y:S04]  /*35ab0*/  LDS R118, [R3+0x19180] ;  /* 0x0191800003767984 */ /* 0x000fe80000000800 */
[----:B------:R-:W-:Y:S03]  /*35ac0*/  LDS R117, [R0+0x18180] ;  /* 0x0181800000757984 */ /* 0x000fe60000000800 */
[----:B-1----:R-:W-:Y:S01]  /*35ad0*/  IMAD.MOV.U32 R232, RZ, RZ, R52 ;  /* 0x000000ffffe87224 */ /* 0x002fe200078e0034 */
[----:B--2---:R-:W-:Y:S01]  /*35ae0*/  MOV R228, R54 ;  /* 0x0000003600e47202 */ /* 0x004fe20000000f00 */
[----:B------:R-:W-:Y:S01]  /*35af0*/  IMAD.MOV.U32 R230, RZ, RZ, R53 ;  /* 0x000000ffffe67224 */ /* 0x000fe200078e0035 */
[----:B------:R-:W-:Y:S01]  /*35b00*/  LDS R119, [R0+0x19180] ;  /* 0x0191800000777984 */ /* 0x000fe20000000800 */
[----:B---3--:R-:W-:-:S02]  /*35b10*/  IMAD.MOV.U32 R229, RZ, RZ, R55 ;  /* 0x000000ffffe57224 */ /* 0x008fc400078e0037 */
[C---:B------:R-:W-:Y:S08]  /*35b20*/  HMMA.1688.F32.TF32 R52, R44.reuse, R30, R124 ;  /* 0x0000001e2c34723c */ /* 0x040ff0000008107c */
[----:B------:R-:W-:Y:S11]  /*35b30*/  HMMA.1688.F32.TF32 R44, R44, R34, R128 ;  /* 0x000000222c2c723c */ /* 0x000ff60000081080 */
[----:B------:R-:W-:Y:S11]  /*35b40*/  @!UPT UIADD3 URZ, URZ, URZ, URZ ;  /* 0x0000003f3f3ff290 */ /* 0x000ff6000fffe03f */
[----:B------:R-:W-:Y:S02]  /*35b50*/  @!UPT UIADD3 URZ, URZ, URZ, URZ ;  /* 0x0000003f3f3ff290 */ /* 0x000fe4000fffe03f */
[----:B------:R-:W-:Y:S01]  /*35b60*/  MOV R111, R44 ;  /* 0x0000002c006f7202 */ /* 0x000fe20000000f00 */
[----:B------:R-:W-:Y:S01]  /*35b70*/  IMAD.MOV.U32 R110, RZ, RZ, R45 ;  /* 0x000000ffff6e7224 */ /* 0x000fe200078e002d */
[----:B------:R-:W-:Y:S01]  /*35b80*/  MOV R108, R47 ;  /* 0x0000002f006c7202 */ /* 0x000fe20000000f00 */
[----:B------:R-:W-:Y:S02]  /*35b90*/  IMAD.MOV.U32 R109, RZ, RZ, R46 ;  /* 0x000000ffff6d7224 */ /* 0x000fe400078e002e */
[C---:B------:R-:W-:Y:S01]  /*35ba0*/  HMMA.1688.F32.TF32 R44, R48.reuse, R6, R132 ;  /* 0x00000006302c723c */ /* 0x040fe20000081084 */
[----:B------:R1:W-:Y:S04]  /*35bb0*/  STL [R1+0x231c], R231 ;  /* 0x00231ce701007387 */ /* 0x0003e80000100800 */
[----:B------:R2:W-:Y:S11]  /*35bc0*/  STL [R1+0x2318], R239 ;  /* 0x002318ef01007387 */ /* 0x0005f60000100800 */
[----:B------:R-:W-:Y:S08]  /*35bd0*/  @!UPT UIADD3 URZ, URZ, URZ, URZ ;  /* 0x0000003f3f3ff290 */ /* 0x000ff0000fffe03f */
[----:B------:R-:W-:Y:S01]  /*35be0*/  IMAD.MOV.U32 R115, RZ, RZ, R44 ;  /* 0x000000ffff737224 */ /* 0x000fe200078e002c */
[----:B------:R-:W-:Y:S01]  /*35bf0*/  MOV R113, R46 ;  /* 0x0000002e00717202 */ /* 0x000fe20000000f00 */
[----:B------:R-:W-:Y:S02]  /*35c00*/  IMAD.MOV.U32 R114, RZ, RZ, R45 ;  /* 0x000000ffff727224 */ /* 0x000fe400078e002d */
[----:B------:R-:W-:Y:S02]  /*35c10*/  IMAD.MOV.U32 R112, RZ, RZ, R47 ;  /* 0x000000ffff707224 */ /* 0x000fe400078e002f */
[----:B------:R-:W-:Y:S01]  /*35c20*/  HMMA.1688.F32.TF32 R44, R48, R10, R136 ;  /* 0x0000000a302c723c */ /* 0x000fe20000081088 */
[----:B------:R-:W-:Y:S04]  /*35c30*/  STL [R1+0x2314], R238 ;  /* 0x002314ee01007387 */ /* 0x000fe80000100800 */
[----:B------:R-:W-:Y:S04]  /*35c40*/  STL [R1+0x2310], R237 ;  /* 0x002310ed01007387 */ /* 0x000fe80000100800 */
[----:B------:R3:W-:Y:S04]  /*35c50*/  STL [R1+0x232c], R234 ;  /* 0x00232cea01007387 */ /* 0x0007e80000100800 */
[----:B------:R4:W-:Y:S04]  /*35c60*/  STL [R1+0x2328], R233 ;  /* 0x002328e901007387 */ /* 0x0009e80000100800 */
[----:B------:R4:W-:Y:S01]  /*35c70*/  STL [R1+0x2324], R235 ;  /* 0x002324eb01007387 */ /* 0x0009e20000100800 */
[----:B-1----:R-:W-:-:S03]  /*35c80*/  IMAD.MOV.U32 R231, RZ, RZ, R52 ;  /* 0x000000ffffe77224 */ /* 0x002fc600078e0034 */
[----:B------:R1:W-:Y:S01]  /*35c90*/  STL [R1+0x2320], R236 ;  /* 0x002320ec01007387 */ /* 0x0003e20000100800 */
[----:B--2---:R-:W-:Y:S02]  /*35ca0*/  MOV R239, R53 ;  /* 0x0000003500ef7202 */ /* 0x004fe40000000f00 */
[----:B---3--:R-:W-:Y:S01]  /*35cb0*/  IMAD.MOV.U32 R234, RZ, RZ, R44 ;  /* 0x000000ffffea7224 */ /* 0x008fe200078e002c */
[----:B----4-:R-:W-:Y:S01]  /*35cc0*/  MOV R233, R45 ;  /* 0x0000002d00e97202 */ /* 0x010fe20000000f00 */
[----:B------:R-:W-:Y:S02]  /*35cd0*/  IMAD.MOV.U32 R235, RZ, RZ, R46 ;  /* 0x000000ffffeb7224 */ /* 0x000fe400078e002e */
[----:B------:R-:W-:Y:S02]  /*35ce0*/  IMAD.MOV.U32 R238, RZ, RZ, R54 ;  /* 0x000000ffffee7224 */ /* 0x000fe400078e0036 */
[----:B-1----:R-:W-:Y:S02]  /*35cf0*/  IMAD.MOV.U32 R236, RZ, RZ, R47 ;  /* 0x000000ffffec7224 */ /* 0x002fe400078e002f */
[----:B------:R-:W-:Y:S01]  /*35d00*/  HMMA.1688.F32.TF32 R44, R48, R14, R140 ;  /* 0x0000000e302c723c */ /* 0x000fe2000008108c */
[----:B------:R-:W-:-:S07]  /*35d10*/  IMAD.MOV.U32 R237, RZ, RZ, R55 ;  /* 0x000000ffffed7224 */ /* 0x000fce00078e0037 */
[C---:B------:R-:W-:Y:S08]  /*35d20*/  HMMA.1688.F32.TF32 R52, R48.reuse, R18, R144 ;  /* 0x000000123034723c */ /* 0x040ff00000081090 */
[C---:B------:R-:W-:Y:S07]  /*35d30*/  HMMA.1688.F32.TF32 R88, R48.reuse, R22, R148 ;  /* 0x000000163058723c */ /* 0x040fee0000081094 */
[----:B------:R-:W-:Y:S04]  /*35d40*/  STL.64 [R1+0x1f0], R44 ;  /* 0x0001f02c01007387 */ /* 0x000fe80000100a00 */
[----:B------:R1:W-:Y:S04]  /*35d50*/  STL.64 [R1+0x1f8], R46 ;  /* 0x0001f82e01007387 */ /* 0x0003e80000100a00 */
[----:B------:R-:W-:Y:S04]  /*35d60*/  STL.64 [R1+0x1e0], R52 ;  /* 0x0001e03401007387 */ /* 0x000fe80000100a00 */
[----:B------:R2:W-:Y:S01]  /*35d70*/  STL.64 [R1+0x1e8], R54 ;  /* 0x0001e83601007387 */ /* 0x0005e20000100a00 */
[C---:B-1----:R-:W-:Y:S08]  /*35d80*/  HMMA.1688.F32.TF32 R44, R48.reuse, R26, R152 ;  /* 0x0000001a302c723c */ /* 0x042ff00000081098 */
[C---:B--2---:R-:W-:Y:S01]  /*35d90*/  HMMA.1688.F32.TF32 R52, R48.reuse, R30, R156 ;  /* 0x0000001e3034723c */ /* 0x044fe2000008109c */
[----:B------:R-:W-:Y:S04]  /*35da0*/  STL.64 [R1+0x1d0], R88 ;  /* 0x0001d05801007387 */ /* 0x000fe80000100a00 */
[----:B------:R-:W-:Y:S03]  /*35db0*/  STL.64 [R1+0x1d8], R90 ;  /* 0x0001d85a01007387 */ /* 0x000fe60000100a00 */
[----:B------:R-:W-:Y:S07]  /*35dc0*/  HMMA.1688.F32.TF32 R48, R48, R34, R160 ;  /* 0x000000223030723c */ /* 0x000fee00000810a0 */
[----:B------:R-:W-:Y:S04]  /*35dd0*/  STL.64 [R1+0x1c0], R44 ;  /* 0x0001c02c01007387 */ /* 0x000fe80000100a00 */
[----:B------:R1:W-:Y:S04]  /*35de0*/  STL.64 [R1+0x1c8], R46 ;  /* 0x0001c82e01007387 */ /* 0x0003e80000100a00 */
[----:B------:R-:W-:Y:S04]  /*35df0*/  STL.64 [R1+0x1b0], R52 ;  /* 0x0001b03401007387 */ /* 0x000fe80000100a00 */
[----:B------:R2:W-:Y:S01]  /*35e00*/  STL.64 [R1+0x1b8], R54 ;  /* 0x0001b83601007387 */ /* 0x0005e20000100a00 */
[C---:B-1----:R-:W-:Y:S08]  /*35e10*/  HMMA.1688.F32.TF32 R44, R40.reuse, R6, R164 ;  /* 0x00000006282c723c */ /* 0x042ff000000810a4 */
[----:B--2---:R-:W-:Y:S01]  /*35e20*/  HMMA.1688.F32.TF32 R52, R40, R10, R168 ;  /* 0x0000000a2834723c */ /* 0x004fe200000810a8 */
[----:B------:R-:W-:Y:S04]  /*35e30*/  STL.64 [R1+0x180], R48 ;  /* 0x0001803001007387 */ /* 0x000fe80000100a00 */
[----:B------:R1:W-:Y:S10]  /*35e40*/  STL.64 [R1+0x188], R50 ;  /* 0x0001883201007387 */ /* 0x0003f40000100a00 */
[----:B------:R-:W-:Y:S04]  /*35e50*/  STL.64 [R1+0x170], R44 ;  /* 0x0001702c01007387 */ /* 0x000fe80000100a00 */
[----:B------:R2:W-:Y:S04]  /*35e60*/  STL.64 [R1+0x178], R46 ;  /* 0x0001782e01007387 */ /* 0x0005e80000100a00 */
[----:B------:R-:W-:Y:S04]  /*35e70*/  STL.64 [R1+0x160], R52 ;  /* 0x0001603401007387 */ /* 0x000fe80000100a00 */
[----:B------:R3:W-:Y:S04]  /*35e80*/  STL.64 [R1+0x168], R54 ;  /* 0x0001683601007387 */ /* 0x0007e80000100a00 */
[----:B------:R-:W4:Y:S01]  /*35e90*/  LDL.LU R91, [R1+0x390] ;  /* 0x00039000015b7983 */ /* 0x000f220000300800 */
        /* <DEDUP_REMOVED lines=21> */
[----:B------:R-:W-:Y:S08]  /*35ff0*/  HMMA.1688.F32.TF32 R36, R240, R18, R80 ;  /* 0x00000012f024723c */ /* 0x000ff00000081050 */
[----:B-1----:R-:W-:Y:S11]  /*36000*/  HMMA.1688.F32.TF32 R48, R40, R14, R172 ;  /* 0x0000000e2830723c */ /* 0x002ff600000810ac */
[----:B------:R-:W-:Y:S05]  /*36010*/  @!UPT UIADD3 URZ, URZ, URZ, URZ ;  /* 0x0000003f3f3ff290 */ /* 0x000fea000fffe03f */
[----:B------:R-:W-:Y:S01]  /*36020*/  IMAD.MOV.U32 R83, RZ, RZ, R36 ;  /* 0x000000ffff537224 */ /* 0x000fe200078e0024 */
[----:B------:R-:W-:Y:S01]  /*36030*/  MOV R81, R38 ;  /* 0x0000002600517202 */ /* 0x000fe20000000f00 */
[----:B------:R-:W-:Y:S02]  /*36040*/  IMAD.MOV.U32 R82, RZ, RZ, R37 ;  /* 0x000000ffff527224 */ /* 0x000fe400078e0025 */
[----:B------:R-:W-:Y:S02]  /*36050*/  IMAD.MOV.U32 R80, RZ, RZ, R39 ;  /* 0x000000ffff507224 */ /* 0x000fe400078e0027 */
[----:B------:R-:W-:Y:S08]  /*36060*/  HMMA.1688.F32.TF32 R36, R240, R22, R84 ;  /* 0x00000016f024723c */ /* 0x000ff00000081054 */
[----:B--2---:R-:W-:Y:S01]  /*36070*/  HMMA.1688.F32.TF32 R44, R40, R18, R176 ;  /* 0x00000012282c723c */ /* 0x004fe200000810b0 */
[----:B------:R-:W-:Y:S11]  /*36080*/  STL.64 [R1+0x150], R48 ;  /* 0x0001503001007387 */ /* 0x000ff60000100a00 */
[----:B------:R-:W-:Y:S04]  /*36090*/  @!UPT UIADD3 URZ, URZ, URZ, URZ ;  /* 0x0000003f3f3ff290 */ /* 0x000fe8000fffe03f */
        /* <DEDUP_REMOVED lines=8> */
[C---:B---3--:R-:W-:Y:S03]  /*36120*/  HMMA.1688.F32.TF32 R52, R40.reuse, R22, R180 ;  /* 0x000000162834723c */ /* 0x048fe600000810b4 */
[----:B------:R2:W-:Y:S04]  /*36130*/  STL.64 [R1+0x158], R50 ;  /* 0x0001583201007387 */ /* 0x0005e80000100a00 */
[----:B------:R-:W-:Y:S04]  /*36140*/  STL.64 [R1+0x140], R44 ;  /* 0x0001402c01007387 */ /* 0x000fe80000100a00 */
[----:B------:R3:W-:Y:S01]  /*36150*/  STL.64 [R1+0x148], R46 ;  /* 0x0001482e01007387 */ /* 0x0007e20000100a00 */
[C---:B--2---:R-:W-:Y:S08]  /*36160*/  HMMA.1688.F32.TF32 R48, R40.reuse, R26, R184 ;  /* 0x0000001a2830723c */ /* 0x044ff000000810b8 */
        /* <DEDUP_REMOVED lines=12> */
[----:B------:R-:W-:Y:S01]  /*36230*/  IMAD.MOV.U32 R90, RZ, RZ, R69 ;  /* 0x000000ffff5a7224 */ /* 0x000fe200078e0045 */
[----:B------:R-:W-:Y:S01]  /*36240*/  MOV R88, R71 ;  /* 0x0000004700587202 */ /* 0x000fe20000000f00 */
[----:B------:R-:W-:Y:S01]  /*36250*/  IMAD.MOV.U32 R89, RZ, RZ, R70 ;  /* 0x000000ffff597224 */ /* 0x000fe200078e0046 */
[----:B------:R-:W-:Y:S01]  /*36260*/  MOV R162, R65 ;  /* 0x0000004100a27202 */ /* 0x000fe20000000f00 */
[----:B------:R-:W-:-:S02]  /*36270*/  IMAD.MOV.U32 R163, RZ, RZ, R64 ;  /* 0x000000ffffa37224 */ /* 0x000fc400078e0040 */
[----:B------:R-:W-:Y:S01]  /*36280*/  IMAD.MOV.U32 R161, RZ, RZ, R66 ;  /* 0x000000ffffa17224 */ /* 0x000fe200078e0042 */
[C---:B------:R-:W-:Y:S01]  /*36290*/  HMMA.1688.F32.TF32 R248, R36.reuse, R22, R212 ;  /* 0x0000001624f8723c */ /* 0x040fe200000810d4 */
[----:B------:R-:W-:Y:S01]  /*362a0*/  IMAD.MOV.U32 R160, RZ, RZ, R67 ;  /* 0x000000ffffa07224 */ /* 0x000fe200078e0043 */
[----:B----4-:R-:W2:Y:S06]  /*362b0*/  LDSM.16.M88.4 R148, [R91+0x42180] ;  /* 0x042180005b94783b */ /* 0x010eac0000000200 */
[C---:B-1----:R-:W-:Y:S01]  /*362c0*/  HMMA.1688.F32.TF32 R40, R36.reuse, R14, R204 ;  /* 0x0000000e2428723c */ /* 0x042fe200000810cc */
[----:B------:R-:W1:Y:S04]  /*362d0*/  LDSM.16.M88.4 R144, [R91+0x43180] ;  /* 0x043180005b90783b */ /* 0x000e680000000200 */
[----:B------:R-:W-:Y:S04]  /*362e0*/  STL.64 [R1+0x50], R48 ;  /* 0x0000503001007387 */ /* 0x000fe80000100a00 */
[----:B------:R-:W-:Y:S04]  /*362f0*/  STL.64 [R1+0x58], R50 ;  /* 0x0000583201007387 */ /* 0x000fe80000100a00 */
[----:B------:R-:W3:Y:S04]  /*36300*/  LDSM.16.M88.4 R132, [R91+0x46180] ;  /* 0x046180005b84783b */ /* 0x000ee80000000200 */
[----:B------:R-:W-:Y:S04]  /*36310*/  STL.64 [R1+0x20], R44 ;  /* 0x0000202c01007387 */ /* 0x000fe80000100a00 */
[----:B------:R-:W-:Y:S03]  /*36320*/  STL.64 [R1+0x28], R46 ;  /* 0x0000282e01007387 */ /* 0x000fe60000100a00 */
[----:B------:R-:W-:Y:S01]  /*36330*/  MOV R252, R42 ;  /* 0x0000002a00fc7202 */ /* 0x000fe20000000f00 */
[----:B------:R-:W-:Y:S01]  /*36340*/  IMAD.MOV.U32 R2, RZ, RZ, R43 ;  /* 0x000000ffff027224 */ /* 0x000fe200078e002b */
[----:B------:R4:W-:Y:S01]  /*36350*/  STL.64 [R1+0x10], R40 ;  /* 0x0000102801007387 */ /* 0x0009e20000100a00 */
[C---:B------:R-:W-:Y:S03]  /*36360*/  HMMA.1688.F32.TF32 R244, R36.reuse, R26, R216 ;  /* 0x0000001a24f4723c */ /* 0x040fe600000810d8 */
[----:B------:R-:W-:Y:S04]  /*36370*/  LDSM.16.M88.4 R156, [R91+0x40180] ;  /* 0x040180005b9c783b */ /* 0x000fe80000000200 */
[----:B------:R-:W-:Y:S01]  /*36380*/  LDSM.16.M88.4 R152, [R91+0x41180] ;  /* 0x041180005b98783b */ /* 0x000fe20000000200 */
[C---:B----4-:R-:W-:Y:S03]  /*36390*/  HMMA.1688.F32.TF32 R40, R36.reuse, R18, R208 ;  /* 0x000000122428723c */ /* 0x050fe600000810d0 */
[----:B------:R-:W-:Y:S04]  /*363a0*/  LDSM.16.M88.4 R140, [R91+0x44180] ;  /* 0x044180005b8c783b */ /* 0x000fe80000000200 */
[----:B------:R-:W-:Y:S01]  /*363b0*/  LDSM.16.M88.4 R136, [R91+0x45180] ;  /* 0x045180005b88783b */ /* 0x000fe20000000200 */
[C---:B------:R-:W-:Y:S03]  /*363c0*/  HMMA.1688.F32.TF32 R220, R36.reuse, R30, R220 ;  /* 0x0000001e24dc723c */ /* 0x040fe600000810dc */
[----:B------:R4:W-:Y:S05]  /*363d0*/  LDSM.16.M88.4 R128, [R91+0x47180] ;  /* 0x047180005b80783b */ /* 0x0009ea0000000200 */
[----:B------:R-:W-:Y:S01]  /*363e0*/  HMMA.1688.F32.TF32 R224, R36, R34, R224 ;  /* 0x0000002224e0723c */ /* 0x000fe200000810e0 */
[----:B------:R-:W-:Y:S01]  /*363f0*/  STL.64 [R1+0x2278], R250 ;  /* 0x002278fa01007387 */ /* 0x000fe20000100a00 */
[----:B------:R-:W-:Y:S01]  /*36400*/  IMAD.MOV.U32 R69, RZ, RZ, R33 ;  /* 0x000000ffff457224 */ /* 0x000fe200078e0021 */
[----:B------:R-:W-:Y:S01]  /*36410*/  MOV R70, R16 ;  /* 0x0000001000467202 */ /* 0x000fe20000000f00 */
[----:B------:R-:W-:Y:S01]  /*36420*/  IMAD.MOV.U32 R71, RZ, RZ, R17 ;  /* 0x000000ffff477224 */ /* 0x000fe200078e0011 */
[----:B------:R-:W-:Y:S01]  /*36430*/  MOV R65, R25 ;  /* 0x0000001900417202 */ /* 0x000fe20000000f00 */
[----:B------:R-:W-:Y:S01]  /*36440*/  IMAD.MOV.U32 R64, RZ, RZ, R24 ;  /* 0x000000ffff407224 */ /* 0x000fe200078e0018 */
[----:B------:R1:W-:Y:S04]  /*36450*/  STL.64 [R1], R40 ;  /* 0x0000002801007387 */ /* 0x0003e80000100a00 */
        /* <DEDUP_REMOVED lines=8> */
[----:B--2---:R-:W-:Y:S01]  /*364e0*/  STL [R1+0x226c], R150 ;  /* 0x00226c9601007387 */ /* 0x004fe20000100800 */
[----:B----4-:R-:W-:-:S03]  /*364f0*/  MOV R91, R68 ;  /* 0x00000044005b7202 */ /* 0x010fc60000000f00 */
[----:B------:R-:W-:Y:S01]  /*36500*/  STL [R1+0x2268], R151 ;  /* 0x0022689701007387 */ /* 0x000fe20000100800 */
[----:B------:R-:W-:-:S03]  /*36510*/  IMAD.MOV.U32 R68, RZ, RZ, R32 ;  /* 0x000000ffff447224 */ /* 0x000fc600078e0020 */
[----:B-1----:R-:W-:Y:S04]  /*36520*/  STL [R1+0x2264], R146 ;  /* 0x0022649201007387 */ /* 0x002fe80000100800 */
[----:B------:R-:W-:Y:S04]  /*36530*/  STL [R1+0x2260], R147 ;  /* 0x0022609301007387 */ /* 0x000fe80000100800 */
[----:B---3--:R-:W-:Y:S04]  /*36540*/  STL [R1+0x225c], R134 ;  /* 0x00225c8601007387 */ /* 0x008fe80000100800 */
[----:B------:R-:W-:Y:S04]  /*36550*/  STL [R1+0x2258], R135 ;  /* 0x0022588701007387 */ /* 0x000fe80000100800 */
[----:B------:R-:W2:Y:S04]  /*36560*/  LDL.LU R32, [R1+0x2394] ;  /* 0x0023940001207983 */ /* 0x000ea80000300800 */
[----:B------:R-:W3:Y:S01]  /*36570*/  LDL.LU R33, [R1+0x2390] ;  /* 0x0023900001217983 */ /* 0x000ee20000300800 */
[----:B------:R-:W-:-:S03]  /*36580*/  IMAD.MOV.U32 R66, RZ, RZ, R4 ;  /* 0x000000ffff427224 */ /* 0x000fc600078e0004 */
[----:B------:R-:W4:Y:S01]  /*36590*/  LDL.LU R16, [R1+0x238c] ;  /* 0x00238c0001107983 */ /* 0x000f220000300800 */
[----:B------:R-:W-:-:S03]  /*365a0*/  IMAD.MOV.U32 R67, RZ, RZ, R5 ;  /* 0x000000ffff437224 */ /* 0x000fc600078e0005 */
[----:B------:R-:W4:Y:S04]  /*365b0*/  LDL.LU R17, [R1+0x2388] ;  /* 0x0023880001117983 */ /* 0x000f280000300800 */
[----:B------:R-:W4:Y:S04]  /*365c0*/  LDL.LU R24, [R1+0x2384] ;  /* 0x0023840001187983 */ /* 0x000f280000300800 */
[----:B------:R-:W4:Y:S04]  /*365d0*/  LDL.LU R25, [R1+0x2380] ;  /* 0x0023800001197983 */ /* 0x000f280000300800 */
[----:B------:R-:W4:Y:S04]  /*365e0*/  LDL.LU R4, [R1+0x237c] ;  /* 0x00237c0001047983 */ /* 0x000f280000300800 */
[----:B------:R-:W4:Y:S01]  /*365f0*/  LDL.LU R5, [R1+0x2378] ;  /* 0x0023780001057983 */ /* 0x000f220000300800 */
[----:B------:R-:W-:Y:S01]  /*36600*/  MOV R100, R83 ;  /* 0x0000005300647202 */ /* 0x000fe20000000f00 */
[----:B------:R-:W-:-:S02]  /*36610*/  IMAD.MOV.U32 R101, RZ, RZ, R82 ;  /* 0x000000ffff657224 */ /* 0x000fc400078e0052 */
[----:B------:R-:W-:Y:S01]  /*36620*/  IMAD.MOV.U32 R83, RZ, RZ, R60 ;  /* 0x000000ffff537224 */ /* 0x000fe200078e003c */
[----:B------:R-:W-:Y:S01]  /*36630*/  MOV R103, R80 ;  /* 0x0000005000677202 */ /* 0x000fe20000000f00 */
[----:B------:R-:W-:Y:S01]  /*36640*/  IMAD.MOV.U32 R102, RZ, RZ, R81 ;  /* 0x000000ffff667224 */ /* 0x000fe200078e0051 */
[----:B------:R-:W-:Y:S01]  /*36650*/  MOV R81, R62 ;  /* 0x0000003e00517202 */ /* 0x000fe20000000f00 */
[----:B------:R-:W-:Y:S01]  /*36660*/  IMAD.MOV.U32 R82, RZ, RZ, R61 ;  /* 0x000000ffff527224 */ /* 0x000fe200078e003d */
[----:B------:R-:W-:Y:S01]  /*36670*/  LDS R22, [R3+0x19000] ;  /* 0x0190000003167984 */ /* 0x000fe20000000800 */
[----:B------:R-:W-:Y:S01]  /*36680*/  IMAD.MOV.U32 R80, RZ, RZ, R63 ;  /* 0x000000ffff507224 */ /* 0x000fe200078e003f */
[----:B------:R-:W-:Y:S01]  /*36690*/  MOV R63, R29 ;  /* 0x0000001d003f7202 */ /* 0x000fe20000000f00 */
[----:B------:R-:W-:Y:S01]  /*366a0*/  IMAD.MOV.U32 R62, RZ, RZ, R28 ;  /* 0x000000ffff3e7224 */ /* 0x000fe200078e001c */
[----:B------:R-:W1:Y:S04]  /*366b0*/  LDS R23, [R0+0x19000] ;  /* 0x0190000000177984 */ /* 0x000e680000000800 */
[----:B------:R-:W-:Y:S04]  /*366c0*/  LDS R52, [R3+0x18080] ;  /* 0x0180800003347984 */ /* 0x000fe80000000800 */
[----:B------:R-:W-:Y:S04]  /*366d0*/  LDS R54, [R3+0x19080] ;  /* 0x0190800003367984 */ /* 0x000fe80000000800 */
[----:B------:R-:W-:Y:S04]  /*366e0*/  LDS R53, [R0+0x18080] ;  /* 0x0180800000357984 */ /* 0x000fe80000000800 */
[----:B------:R-:W1:Y:S01]  /*366f0*/  LDS R55, [R0+0x19080] ;  /* 0x0190800000377984 */ /* 0x000e620000000800 */
[----:B--2---:R-:W-:Y:S01]  /*36700*/  IMAD.MOV.U32 R61, RZ, RZ, R32 ;  /* 0x000000ffff3d7224 */ /* 0x004fe200078e0020 */
[----:B---3--:R-:W-:-:S02]  /*36710*/  MOV R60, R33 ;  /* 0x00000021003c7202 */ /* 0x008fc40000000f00 */
[----:B------:R-:W2:Y:S04]  /*36720*/  LDL.LU R33, [R1+0x2374] ;  /* 0x0023740001217983 */ /* 0x000ea80000300800 */
[----:B------:R-:W3:Y:S04]  /*36730*/  LDL.LU R32, [R1+0x2370] ;  /* 0x0023700001207983 */ /* 0x000ee80000300800 */
[----:B------:R-:W3:Y:S04]  /*36740*/  LDL.LU R28, [R1+0x236c] ;  /* 0x00236c00011c7983 */ /* 0x000ee80000300800 */
[----:B------:R-:W3:Y:S04]  /*36750*/  LDL.LU R29, [R1+0x2368] ;  /* 0x00236800011d7983 */ /* 0x000ee80000300800 */
[----:B------:R-:W3:Y:S01]  /*36760*/  LDL.LU R164, [R1+0x1a0] ;  /* 0x0001a00001a47983 */ /* 0x000ee20000300800 */
[----:B----4-:R-:W-:-:S03]  /*36770*/  IMAD.MOV.U32 R167, RZ, RZ, R4 ;  /* 0x000000ffffa77224 */ /* 0x010fc600078e0004 */
[----:B------:R-:W4:Y:S01]  /*36780*/  LDL.LU R165, [R1+0x1a4] ;  /* 0x0001a40001a57983 */ /* 0x000f220000300800 */
[----:B------:R-:W-:-:S03]  /*36790*/  IMAD.MOV.U32 R166, RZ, RZ, R5 ;  /* 0x000000ffffa67224 */ /* 0x000fc600078e0005 */
[----:B------:R-:W4:Y:S04]  /*367a0*/  LDL.LU R5, [R1+0x2364] ;  /* 0x0023640001057983 */ /* 0x000f280000300800 */
[----:B------:R-:W4:Y:S01]  /*367b0*/  LDL.LU R4, [R1+0x2360] ;  /* 0x0023600001047983 */ /* 0x000f220000300800 */
[----:B--2---:R-:W-:Y:S01]  /*367c0*/  MOV R51, R33 ;  /* 0x0000002100337202 */ /* 0x004fe20000000f00 */
[----:B---3--:R-:W-:Y:S01]  /*367d0*/  IMAD.MOV.U32 R50, RZ, RZ, R32 ;  /* 0x000000ffff327224 */ /* 0x008fe200078e0020 */
[----:B------:R-:W-:Y:S02]  /*367e0*/  MOV R48, R28 ;  /* 0x0000001c00307202 */ /* 0x000fe40000000f00 */
[----:B------:R-:W2:Y:S01]  /*367f0*/  LDL.LU R28, [R1+0x235c] ;  /* 0x00235c00011c7983 */ /* 0x000ea20000300800 */
[----:B------:R-:W-:-:S03]  /*36800*/  IMAD.MOV.U32 R49, RZ, RZ, R29 ;  /* 0x000000ffff317224 */ /* 0x000fc600078e001d */
[----:B------:R-:W3:Y:S04]  /*36810*/  LDL.LU R29, [R1+0x2358] ;  /* 0x00235800011d7983 */ /* 0x000ee80000300800 */
[----:B------:R-:W2:Y:S04]  /*36820*/  LDL.LU R32, [R1+0x2354] ;  /* 0x0023540001207983 */ /* 0x000ea80000300800 */
[----:B------:R-:W2:Y:S01]  /*36830*/  LDL.LU R33, [R1+0x2350] ;  /* 0x0023500001217983 */ /* 0x000ea20000300800 */
[----:B----4-:R-:W-:-:S03]  /*36840*/  IMAD.MOV.U32 R44, RZ, RZ, R5 ;  /* 0x000000ffff2c7224 */ /* 0x010fc600078e0005 */
[----:B------:R-:W4:Y:S01]  /*36850*/  LDL.LU R5, [R1+0x234c] ;  /* 0x00234c0001057983 */ /* 0x000f220000300800 */
[----:B------:R-:W-:-:S03]  /*36860*/  IMAD.MOV.U32 R45, RZ, RZ, R4 ;  /* 0x000000ffff2d7224 */ /* 0x000fc600078e0004 */
[----:B------:R-:W2:Y:S04]  /*36870*/  LDL.LU R4, [R1+0x2348] ;  /* 0x0023480001047983 */ /* 0x000ea80000300800 */
[----:B------:R-:W3:Y:S04]  /*36880*/  LDL.LU R46, [R1+0x248] ;  /* 0x00024800012e7983 */ /* 0x000ee80000300800 */
[----:B------:R-:W3:Y:S04]  /*36890*/  LDL.LU R47, [R1+0x24c] ;  /* 0x00024c00012f7983 */ /* 0x000ee80000300800 */
[----:B------:R-:W3:Y:S04]  /*368a0*/  LDL.LU R172, [R1+0x260] ;  /* 0x0002600001ac7983 */ /* 0x000ee80000300800 */
[----:B------:R-:W3:Y:S01]  /*368b0*/  LDL.LU R173, [R1+0x264] ;  /* 0x0002640001ad7983 */ /* 0x000ee20000300800 */
[----:B----4-:R-:W-:-:S03]  /*368c0*/  MOV R174, R5 ;  /* 0x0000000500ae7202 */ /* 0x010fc60000000f00 */
[----:B------:R-:W4:Y:S01]  /*368d0*/  LDL.LU R5, [R1+0x2344] ;  /* 0x0023440001057983 */ /* 0x000f220000300800 */
[----:B--2---:R-:W-:-:S03]  /*368e0*/  IMAD.MOV.U32 R175, RZ, RZ, R4 ;  /* 0x000000ffffaf7224 */ /* 0x004fc600078e0004 */
[----:B------:R-:W2:Y:S04]  /*368f0*/  LDL.LU R4, [R1+0x2340] ;  /* 0x0023400001047983 */ /* 0x000ea80000300800 */
[----:B------:R-:W3:Y:S04]  /*36900*/  LDL.LU R176, [R1+0x270] ;  /* 0x0002700001b07983 */ /* 0x000ee80000300800 */
[----:B------:R-:W3:Y:S04]  /*36910*/  LDL.LU R177, [R1+0x274] ;  /* 0x0002740001b17983 */ /* 0x000ee80000300800 */
[----:B------:R-:W3:Y:S04]  /*36920*/  LDL.LU R178, [R1+0x278] ;  /* 0x0002780001b27983 */ /* 0x000ee80000300800 */
[----:B------:R-:W3:Y:S04]  /*36930*/  LDL.LU R179, [R1+0x27c] ;  /* 0x00027c0001b37983 */ /* 0x000ee80000300800 */
[----:B------:R-:W3:Y:S04]  /*36940*/  LDL.LU R180, [R1+0x280] ;  /* 0x0002800001b47983 */ /* 0x000ee80000300800 */
[----:B------:R-:W3:Y:S01]  /*36950*/  LDL.LU R181, [R1+0x284] ;  /* 0x0002840001b57983 */ /* 0x000ee20000300800 */
[----:B----4-:R-:W-:Y:S01]  /*36960*/  MOV R183, R5 ;  /* 0x0000000500b77202 */ /* 0x010fe20000000f00 */
[----:B--2---:R-:W-:-:S02]  /*36970*/  IMAD.MOV.U32 R182, RZ, RZ, R4 ;  /* 0x000000ffffb67224 */ /* 0x004fc400078e0004 */
[----:B------:R-:W2:Y:S04]  /*36980*/  LDL.LU R4, [R1+0x233c] ;  /* 0x00233c0001047983 */ /* 0x000ea80000300800 */
[----:B------:R-:W4:Y:S04]  /*36990*/  LDL.LU R5, [R1+0x2338] ;  /* 0x0023380001057983 */ /* 0x000f280000300800 */
[----:B------:R-:W3:Y:S04]  /*369a0*/  LDL.LU R188, [R1+0x2a0] ;  /* 0x0002a00001bc7983 */ /* 0x000ee80000300800 */
[----:B------:R-:W3:Y:S04]  /*369b0*/  LDL.LU R189, [R1+0x2a4] ;  /* 0x0002a40001bd7983 */ /* 0x000ee80000300800 */
[----:B------:R-:W3:Y:S04]  /*369c0*/  LDL.LU R190, [R1+0x2a8] ;  /* 0x0002a80001be7983 */ /* 0x000ee80000300800 */
[----:B------:R-:W3:Y:S04]  /*369d0*/  LDL.LU R191, [R1+0x2ac] ;  /* 0x0002ac0001bf7983 */ /* 0x000ee80000300800 */
[----:B------:R-:W3:Y:S01]  /*369e0*/  LDL.LU R192, [R1+0x320] ;  /* 0x0003200001c07983 */ /* 0x000ee20000300800 */
[----:B--2---:R-:W-:-:S02]  /*369f0*/  IMAD.MOV.U32 R194, RZ, RZ, R4 ;  /* 0x000000ffffc27224 */ /* 0x004fc400078e0004 */
[----:B----4-:R-:W-:Y:S02]  /*36a00*/  IMAD.MOV.U32 R193, RZ, RZ, R5 ;  /* 0x000000ffffc17224 */ /* 0x010fe400078e0005 */
[----:B------:R-:W2:Y:S04]  /*36a10*/  LDL.LU R5, [R1+0x2334] ;  /* 0x0023340001057983 */ /* 0x000ea80000300800 */
[----:B------:R-:W2:Y:S04]  /*36a20*/  LDL.LU R4, [R1+0x2330] ;  /* 0x0023300001047983 */ /* 0x000ea80000300800 */
        /* <DEDUP_REMOVED lines=11> */
[----:B------:R-:W1:Y:S04]  /*36ae0*/  LDL.LU R240, [R1+0x380] ;  /* 0x0003800001f07983 */ /* 0x000e680000300800 */
[----:B------:R-:W1:Y:S04]  /*36af0*/  LDL.LU R241, [R1+0x384] ;  /* 0x0003840001f17983 */ /* 0x000e680000300800 */
[----:B------:R-:W1:Y:S04]  /*36b00*/  LDL.LU R242, [R1+0x388] ;  /* 0x0003880001f27983 */ /* 0x000e680000300800 */
[----:B------:R-:W1:Y:S04]  /*36b10*/  LDL.LU R243, [R1+0x38c] ;  /* 0x00038c0001f37983 */ /* 0x000e680000300800 */
        /* <DEDUP_REMOVED lines=10> */
[----:B------:R-:W-:-:S03]  /*36bc0*/  MOV R204, R234 ;  /* 0x000000ea00cc7202 */ /* 0x000fc60000000f00 */
[----:B------:R-:W2:Y:S01]  /*36bd0*/  LDL.LU R186, [R1+0x298] ;  /* 0x0002980001ba7983 */ /* 0x000ea20000300800 */
[----:B------:R-:W-:-:S03]  /*36be0*/  IMAD.MOV.U32 R205, RZ, RZ, R233 ;  /* 0x000000ffffcd7224 */ /* 0x000fc600078e00e9 */
[----:B------:R-:W2:Y:S01]  /*36bf0*/  LDL.LU R187, [R1+0x29c] ;  /* 0x00029c0001bb7983 */ /* 0x000ea20000300800 */
[----:B------:R-:W-:Y:S01]  /*36c00*/  IMAD.MOV.U32 R206, RZ, RZ, R235 ;  /* 0x000000ffffce7224 */ /* 0x000fe200078e00eb */
[----:B------:R-:W-:Y:S01]  /*36c10*/  MOV R207, R236 ;  /* 0x000000ec00cf7202 */ /* 0x000fe20000000f00 */
[C---:B-1----:R-:W-:Y:S11]  /*36c20*/  HMMA.1688.F32.TF32 R240, R20.reuse, R156, R240 ;  /* 0x0000009c14f0723c */ /* 0x042ff600000810f0 */
[----:B------:R-:W-:Y:S11]  /*36c30*/  @!UPT UIADD3 URZ, URZ, URZ, URZ ;  /* 0x0000003f3f3ff290 */ /* 0x000ff6000fffe03f */
[----:B------:R-:W-:Y:S01]  /*36c40*/  @!UPT UIADD3 URZ, URZ, URZ, URZ ;  /* 0x0000003f3f3ff290 */ /* 0x000fe2000fffe03f */
[----:B------:R-:W-:Y:S04]  /*36c50*/  STL.64 [R1+0x22b8], R242 ;  /* 0x0022b8f201007387 */ /* 0x000fe80000100a00 */
[----:B------:R-:W-:Y:S04]  /*36c60*/  STL.64 [R1+0x22b0], R240 ;  /* 0x0022b0f001007387 */ /* 0x000fe80000100a00 */
[----:B------:R-:W4:Y:S04]  /*36c70*/  LDL.LU R234, [R1+0x232c] ;  /* 0x00232c0001ea7983 */ /* 0x000f280000300800 */
[----:B------:R-:W4:Y:S04]  /*36c80*/  LDL.LU R233, [R1+0x2328] ;  /* 0x0023280001e97983 */ /* 0x000f280000300800 */
[----:B------:R-:W4:Y:S04]  /*36c90*/  LDL.LU R235, [R1+0x2324] ;  /* 0x0023240001eb7983 */ /* 0x000f280000300800 */
[----:B------:R-:W4:Y:S01]  /*36ca0*/  LDL.LU R236, [R1+0x2320] ;  /* 0x0023200001ec7983 */ /* 0x000f220000300800 */
[----:B------:R-:W-:Y:S01]  /*36cb0*/  MOV R98, R77 ;  /* 0x0000004d00627202 */ /* 0x000fe20000000f00 */
[----:B------:R-:W-:Y:S01]  /*36cc0*/  IMAD.MOV.U32 R99, RZ, RZ, R76 ;  /* 0x000000ffff637224 */ /* 0x000fe200078e004c */
[----:B------:R-:W-:Y:S01]  /*36cd0*/  MOV R76, R59 ;  /* 0x0000003b004c7202 */ /* 0x000fe20000000f00 */
[----:B------:R-:W-:Y:S01]  /*36ce0*/  IMAD.MOV.U32 R77, RZ, RZ, R58 ;  /* 0x000000ffff4d7224 */ /* 0x000fe200078e003a */
[----:B------:R-:W-:Y:S01]  /*36cf0*/  MOV R58, R17 ;  /* 0x00000011003a7202 */ /* 0x000fe20000000f00 */
[----:B------:R-:W-:Y:S01]  /*36d00*/  IMAD.MOV.U32 R59, RZ, RZ, R16 ;  /* 0x000000ffff3b7224 */ /* 0x000fe200078e0010 */
[----:B------:R-:W-:Y:S01]  /*36d10*/  MOV R93, R74 ;  /* 0x0000004a005d7202 */ /* 0x000fe20000000f00 */
[----:B---3--:R-:W-:Y:S01]  /*36d20*/  HMMA.1688.F32.TF32 R16, R20, R132, R192 ;  /* 0x000000841410723c */ /* 0x008fe200000810c0 */
[----:B------:R-:W-:-:S02]  /*36d30*/  IMAD.MOV.U32 R92, RZ, RZ, R75 ;  /* 0x000000ffff5c7224 */ /* 0x000fc400078e004b */
[----:B------:R-:W-:Y:S01]  /*36d40*/  IMAD.MOV.U32 R94, RZ, RZ, R73 ;  /* 0x000000ffff5e7224 */ /* 0x000fe200078e0049 */
[----:B------:R-:W-:Y:S01]  /*36d50*/  MOV R73, R12 ;  /* 0x0000000c00497202 */ /* 0x000fe20000000f00 */
[----:B------:R-:W-:Y:S02]  /*36d60*/  IMAD.MOV.U32 R95, RZ, RZ, R72 ;  /* 0x000000ffff5f7224 */ /* 0x000fe400078e0048 */
[----:B------:R-:W-:Y:S01]  /*36d70*/  IMAD.MOV.U32 R192, RZ, RZ, R231 ;  /* 0x000000ffffc07224 */ /* 0x000fe200078e00e7 */
[----:B--2---:R-:W-:Y:S01]  /*36d80*/  HMMA.1688.F32.TF32 R120, R20, R152, R120 ;  /* 0x000000981478723c */ /* 0x004fe20000081078 */
[----:B------:R-:W-:Y:S01]  /*36d90*/  IMAD.MOV.U32 R72, RZ, RZ, R13 ;  /* 0x000000ffff487224 */ /* 0x000fe200078e000d */
[----:B------:R-:W2:Y:S01]  /*36da0*/  LDL.LU R231, [R1+0x231c] ;  /* 0x00231c0001e77983 */ /* 0x000ea20000300800 */
[----:B------:R-:W-:Y:S01]  /*36db0*/  IMAD.MOV.U32 R74, RZ, RZ, R9 ;  /* 0x000000ffff4a7224 */ /* 0x000fe200078e0009 */
[----:B------:R-:W-:Y:S01]  /*36dc0*/  MOV R194, R238 ;  /* 0x000000ee00c27202 */ /* 0x000fe20000000f00 */
[----:B------:R-:W-:-:S02]  /*36dd0*/  IMAD.MOV.U32 R75, RZ, RZ, R8 ;  /* 0x000000ffff4b7224 */ /* 0x000fc400078e0008 */
[----:B------:R-:W-:Y:S01]  /*36de0*/  IMAD.MOV.U32 R193, RZ, RZ, R239 ;  /* 0x000000ffffc17224 */ /* 0x000fe200078e00ef */
[C---:B------:R-:W-:Y:S01]  /*36df0*/  HMMA.1688.F32.TF32 R124, R20.reuse, R148, R124 ;  /* 0x00000094147c723c */ /* 0x040fe2000008107c */
[----:B------:R-:W3:Y:S01]  /*36e00*/  LDL.LU R239, [R1+0x2318] ;  /* 0x0023180001ef7983 */ /* 0x000ee20000300800 */
[----:B------:R-:W-:Y:S02]  /*36e10*/  IMAD.MOV.U32 R195, RZ, RZ, R237 ;  /* 0x000000ffffc37224 */ /* 0x000fe400078e00ed */
[----:B------:R-:W-:Y:S01]  /*36e20*/  IMAD.MOV.U32 R96, RZ, RZ, R79 ;  /* 0x000000ffff607224 */ /* 0x000fe200078e004f */
[----:B------:R-:W2:Y:S01]  /*36e30*/  LDL.LU R238, [R1+0x2314] ;  /* 0x0023140001ee7983 */ /* 0x000ea20000300800 */
[----:B------:R-:W-:Y:S02]  /*36e40*/  IMAD.MOV.U32 R97, RZ, RZ, R78 ;  /* 0x000000ffff617224 */ /* 0x000fe400078e004e */
[----:B------:R-:W-:Y:S01]  /*36e50*/  HMMA.1688.F32.TF32 R4, R20, R144, R4 ;  /* 0x000000901404723c */ /* 0x000fe20000081004 */
[----:B------:R-:W2:Y:S01]  /*36e60*/  LDL.LU R237, [R1+0x2310] ;  /* 0x0023100001ed7983 */ /* 0x000ea20000300800 */
[----:B------:R-:W-:Y:S01]  /*36e70*/  IMAD.MOV.U32 R78, RZ, RZ, R57 ;  /* 0x000000ffff4e7224 */ /* 0x000fe200078e0039 */
[----:B------:R-:W-:Y:S01]  /*36e80*/  MOV R79, R56 ;  /* 0x00000038004f7202 */ /* 0x000fe20000000f00 */
[----:B------:R-:W-:-:S04]  /*36e90*/  IMAD.MOV.U32 R56, RZ, RZ, R25 ;  /* 0x000000ffff387224 */ /* 0x000fc800078e0019 */
[C---:B------:R-:W-:Y:S01]  /*36ea0*/  HMMA.1688.F32.TF32 R8, R20.reuse, R140, R196 ;  /* 0x0000008c1408723c */ /* 0x040fe200000810c4 */
[----:B------:R-:W-:Y:S01]  /*36eb0*/  IMAD.MOV.U32 R57, RZ, RZ, R24 ;  /* 0x000000ffff397224 */ /* 0x000fe200078e0018 */
[----:B------:R-:W-:Y:S01]  /*36ec0*/  MOV R168, R33 ;  /* 0x0000002100a87202 */ /* 0x000fe20000000f00 */
[----:B------:R-:W-:Y:S01]  /*36ed0*/  IMAD.MOV.U32 R169, RZ, RZ, R32 ;  /* 0x000000ffffa97224 */ /* 0x000fe200078e0020 */
[----:B------:R-:W-:Y:S01]  /*36ee0*/  MOV R171, R28 ;  /* 0x0000001c00ab7202 */ /* 0x000fe20000000f00 */
[----:B------:R-:W-:Y:S01]  /*36ef0*/  IMAD.MOV.U32 R170, RZ, RZ, R29 ;  /* 0x000000ffffaa7224 */ /* 0x000fe200078e001d */
[----:B------:R-:W-:Y:S02]  /*36f00*/  LDS R196, [R3+0x18200] ;  /* 0x0182000003c47984 */ /* 0x000fe40000000800 */
[C---:B------:R-:W-:Y:S02]  /*36f10*/  HMMA.1688.F32.TF32 R12, R20.reuse, R136, R40 ;  /* 0x00000088140c723c */ /* 0x040fe40000081028 */
[----:B------:R-:W-:Y:S04]  /*36f20*/  LDS R198, [R3+0x19200] ;  /* 0x0192000003c67984 */ /* 0x000fe80000000800 */
[----:B------:R-:W-:Y:S02]  /*36f30*/  LDS R197, [R0+0x18200] ;  /* 0x0182000000c57984 */ /* 0x000fe40000000800 */
[----:B------:R-:W-:Y:S02]  /*36f40*/  HMMA.1688.F32.TF32 R20, R20, R128, R188 ;  /* 0x000000801414723c */ /* 0x000fe400000810bc */
[----:B------:R-:W1:Y:S05]  /*36f50*/  LDS R199, [R0+0x19200] ;  /* 0x0192000000c77984 */ /* 0x000e6a0000000800 */
[----:B------:R-:W-:Y:S01]  /*36f60*/  IMAD.MOV.U32 R188, RZ, RZ, R232 ;  /* 0x000000ffffbc7224 */ /* 0x000fe200078e00e8 */
[----:B------:R-:W-:Y:S01]  /*36f70*/  MOV R189, R230 ;  /* 0x000000e600bd7202 */ /* 0x000fe20000000f00 */
[----:B------:R-:W3:Y:S01]  /*36f80*/  LDL.LU R232, [R1+0x230c] ;  /* 0x00230c0001e87983 */ /* 0x000ee20000300800 */
[----:B------:R-:W-:Y:S01]  /*36f90*/  IMAD.MOV.U32 R190, RZ, RZ, R228 ;  /* 0x000000ffffbe7224 */ /* 0x000fe200078e00e4 */
[----:B------:R-:W-:Y:S01]  /*36fa0*/  HMMA.1688.F32.TF32 R24, R52, R156, R184 ;  /* 0x0000009c3418723c */ /* 0x000fe200000810b8 */
[----:B------:R-:W-:Y:S01]  /*36fb0*/  IMAD.MOV.U32 R191, RZ, RZ, R229 ;  /* 0x000000ffffbf7224 */ /* 0x000fe200078e00e5 */
[----:B------:R-:W3:Y:S04]  /*36fc0*/  LDL.LU R230, [R1+0x2308] ;  /* 0x0023080001e67983 */ /* 0x000ee80000300800 */
[----:B------:R-:W3:Y:S04]  /*36fd0*/  LDL.LU R228, [R1+0x2304] ;  /* 0x0023040001e47983 */ /* 0x000ee80000300800 */
[----:B------:R-:W3:Y:S01]  /*36fe0*/  LDL.LU R229, [R1+0x2300] ;  /* 0x0023000001e57983 */ /* 0x000ee20000300800 */
[----:B----4-:R-:W-:Y:S01]  /*36ff0*/  MOV R187, R234 ;  /* 0x000000ea00bb7202 */ /* 0x010fe20000000f00 */
[----:B------:R-:W-:-:S02]  /*37000*/  IMAD.MOV.U32 R186, RZ, RZ, R233 ;  /* 0x000000ffffba7224 */ /* 0x000fc400078e00e9 */
[----:B------:R-:W-:Y:S01]  /*37010*/  IMAD.MOV.U32 R185, RZ, RZ, R235 ;  /* 0x000000ffffb97224 */ /* 0x000fe200078e00eb */
[----:B------:R-:W-:Y:S02]  /*37020*/  MOV R184, R236 ;  /* 0x000000ec00b87202 */ /* 0x000fe40000000f00 */
[----:B------:R-:W4:Y:S04]  /*37030*/  LDL.LU R236, [R1+0x22fc] ;  /* 0x0022fc0001ec7983 */ /* 0x000f280000300800 */
[----:B------:R-:W4:Y:S04]  /*37040*/  LDL.LU R235, [R1+0x22f8] ;  /* 0x0022f80001eb7983 */ /* 0x000f280000300800 */
[----:B------:R-:W4:Y:S04]  /*37050*/  LDL.LU R233, [R1+0x22f4] ;  /* 0x0022f40001e97983 */ /* 0x000f280000300800 */
[----:B------:R-:W4:Y:S01]  /*37060*/  LDL.LU R234, [R1+0x22f0] ;  /* 0x0022f00001ea7983 */ /* 0x000f220000300800 */
[C---:B------:R-:W-:Y:S08]  /*37070*/  HMMA.1688.F32.TF32 R32, R52.reuse, R148, R176 ;  /* 0x000000943420723c */ /* 0x040ff000000810b0 */
[C---:B------:R-:W-:Y:S08]  /*37080*/  HMMA.1688.F32.TF32 R36, R52.reuse, R144, R172 ;  /* 0x000000903424723c */ /* 0x040ff000000810ac */
[C---:B------:R-:W-:Y:S08]  /*37090*/  HMMA.1688.F32.TF32 R40, R52.reuse, R140, R168 ;  /* 0x0000008c3428723c */ /* 0x040ff000000810a8 */
[----:B------:R-:W-:Y:S07]  /*370a0*/  HMMA.1688.F32.TF32 R28, R52, R152, R180 ;  /* 0x00000098341c723c */ /* 0x000fee00000810b4 */
[----:B--2---:R-:W-:Y:S01]  /*370b0*/  MOV R180, R237 ;  /* 0x000000ed00b47202 */ /* 0x004fe20000000f00 */
[----:B------:R-:W-:-:S02]  /*370c0*/  IMAD.MOV.U32 R181, RZ, RZ, R238 ;  /* 0x000000ffffb57224 */ /* 0x000fc400078e00ee */
[----:B---3--:R-:W-:Y:S02]  /*370d0*/  IMAD.MOV.U32 R182, RZ, RZ, R239 ;  /* 0x000000ffffb67224 */ /* 0x008fe400078e00ef */
[----:B------:R-:W-:Y:S01]  /*370e0*/  IMAD.MOV.U32 R179, RZ, RZ, R232 ;  /* 0x000000ffffb37224 */ /* 0x000fe200078e00e8 */
[----:B------:R-:W-:Y:S01]  /*370f0*/  MOV R178, R230 ;  /* 0x000000e600b27202 */ /* 0x000fe20000000f00 */
[----:B------:R-:W-:Y:S02]  /*37100*/  IMAD.MOV.U32 R176, RZ, RZ, R228 ;  /* 0x000000ffffb07224 */ /* 0x000fe400078e00e4 */
[----:B------:R-:W2:Y:S01]  /*37110*/  LDL.LU R228, [R1+0x22ec] ;  /* 0x0022ec0001e47983 */ /* 0x000ea20000300800 */
[----:B------:R-:W-:-:S03]  /*37120*/  IMAD.MOV.U32 R177, RZ, RZ, R229 ;  /* 0x000000ffffb17224 */ /* 0x000fc600078e00e5 */
[----:B------:R-:W2:Y:S04]  /*37130*/  LDL.LU R229, [R1+0x22e8] ;  /* 0x0022e80001e57983 */ /* 0x000ea80000300800 */
[----:B------:R-:W2:Y:S04]  /*37140*/  LDL.LU R230, [R1+0x22e4] ;  /* 0x0022e40001e67983 */ /* 0x000ea80000300800 */
[----:B------:R-:W3:Y:S01]  /*37150*/  LDL.LU R232, [R1+0x22e0] ;  /* 0x0022e00001e87983 */ /* 0x000ee20000300800 */
[----:B------:R-:W-:Y:S01]  /*37160*/  MOV R183, R231 ;  /* 0x000000e700b77202 */ /* 0x000fe20000000f00 */
[----:B----4-:R-:W-:-:S02]  /*37170*/  IMAD.MOV.U32 R175, RZ, RZ, R236 ;  /* 0x000000ffffaf7224 */ /* 0x010fc400078e00ec */
[----:B------:R-:W-:Y:S02]  /*37180*/  IMAD.MOV.U32 R174, RZ, RZ, R235 ;  /* 0x000000ffffae7224 */ /* 0x000fe400078e00eb */
[----:B------:R-:W-:Y:S02]  /*37190*/  IMAD.MOV.U32 R172, RZ, RZ, R233 ;  /* 0x000000ffffac7224 */ /* 0x000fe400078e00e9 */
[----:B------:R-:W3:Y:S01]  /*371a0*/  LDL.LU R233, [R1+0x22dc] ;  /* 0x0022dc0001e97983 */ /* 0x000ee20000300800 */
[----:B------:R-:W-:-:S03]  /*371b0*/  MOV R173, R234 ;  /* 0x000000ea00ad7202 */ /* 0x000fc60000000f00 */
[----:B------:R-:W3:Y:S04]  /*371c0*/  LDL.LU R234, [R1+0x22d8] ;  /* 0x0022d80001ea7983 */ /* 0x000ee80000300800 */
[----:B------:R-:W3:Y:S04]  /*371d0*/  LDL.LU R235, [R1+0x22d4] ;  /* 0x0022d40001eb7983 */ /* 0x000ee80000300800 */
[----:B------:R-:W4:Y:S04]  /*371e0*/  LDL.LU R236, [R1+0x22d0] ;  /* 0x0022d00001ec7983 */ /* 0x000f280000300800 */
[----:B------:R-:W2:Y:S04]  /*371f0*/  LDL.LU R168, [R1+0x310] ;  /* 0x0003100001a87983 */ /* 0x000ea80000300800 */
[----:B------:R-:W2:Y:S04]  /*37200*/  LDL.LU R169, [R1+0x314] ;  /* 0x0003140001a97983 */ /* 0x000ea80000300800 */
[----:B------:R-:W2:Y:S04]  /*37210*/  LDL.LU R170, [R1+0x318] ;  /* 0x0003180001aa7983 */ /* 0x000ea80000300800 */
[----:B------:R-:W2:Y:S04]  /*37220*/  LDL.LU R171, [R1+0x31c] ;  /* 0x00031c0001ab7983 */ /* 0x000ea80000300800 */
[----:B------:R-:W4:Y:S04]  /*37230*/  LDL.LU R237, [R1+0x22cc] ;  /* 0x0022cc0001ed7983 */ /* 0x000f280000300800 */
[----:B------:R-:W4:Y:S04]  /*37240*/  LDL.LU R238, [R1+0x22c8] ;  /* 0x0022c80001ee7983 */ /* 0x000f280000300800 */
[----:B------:R-:W4:Y:S04]  /*37250*/  LDL.LU R239, [R1+0x22c4] ;  /* 0x0022c40001ef7983 */ /* 0x000f280000300800 */
[----:B------:R-:W2:Y:S01]  /*37260*/  LDL.LU R231, [R1+0x22c0] ;  /* 0x0022c00001e77983 */ /* 0x000ea20000300800 */
[----:B------:R-:W-:Y:S01]  /*37270*/  IMAD.MOV.U32 R208, RZ, RZ, R111 ;  /* 0x000000ffffd07224 */ /* 0x000fe200078e006f */
[----:B------:R-:W-:Y:S01]  /*37280*/  MOV R209, R110 ;  /* 0x0000006e00d17202 */ /* 0x000fe20000000f00 */
[----:B------:R-:W-:-:S02]  /*37290*/  IMAD.MOV.U32 R210, RZ, RZ, R109 ;  /* 0x000000ffffd27224 */ /* 0x000fc400078e006d */
[----:B------:R-:W-:Y:S01]  /*372a0*/  IMAD.MOV.U32 R211, RZ, RZ, R108 ;  /* 0x000000ffffd37224 */ /* 0x000fe200078e006c */
[----:B-1----:R-:W-:Y:S01]  /*372b0*/  HMMA.1688.F32.TF32 R192, R196, R132, R192 ;  /* 0x00000084c4c0723c */ /* 0x002fe200000810c0 */
[----:B------:R-:W-:Y:S01]  /*372c0*/  IMAD.MOV.U32 R200, RZ, RZ, R115 ;  /* 0x000000ffffc87224 */ /* 0x000fe200078e0073 */
[----:B------:R-:W-:Y:S01]  /*372d0*/  MOV R202, R113 ;  /* 0x0000007100ca7202 */ /* 0x000fe20000000f00 */
[----:B------:R-:W-:Y:S02]  /*372e0*/  IMAD.MOV.U32 R201, RZ, RZ, R114 ;  /* 0x000000ffffc97224 */ /* 0x000fe400078e0072 */
[----:B------:R-:W-:-:S03]  /*372f0*/  IMAD.MOV.U32 R203, RZ, RZ, R112 ;  /* 0x000000ffffcb7224 */ /* 0x000fc600078e0070 */
[C---:B------:R-:W-:Y:S08]  /*37300*/  HMMA.1688.F32.TF32 R172, R196.reuse, R152, R172 ;  /* 0x00000098c4ac723c */ /* 0x040ff000000810ac */
[C---:B------:R-:W-:Y:S08]  /*37310*/  HMMA.1688.F32.TF32 R176, R196.reuse, R148, R176 ;  /* 0x00000094c4b0723c */ /* 0x040ff000000810b0 */
[C---:B------:R-:W-:Y:S08]  /*37320*/  HMMA.1688.F32.TF32 R180, R196.reuse, R144, R180 ;  /* 0x00000090c4b4723c */ /* 0x040ff000000810b4 */
[C---:B------:R-:W-:Y:S08]  /*37330*/  HMMA.1688.F32.TF32 R184, R196.reuse, R140, R184 ;  /* 0x0000008cc4b8723c */ /* 0x040ff000000810b8 */
[----:B------:R-:W-:Y:S01]  /*37340*/  HMMA.1688.F32.TF32 R188, R196, R136, R188 ;  /* 0x00000088c4bc723c */ /* 0x000fe200000810bc */
[----:B------:R-:W-:Y:S04]  /*37350*/  STL [R1+0x2208], R192 ;  /* 0x002208c001007387 */ /* 0x000fe80000100800 */
[----:B------:R-:W-:Y:S04]  /*37360*/  STL [R1+0x2204], R193 ;  /* 0x002204c101007387 */ /* 0x000fe80000100800 */
[----:B------:R-:W-:Y:S04]  /*37370*/  STL [R1+0x2200], R194 ;  /* 0x002200c201007387 */ /* 0x000fe80000100800 */
[----:B------:R-:W-:Y:S01]  /*37380*/  STL [R1+0x21fc], R195 ;  /* 0x0021fcc301007387 */ /* 0x000fe20000100800 */
[----:B------:R-:W-:Y:S01]  /*37390*/  IMAD.MOV.U32 R104, RZ, RZ, R87 ;  /* 0x000000ffff687224 */ /* 0x000fe200078e0057 */
[----:B------:R-:W-:Y:S01]  /*373a0*/  MOV R105, R86 ;  /* 0x0000005600697202 */ /* 0x000fe20000000f00 */
[----:B------:R-:W-:-:S02]  /*373b0*/  IMAD.MOV.U32 R106, RZ, RZ, R85 ;  /* 0x000000ffff6a7224 */ /* 0x000fc400078e0055 */
[----:B------:R-:W-:Y:S01]  /*373c0*/  IMAD.MOV.U32 R107, RZ, RZ, R84 ;  /* 0x000000ffff6b7224 */ /* 0x000fe200078e0054 */
[C---:B------:R-:W-:Y:S01]  /*373d0*/  HMMA.1688.F32.TF32 R88, R116.reuse, R156, R88 ;  /* 0x0000009c7458723c */ /* 0x040fe20000081058 */
[----:B------:R-:W-:Y:S04]  /*373e0*/  LDS R84, [R3+0x18100] ;  /* 0x0181000003547984 */ /* 0x000fe80000000800 */
[----:B------:R-:W-:Y:S03]  /*373f0*/  LDS R86, [R3+0x19100] ;  /* 0x0191000003567984 */ /* 0x000fe60000000800 */
[C---:B------:R-:W-:Y:S01]  /*37400*/  HMMA.1688.F32.TF32 R92, R116.reuse, R152, R92 ;  /* 0x00000098745c723c */ /* 0x040fe2000008105c */
[----:B------:R-:W-:Y:S04]  /*37410*/  LDS R85, [R0+0x18100] ;  /* 0x0181000000557984 */ /* 0x000fe80000000800 */
[----:B------:R-:W-:Y:S03]  /*37420*/  LDS R87, [R0+0x19100] ;  /* 0x0191000000577984 */ /* 0x000fe60000000800 */
[C---:B------:R-:W-:Y:S08]  /*37430*/  HMMA.1688.F32.TF32 R96, R116.reuse, R148, R96 ;  /* 0x000000947460723c */ /* 0x040ff00000081060 */
[C---:B------:R-:W-:Y:S08]  /*37440*/  HMMA.1688.F32.TF32 R100, R116.reuse, R144, R100 ;  /* 0x000000907464723c */ /* 0x040ff00000081064 */
[C---:B------:R-:W-:Y:S08]  /*37450*/  HMMA.1688.F32.TF32 R104, R116.reuse, R140, R104 ;  /* 0x0000008c7468723c */ /* 0x040ff00000081068 */
[----:B----4-:R-:W-:Y:S01]  /*37460*/  HMMA.1688.F32.TF32 R108, R116, R136, R236 ;  /* 0x00000088746c723c */ /* 0x010fe200000810ec */
[----:B------:R-:W-:Y:S04]  /*37470*/  LDS R236, [R3+0x18280] ;  /* 0x0182800003ec7984 */ /* 0x000fe80000000800 */
[----:B------:R-:W-:Y:S04]  /*37480*/  LDS R238, [R3+0x19280] ;  /* 0x0192800003ee7984 */ /* 0x000fe80000000800 */
[----:B------:R-:W-:Y:S04]  /*37490*/  LDS R237, [R0+0x18280] ;  /* 0x0182800000ed7984 */ /* 0x000fe80000000800 */
[----:B------:R-:W1:Y:S01]  /*374a0*/  LDS R239, [R0+0x19280] ;  /* 0x0192800000ef7984 */ /* 0x000e620000000800 */
[C---:B--2---:R-:W-:Y:S08]  /*374b0*/  HMMA.1688.F32.TF32 R168, R196.reuse, R156, R168 ;  /* 0x0000009cc4a8723c */ /* 0x044ff000000810a8 */
[----:B------:R-:W-:Y:S08]  /*374c0*/  HMMA.1688.F32.TF32 R196, R196, R128, R208 ;  /* 0x00000080c4c4723c */ /* 0x000ff000000810d0 */
[----:B-1----:R-:W-:Y:S11]  /*374d0*/  HMMA.1688.F32.TF32 R200, R236, R156, R200 ;  /* 0x0000009cecc8723c */ /* 0x002ff600000810c8 */
[----:B------:R-:W-:Y:S04]  /*374e0*/  @!UPT UIADD3 URZ, URZ, URZ, URZ ;  /* 0x0000003f3f3ff290 */ /* 0x000fe8000fffe03f */
        /* <DEDUP_REMOVED lines=24> */
[C---:B---3--:R-:W-:Y:S03]  /*37670*/  HMMA.1688.F32.TF32 R112, R116.reuse, R132, R232 ;  /* 0x000000847470723c */ /* 0x048fe600000810e8 */
[----:B------:R-:W4:Y:S04]  /*37680*/  LDL.LU R216, [R1+0x1d0] ;  /* 0x0001d00001d87983 */ /* 0x000f280000300800 */
[----:B------:R-:W4:Y:S04]  /*37690*/  LDL.LU R217, [R1+0x1d4] ;  /* 0x0001d40001d97983 */ /* 0x000f280000300800 */
[----:B------:R-:W4:Y:S04]  /*376a0*/  LDL.LU R218, [R1+0x1d8] ;  /* 0x0001d80001da7983 */ /* 0x000f280000300800 */
[----:B------:R-:W4:Y:S01]  /*376b0*/  LDL.LU R219, [R1+0x1dc] ;  /* 0x0001dc0001db7983 */ /* 0x000f220000300800 */
[----:B------:R-:W-:Y:S03]  /*376c0*/  HMMA.1688.F32.TF32 R116, R116, R128, R228 ;  /* 0x000000807474723c */ /* 0x000fe600000810e4 */
        /* <DEDUP_REMOVED lines=24> */
[C---:B------:R-:W-:Y:S11]  /*37850*/  HMMA.1688.F32.TF32 R204, R236.reuse, R152, R204 ;  /* 0x00000098eccc723c */ /* 0x040ff600000810cc */
[----:B------:R-:W-:Y:S11]  /*37860*/  @!UPT UIADD3 URZ, URZ, URZ, URZ ;  /* 0x0000003f3f3ff290 */ /* 0x000ff6000fffe03f */
[----:B------:R-:W-:Y:S01]  /*37870*/  @!UPT UIADD3 URZ, URZ, URZ, URZ ;  /* 0x0000003f3f3ff290 */ /* 0x000fe2000fffe03f */
[----:B------:R-:W-:Y:S04]  /*37880*/  STL [R1+0x2224], R204 ;  /* 0x002224cc01007387 */ /* 0x000fe80000100800 */
[----:B------:R-:W-:Y:S04]  /*37890*/  STL [R1+0x2220], R205 ;  /* 0x002220cd01007387 */ /* 0x000fe80000100800 */
[----:B------:R-:W-:Y:S04]  /*378a0*/  STL [R1+0x21ec], R206 ;  /* 0x0021ecce01007387 */ /* 0x000fe80000100800 */
[----:B------:R-:W-:Y:S04]  /*378b0*/  STL [R1+0x21e8], R207 ;  /* 0x0021e8cf01007387 */ /* 0x000fe80000100800 */
[----:B------:R-:W4:Y:S04]  /*378c0*/  LDL.LU R220, [R1+0x150] ;  /* 0x0001500001dc7983 */ /* 0x000f280000300800 */
[----:B------:R-:W4:Y:S04]  /*378d0*/  LDL.LU R221, [R1+0x154] ;  /* 0x0001540001dd7983 */ /* 0x000f280000300800 */
[----:B------:R-:W4:Y:S04]  /*378e0*/  LDL.LU R222, [R1+0x158] ;  /* 0x0001580001de7983 */ /* 0x000f280000300800 */
[----:B------:R-:W4:Y:S01]  /*378f0*/  LDL.LU R223, [R1+0x15c] ;  /* 0x00015c0001df7983 */ /* 0x000f220000300800 */
[C---:B--2---:R-:W-:Y:S08]  /*37900*/  HMMA.1688.F32.TF32 R208, R236.reuse, R148, R208 ;  /* 0x00000094ecd0723c */ /* 0x044ff000000810d0 */
[C---:B----4-:R-:W-:Y:S11]  /*37910*/  HMMA.1688.F32.TF32 R212, R236.reuse, R144, R212 ;  /* 0x00000090ecd4723c */ /* 0x050ff600000810d4 */
[----:B------:R-:W-:Y:S04]  /*37920*/  @!UPT UIADD3 URZ, URZ, URZ, URZ ;  /* 0x0000003f3f3ff290 */ /* 0x000fe8000fffe03f */
[----:B------:R-:W-:Y:S04]  /*37930*/  STL [R1+0x2234], R208 ;  /* 0x002234d001007387 */ /* 0x000fe80000100800 */
[----:B------:R-:W-:Y:S04]  /*37940*/  STL [R1+0x2230], R209 ;  /* 0x002230d101007387 */ /* 0x000fe80000100800 */
[----:B------:R-:W-:Y:S04]  /*37950*/  STL [R1+0x222c], R210 ;  /* 0x00222cd201007387 */ /* 0x000fe80000100800 */
[----:B------:R-:W-:Y:S01]  /*37960*/  STL [R1+0x2228], R211 ;  /* 0x002228d301007387 */ /* 0x000fe20000100800 */
[----:B------:R-:W-:Y:S03]  /*37970*/  HMMA.1688.F32.TF32 R216, R236, R140, R216 ;  /* 0x0000008cecd8723c */ /* 0x000fe600000810d8 */
[----:B------:R2:W-:Y:S04]  /*37980*/  STL [R1+0x2244], R212 ;  /* 0x002244d401007387 */ /* 0x0005e80000100800 */
[----:B------:R4:W-:Y:S04]  /*37990*/  STL [R1+0x2240], R213 ;  /* 0x002240d501007387 */ /* 0x0009e80000100800 */
[----:B------:R1:W-:Y:S04]  /*379a0*/  STL [R1+0x223c], R214 ;  /* 0x00223cd601007387 */ /* 0x0003e80000100800 */
[----:B------:R1:W-:Y:S04]  /*379b0*/  STL [R1+0x2238], R215 ;  /* 0x002238d701007387 */ /* 0x0003e80000100800 */
[----:B------:R-:W3:Y:S04]  /*379c0*/  LDL.LU R244, [R1+0x140] ;  /* 0x0001400001f47983 */ /* 0x000ee80000300800 */
[----:B------:R-:W3:Y:S04]  /*379d0*/  LDL.LU R245, [R1+0x144] ;  /* 0x0001440001f57983 */ /* 0x000ee80000300800 */
[----:B------:R-:W3:Y:S04]  /*379e0*/  LDL.LU R246, [R1+0x148] ;  /* 0x0001480001f67983 */ /* 0x000ee80000300800 */
[----:B------:R-:W3:Y:S01]  /*379f0*/  LDL.LU R247, [R1+0x14c] ;  /* 0x00014c0001f77983 */ /* 0x000ee20000300800 */
[C---:B-1----:R-:W-:Y:S03]  /*37a00*/  HMMA.1688.F32.TF32 R196, R160.reuse, R156, R224 ;  /* 0x0000009ca0c4723c */ /* 0x042fe600000810e0 */
[----:B------:R-:W-:Y:S04]  /*37a10*/  STL [R1+0x2254], R216 ;  /* 0x002254d801007387 */ /* 0x000fe80000100800 */
[----:B------:R-:W-:Y:S04]  /*37a20*/  STL [R1+0x2250], R217 ;  /* 0x002250d901007387 */ /* 0x000fe80000100800 */
[----:B------:R-:W-:Y:S01]  /*37a30*/  STL [R1+0x224c], R218 ;  /* 0x00224cda01007387 */ /* 0x000fe20000100800 */
[----:B------:R-:W-:Y:S03]  /*37a40*/  HMMA.1688.F32.TF32 R192, R160, R152, R248 ;  /* 0x00000098a0c0723c */ /* 0x000fe600000810f8 */
[----:B------:R-:W-:Y:S08]  /*37a50*/  STL [R1+0x2248], R219 ;  /* 0x002248db01007387 */ /* 0x000ff00000100800 */
[----:B------:R1:W-:Y:S04]  /*37a60*/  STL.64 [R1+0x30], R196 ;  /* 0x000030c401007387 */ /* 0x0003e80000100a00 */
[----:B------:R1:W-:Y:S04]  /*37a70*/  STL.64 [R1+0x38], R198 ;  /* 0x000038c601007387 */ /* 0x0003e80000100a00 */
[----:B------:R-:W3:Y:S04]  /*37a80*/  LDL.LU R248, [R1+0x130] ;  /* 0x0001300001f87983 */ /* 0x000ee80000300800 */
[----:B------:R-:W3:Y:S04]  /*37a90*/  LDL.LU R249, [R1+0x134] ;  /* 0x0001340001f97983 */ /* 0x000ee80000300800 */
[----:B------:R-:W3:Y:S04]  /*37aa0*/  LDL.LU R250, [R1+0x138] ;  /* 0x0001380001fa7983 */ /* 0x000ee80000300800 */
[----:B------:R-:W3:Y:S01]  /*37ab0*/  LDL.LU R251, [R1+0x13c] ;  /* 0x00013c0001fb7983 */ /* 0x000ee20000300800 */
[C---:B------:R-:W-:Y:S03]  /*37ac0*/  HMMA.1688.F32.TF32 R228, R236.reuse, R136, R228 ;  /* 0x00000088ece4723c */ /* 0x040fe600000810e4 */
[----:B--2---:R-:W2:Y:S04]  /*37ad0*/  LDL.LU R212, [R1+0x120] ;  /* 0x0001200001d47983 */ /* 0x004ea80000300800 */
[----:B----4-:R-:W2:Y:S01]  /*37ae0*/  LDL.LU R213, [R1+0x124] ;  /* 0x0001240001d57983 */ /* 0x010ea20000300800 */
[C---:B------:R-:W-:Y:S03]  /*37af0*/  HMMA.1688.F32.TF32 R232, R236.reuse, R132, R232 ;  /* 0x00000084ece8723c */ /* 0x040fe600000810e8 */
[----:B------:R-:W2:Y:S04]  /*37b00*/  LDL.LU R214, [R1+0x128] ;  /* 0x0001280001d67983 */ /* 0x000ea80000300800 */
[----:B------:R-:W2:Y:S01]  /*37b10*/  LDL.LU R215, [R1+0x12c] ;  /* 0x00012c0001d77983 */ /* 0x000ea20000300800 */
        /* <DEDUP_REMOVED lines=9> */
[C---:B------:R-:W-:Y:S01]  /*37bb0*/  HMMA.1688.F32.TF32 R208, R160.reuse, R148, R220 ;  /* 0x00000094a0d0723c */ /* 0x040fe200000810dc */
[----:B------:R-:W-:Y:S01]  /*37bc0*/  MOV R202, R192 ;  /* 0x000000c000ca7202 */ /* 0x000fe20000000f00 */
[----:B-1----:R-:W-:Y:S01]  /*37bd0*/  IMAD.MOV.U32 R196, RZ, RZ, R193 ;  /* 0x000000ffffc47224 */ /* 0x002fe200078e00c1 */
[----:B------:R-:W4:Y:S11]  /*37be0*/  LDL.LU R220, [R1+0x50] ;  /* 0x0000500001dc7983 */ /* 0x000f360000300800 */
[----:B------:R-:W-:Y:S10]  /*37bf0*/  @!UPT UIADD3 URZ, URZ, URZ, URZ ;  /* 0x0000003f3f3ff290 */ /* 0x000ff4000fffe03f */
[----:B------:R-:W-:Y:S01]  /*37c00*/  IMAD.MOV.U32 R204, RZ, RZ, R208 ;  /* 0x000000ffffcc7224 */ /* 0x000fe200078e00d0 */
[----:B------:R-:W-:Y:S01]  /*37c10*/  MOV R200, R210 ;  /* 0x000000d200c87202 */ /* 0x000fe20000000f00 */
[----:B------:R-:W-:Y:S02]  /*37c20*/  IMAD.MOV.U32 R205, RZ, RZ, R209 ;  /* 0x000000ffffcd7224 */ /* 0x000fe400078e00d1 */
[----:B------:R-:W-:Y:S01]  /*37c30*/  IMAD.MOV.U32 R201, RZ, RZ, R211 ;  /* 0x000000ffffc97224 */ /* 0x000fe200078e00d3 */
[----:B------:R-:W-:Y:S01]  /*37c40*/  MOV R192, R195 ;  /* 0x000000c300c07202 */ /* 0x000fe20000000f00 */
[----:B------:R-:W-:Y:S01]  /*37c50*/  IMAD.MOV.U32 R197, RZ, RZ, R194 ;  /* 0x000000ffffc57224 */ /* 0x000fe200078e00c2 */
[----:B------:R-:W4:Y:S04]  /*37c60*/  LDL.LU R221, [R1+0x54] ;  /* 0x0000540001dd7983 */ /* 0x000f280000300800 */
[----:B------:R-:W4:Y:S04]  /*37c70*/  LDL.LU R222, [R1+0x58] ;  /* 0x0000580001de7983 */ /* 0x000f280000300800 */
[----:B------:R-:W4:Y:S01]  /*37c80*/  LDL.LU R223, [R1+0x5c] ;  /* 0x00005c0001df7983 */ /* 0x000f220000300800 */
[----:B---3--:R-:W-:Y:S03]  /*37c90*/  HMMA.1688.F32.TF32 R208, R160, R144, R244 ;  /* 0x00000090a0d0723c */ /* 0x008fe600000810f4 */
[----:B------:R-:W3:Y:S04]  /*37ca0*/  LDL.LU R244, [R1+0x20] ;  /* 0x0000200001f47983 */ /* 0x000ee80000300800 */
[----:B------:R-:W3:Y:S04]  /*37cb0*/  LDL.LU R245, [R1+0x24] ;  /* 0x0000240001f57983 */ /* 0x000ee80000300800 */
[----:B------:R-:W3:Y:S04]  /*37cc0*/  LDL.LU R246, [R1+0x28] ;  /* 0x0000280001f67983 */ /* 0x000ee80000300800 */
[----:B------:R-:W3:Y:S09]  /*37cd0*/  LDL.LU R247, [R1+0x2c] ;  /* 0x00002c0001f77983 */ /* 0x000ef20000300800 */
[----:B------:R-:W-:Y:S01]  /*37ce0*/  IMAD.MOV.U32 R193, RZ, RZ, R208 ;  /* 0x000000ffffc17224 */ /* 0x000fe200078e00d0 */
[----:B------:R-:W-:Y:S01]  /*37cf0*/  MOV R194, R209 ;  /* 0x000000d100c27202 */ /* 0x000fe20000000f00 */
[----:B------:R-:W-:-:S02]  /*37d00*/  IMAD.MOV.U32 R195, RZ, RZ, R210 ;  /* 0x000000ffffc37224 */ /* 0x000fc400078e00d2 */
[----:B------:R-:W-:Y:S01]  /*37d10*/  IMAD.MOV.U32 R198, RZ, RZ, R211 ;  /* 0x000000ffffc67224 */ /* 0x000fe200078e00d3 */
[----:B------:R-:W-:Y:S01]  /*37d20*/  HMMA.1688.F32.TF32 R216, R160, R140, R248 ;  /* 0x0000008ca0d8723c */ /* 0x000fe200000810f8 */
[----:B------:R-:W3:Y:S04]  /*37d30*/  LDL.LU R248, [R1] ;  /* 0x0000000001f87983 */ /* 0x000ee80000300800 */
[----:B------:R-:W3:Y:S04]  /*37d40*/  LDL.LU R249, [R1+0x4] ;  /* 0x0000040001f97983 */ /* 0x000ee80000300800 */
[----:B------:R-:W3:Y:S04]  /*37d50*/  LDL.LU R250, [R1+0x8] ;  /* 0x0000080001fa7983 */ /* 0x000ee80000300800 */
[----:B------:R-:W3:Y:S11]  /*37d60*/  LDL.LU R251, [R1+0xc] ;  /* 0x00000c0001fb7983 */ /* 0x000ef60000300800 */
[----:B------:R-:W-:Y:S01]  /*37d70*/  MOV R208, R216 ;  /* 0x000000d800d07202 */ /* 0x000fe20000000f00 */
[----:B------:R-:W-:Y:S01]  /*37d80*/  IMAD.MOV.U32 R209, RZ, RZ, R217 ;  /* 0x000000ffffd17224 */ /* 0x000fe200078e00d9 */
[----:B------:R-:W-:Y:S01]  /*37d90*/  MOV R211, R219 ;  /* 0x000000db00d37202 */ /* 0x000fe20000000f00 */
[----:B------:R-:W-:-:S02]  /*37da0*/  IMAD.MOV.U32 R210, RZ, RZ, R218 ;  /* 0x000000ffffd27224 */ /* 0x000fc400078e00da */
[C---:B--2---:R-:W-:Y:S08]  /*37db0*/  HMMA.1688.F32.TF32 R216, R160.reuse, R136, R212 ;  /* 0x00000088a0d8723c */ /* 0x044ff000000810d4 */
[C---:B----4-:R-:W-:Y:S08]  /*37dc0*/  HMMA.1688.F32.TF32 R240, R160.reuse, R132, R240 ;  /* 0x00000084a0f0723c */ /* 0x050ff000000810f0 */
[----:B------:R-:W-:Y:S08]  /*37dd0*/  HMMA.1688.F32.TF32 R160, R160, R128, R224 ;  /* 0x00000080a0a0723c */ /* 0x000ff000000810e0 */
[----:B------:R-:W-:Y:S01]  /*37de0*/  MOV R214, R218 ;  /* 0x000000da00d67202 */ /* 0x000fe20000000f00 */
[----:B------:R-:W-:-:S02]  /*37df0*/  IMAD.MOV.U32 R215, RZ, RZ, R219 ;  /* 0x000000ffffd77224 */ /* 0x000fc400078e00db */
[----:B------:R-:W-:Y:S02]  /*37e00*/  IMAD.MOV.U32 R212, RZ, RZ, R216 ;  /* 0x000000ffffd47224 */ /* 0x000fe400078e00d8 */
[----:B------:R-:W-:-:S03]  /*37e10*/  IMAD.MOV.U32 R213, RZ, RZ, R217 ;  /* 0x000000ffffd57224 */ /* 0x000fc600078e00d9 */
[----:B------:R-:W-:Y:S01]  /*37e20*/  IMAD.MOV.U32 R218, RZ, RZ, R242 ;  /* 0x000000ffffda7224 */ /* 0x000fe200078e00f2 */
[----:B------:R-:W-:Y:S01]  /*37e30*/  MOV R217, R241 ;  /* 0x000000f100d97202 */ /* 0x000fe20000000f00 */
[----:B------:R-:W-:Y:S02]  /*37e40*/  IMAD.MOV.U32 R219, RZ, RZ, R243 ;  /* 0x000000ffffdb7224 */ /* 0x000fe400078e00f3 */
[----:B------:R-:W-:Y:S01]  /*37e50*/  IMAD.MOV.U32 R216, RZ, RZ, R240 ;  /* 0x000000ffffd87224 */ /* 0x000fe200078e00f0 */
[----:B------:R-:W2:Y:S04]  /*37e60*/  LDL.LU.64 R242, [R1+0x22b8] ;  /* 0x0022b80001f27983 */ /* 0x000ea80000300a00 */
[----:B------:R-:W2:Y:S01]  /*37e70*/  LDL.LU.64 R240, [R1+0x22b0] ;  /* 0x0022b00001f07983 */ /* 0x000ea20000300a00 */
[----:B------:R-:W-:-:S03]  /*37e80*/  MOV R199, R160 ;  /* 0x000000a000c77202 */ /* 0x000fc60000000f00 */
[----:B------:R-:W4:Y:S01]  /*37e90*/  LDL.LU.64 R226, [R1+0x22a8] ;  /* 0x0022a80001e27983 */ /* 0x000f220000300a00 */
[----:B------:R-:W-:-:S03]  /*37ea0*/  IMAD.MOV.U32 R203, RZ, RZ, R161 ;  /* 0x000000ffffcb7224 */ /* 0x000fc600078e00a1 */
[----:B------:R-:W4:Y:S04]  /*37eb0*/  LDL.LU.64 R224, [R1+0x22a0] ;  /* 0x0022a00001e07983 */ /* 0x000f280000300a00 */
[----:B------:R-:W2:Y:S04]  /*37ec0*/  LDL.LU R160, [R1+0x10] ;  /* 0x0000100001a07983 */ /* 0x000ea80000300800 */
[----:B------:R-:W2:Y:S01]  /*37ed0*/  LDL.LU R161, [R1+0x14] ;  /* 0x0000140001a17983 */ /* 0x000ea20000300800 */
[C---:B------:R-:W-:Y:S08]  /*37ee0*/  HMMA.1688.F32.TF32 R44, R52.reuse, R136, R44 ;  /* 0x00000088342c723c */ /* 0x040ff0000008102c */
[C---:B------:R-:W-:Y:S08]  /*37ef0*/  HMMA.1688.F32.TF32 R48, R52.reuse, R132, R48 ;  /* 0x000000843430723c */ /* 0x040ff00000081030 */
[----:B------:R-:W-:Y:S01]  /*37f00*/  HMMA.1688.F32.TF32 R52, R52, R128, R164 ;  /* 0x000000803434723c */ /* 0x000fe200000810a4 */
[----:B------:R-:W-:Y:S04]  /*37f10*/  LDS R164, [R3+0x18380] ;  /* 0x0183800003a47984 */ /* 0x000fe80000000800 */
[----:B------:R-:W-:Y:S04]  /*37f20*/  LDS R166, [R3+0x19380] ;  /* 0x0193800003a67984 */ /* 0x000fe80000000800 */
[----:B------:R-:W-:Y:S04]  /*37f30*/  LDS R165, [R0+0x18380] ;  /* 0x0183800000a57984 */ /* 0x000fe80000000800 */
[----:B------:R-:W1:Y:S01]  /*37f40*/  LDS R167, [R0+0x19380] ;  /* 0x0193800000a77984 */ /* 0x000e620000000800 */
[----:B------:R-:W-:Y:S01]  /*37f50*/  IMAD.MOV.U32 R206, RZ, RZ, R162 ;  /* 0x000000ffffce7224 */ /* 0x000fe200078e00a2 */
[----:B------:R-:W-:Y:S01]  /*37f60*/  MOV R207, R163 ;  /* 0x000000a300cf7202 */ /* 0x000fe20000000f00 */
[----:B------:R-:W-:-:S02]  /*37f70*/  IMAD.MOV.U32 R162, RZ, RZ, R252 ;  /* 0x000000ffffa27224 */ /* 0x000fc400078e00fc */
[----:B------:R-:W-:Y:S01]  /*37f80*/  IMAD.MOV.U32 R163, RZ, RZ, R2 ;  /* 0x000000ffffa37224 */ /* 0x000fe200078e0002 */
[C---:B-1----:R-:W-:Y:S11]  /*37f90*/  HMMA.1688.F32.TF32 R220, R164.reuse, R156, R220 ;  /* 0x0000009ca4dc723c */ /* 0x042ff600000810dc */
[----:B------:R-:W-:Y:S11]  /*37fa0*/  @!UPT UIADD3 URZ, URZ, URZ, URZ ;  /* 0x0000003f3f3ff290 */ /* 0x000ff6000fffe03f */
[----:B------:R-:W-:Y:S02]  /*37fb0*/  @!UPT UIADD3 URZ, URZ, URZ, URZ ;  /* 0x0000003f3f3ff290 */ /* 0x000fe4000fffe03f */
[----:B------:R-:W-:Y:S01]  /*37fc0*/  IMAD.MOV.U32 R157, RZ, RZ, R222 ;  /* 0x000000ffff9d7224 */ /* 0x000fe200078e00de */
[----:B------:R-:W-:Y:S01]  /*37fd0*/  MOV R156, R223 ;  /* 0x000000df009c7202 */ /* 0x000fe20000000f00 */
[----:B------:R-:W-:Y:S01]  /*37fe0*/  IMAD.MOV.U32 R134, RZ, RZ, R221 ;  /* 0x000000ffff867224 */ /* 0x000fe200078e00dd */
[----:B------:R-:W-:Y:S01]  /*37ff0*/  MOV R135, R220 ;  /* 0x000000dc00877202 */ /* 0x000fe20000000f00 */
[----:B------:R-:W4:Y:S04]  /*38000*/  LDL.LU.64 R222, [R1+0x2298] ;  /* 0x0022980001de7983 */ /* 0x000f280000300a00 */
[----:B------:R-:W4:Y:S01]  /*38010*/  LDL.LU.64 R220, [R1+0x2290] ;  /* 0x0022900001dc7983 */ /* 0x000f220000300a00 */
[----:B---3--:R-:W-:Y:S11]  /*38020*/  HMMA.1688.F32.TF32 R244, R164, R152, R244 ;  /* 0x00000098a4f4723c */ /* 0x008ff600000810f4 */
[----:B------:R-:W-:Y:S11]  /*38030*/  @!UPT UIADD3 URZ, URZ, URZ, URZ ;  /* 0x0000003f3f3ff290 */ /* 0x000ff6000fffe03f */
[----:B------:R-:W-:Y:S02]  /*38040*/  @!UPT UIADD3 URZ, URZ, URZ, URZ ;  /* 0x0000003f3f3ff290 */ /* 0x000fe4000fffe03f */
[----:B------:R-:W-:Y:S01]  /*38050*/  MOV R252, R246 ;  /* 0x000000f600fc7202 */ /* 0x000fe20000000f00 */
[----:B------:R-:W-:Y:S02]  /*38060*/  IMAD.MOV.U32 R2, RZ, RZ, R247 ;  /* 0x000000ffff027224 */ /* 0x000fe400078e00f7 */
[----:B------:R-:W-:Y:S01]  /*38070*/  IMAD.MOV.U32 R153, RZ, RZ, R245 ;  /* 0x000000ffff997224 */ /* 0x000fe200078e00f5 */
[----:B------:R-:W3:Y:S01]  /*38080*/  LDL.LU.64 R246, [R1+0x2288] ;  /* 0x0022880001f67983 */ /* 0x000ee20000300a00 */
[----:B------:R-:W-:-:S03]  /*38090*/  IMAD.MOV.U32 R152, RZ, RZ, R244 ;  /* 0x000000ffff987224 */ /* 0x000fc600078e00f4 */
[----:B------:R-:W3:Y:S01]  /*380a0*/  LDL.LU.64 R244, [R1+0x2280] ;  /* 0x0022800001f47983 */ /* 0x000ee20000300a00 */
[C---:B------:R-:W-:Y:S11]  /*380b0*/  HMMA.1688.F32.TF32 R248, R164.reuse, R144, R248 ;  /* 0x00000090a4f8723c */ /* 0x040ff600000810f8 */
[----:B------:R-:W-:Y:S11]  /*380c0*/  @!UPT UIADD3 URZ, URZ, URZ, URZ ;  /* 0x0000003f3f3ff290 */ /* 0x000ff6000fffe03f */
[----:B------:R-:W-:Y:S02]  /*380d0*/  @!UPT UIADD3 URZ, URZ, URZ, URZ ;  /* 0x0000003f3f3ff290 */ /* 0x000fe4000fffe03f */
[----:B------:R-:W-:Y:S01]  /*380e0*/  IMAD.MOV.U32 R151, RZ, RZ, R250 ;  /* 0x000000ffff977224 */ /* 0x000fe200078e00fa */
[----:B------:R-:W-:Y:S02]  /*380f0*/  MOV R150, R251 ;  /* 0x000000fb00967202 */ /* 0x000fe40000000f00 */
[----:B------:R-:W3:Y:S01]  /*38100*/  LDL.LU.64 R250, [R1+0x2278] ;  /* 0x0022780001fa7983 */ /* 0x000ee20000300a00 */
[----:B--2---:R-:W-:Y:S11]  /*38110*/  HMMA.1688.F32.TF32 R160, R164, R148, R160 ;  /* 0x00000094a4a0723c */ /* 0x004ff600000810a0 */
[----:B------:R-:W-:Y:S11]  /*38120*/  @!UPT UIADD3 URZ, URZ, URZ, URZ ;  /* 0x0000003f3f3ff290 */ /* 0x000ff6000fffe03f */
[----:B------:R-:W-:Y:S02]  /*38130*/  @!UPT UIADD3 URZ, URZ, URZ, URZ ;  /* 0x0000003f3f3ff290 */ /* 0x000fe4000fffe03f */
[----:B------:R-:W-:Y:S02]  /*38140*/  IMAD.MOV.U32 R147, RZ, RZ, R160 ;  /* 0x000000ffff937224 */ /* 0x000fe400078e00a0 */
[----:B------:R-:W-:Y:S01]  /*38150*/  IMAD.MOV.U32 R146, RZ, RZ, R161 ;  /* 0x000000ffff927224 */ /* 0x000fe200078e00a1 */
[----:B------:R-:W-:Y:S01]  /*38160*/  MOV R161, R248 ;  /* 0x000000f800a17202 */ /* 0x000fe20000000f00 */
[----:B------:R-:W-:Y:S02]  /*38170*/  IMAD.MOV.U32 R160, RZ, RZ, R249 ;  /* 0x000000ffffa07224 */ /* 0x000fe400078e00f9 */
[----:B------:R-:W2:Y:S01]  /*38180*/  LDL.LU.64 R248, [R1+0x2270] ;  /* 0x0022700001f87983 */ /* 0x000ea20000300a00 */
[----:B------:R-:W-:-:S04]  /*38190*/  IMAD.MOV.U32 R149, RZ, RZ, R163 ;  /* 0x000000ffff957224 */ /* 0x000fc800078e00a3 */
[----:B------:R-:W-:Y:S01]  /*381a0*/  IMAD.MOV.U32 R145, RZ, RZ, R149 ;  /* 0x000000ffff917224 */ /* 0x000fe200078e0095 */
[----:B------:R-:W-:Y:S02]  /*381b0*/  MOV R149, R153 ;  /* 0x0000009900957202 */ /* 0x000fe40000000f00 */
[----:B------:R-:W-:Y:S02]  /*381c0*/  MOV R153, R134 ;  /* 0x0000008600997202 */ /* 0x000fe40000000f00 */
[----:B------:R-:W-:Y:S01]  /*381d0*/  MOV R148, R162 ;  /* 0x000000a200947202 */ /* 0x000fe20000000f00 */
[C---:B----4-:R-:W-:Y:S08]  /*381e0*/  HMMA.1688.F32.TF32 R220, R164.reuse, R132, R220 ;  /* 0x00000084a4dc723c */ /* 0x050ff000000810dc */
[----:B---3--:R-:W-:Y:S01]  /*381f0*/  HMMA.1688.F32.TF32 R244, R164, R136, R244 ;  /* 0x00000088a4f4723c */ /* 0x008fe200000810f4 */
[----:B------:R-:W-:-:S02]  /*38200*/  IMAD.MOV.U32 R144, RZ, RZ, R148 ;  /* 0x000000ffff907224 */ /* 0x000fc400078e0094 */
[----:B------:R-:W-:Y:S02]  /*38210*/  IMAD.MOV.U32 R148, RZ, RZ, R152 ;  /* 0x000000ffff947224 */ /* 0x000fe400078e0098 */
[----:B------:R-:W-:-:S03]  /*38220*/  IMAD.MOV.U32 R152, RZ, RZ, R135 ;  /* 0x000000ffff987224 */ /* 0x000fc600078e0087 */
[----:B--2---:R-:W-:Y:S07]  /*38230*/  HMMA.1688.F32.TF32 R248, R164, R140, R248 ;  /* 0x0000008ca4f8723c */ /* 0x004fee00000810f8 */
[----:B------:R-:W-:Y:S01]  /*38240*/  IMAD.MOV.U32 R140, RZ, RZ, R161 ;  /* 0x000000ffff8c7224 */ /* 0x000fe200078e00a1 */
[----:B------:R-:W-:-:S08]  /*38250*/  MOV R141, R160 ;  /* 0x000000a0008d7202 */ /* 0x000fd00000000f00 */
[----:B------:R-:W-:Y:S01]  /*38260*/  IMAD.MOV.U32 R161, RZ, RZ, R246 ;  /* 0x000000ffffa17224 */ /* 0x000fe200078e00f6 */
[----:B------:R-:W-:Y:S01]  /*38270*/  MOV R160, R247 ;  /* 0x000000f700a07202 */ /* 0x000fe20000000f00 */
[----:B------:R-:W-:Y:S01]  /*38280*/  HMMA.1688.F32.TF32 R164, R164, R128, R224 ;  /* 0x00000080a4a4723c */ /* 0x000fe200000810e0 */
[----:B------:R-:W-:Y:S04]  /*38290*/  LDS R224, [R3+0x1a180] ;  /* 0x01a1800003e07984 */ /* 0x000fe80000000800 */
[----:B------:R-:W-:Y:S01]  /*382a0*/  LDS R226, [R3+0x1b180] ;  /* 0x01b1800003e27984 */ /* 0x000fe20000000800 */
[----:B------:R-:W-:Y:S01]  /*382b0*/  IMAD.MOV.U32 R134, RZ, RZ, R248 ;  /* 0x000000ffff867224 */ /* 0x000fe200078e00f8 */
[----:B------:R-:W-:Y:S01]  /*382c0*/  MOV R163, R249 ;  /* 0x000000f900a37202 */ /* 0x000fe20000000f00 */
[----:B------:R-:W-:Y:S01]  /*382d0*/  IMAD.MOV.U32 R162, RZ, RZ, R250 ;  /* 0x000000ffffa27224 */ /* 0x000fe200078e00fa */
[----:B------:R-:W-:Y:S01]  /*382e0*/  LDS R225, [R0+0x1a180] ;  /* 0x01a1800000e17984 */ /* 0x000fe20000000800 */
[----:B------:R-:W-:-:S02]  /*382f0*/  IMAD.MOV.U32 R136, RZ, RZ, R134 ;  /* 0x000000ffff887224 */ /* 0x000fc400078e0086 */
[----:B------:R-:W-:Y:S01]  /*38300*/  IMAD.MOV.U32 R133, RZ, RZ, R163 ;  /* 0x000000ffff857224 */ /* 0x000fe200078e00a3 */
[----:B------:R-:W-:Y:S01]  /*38310*/  LDS R227, [R0+0x1b180] ;  /* 0x01b1800000e37984 */ /* 0x000fe20000000800 */
        /* <DEDUP_REMOVED lines=8> */
[----:B------:R-:W-:Y:S02]  /*383a0*/  IMAD.MOV.U32 R249, RZ, RZ, R150 ;  /* 0x000000fffff97224 */ /* 0x000fe400078e0096 */
[----:B------:R-:W-:-:S02]  /*383b0*/  IMAD.MOV.U32 R248, RZ, RZ, R151 ;  /* 0x000000fffff87224 */ /* 0x000fc400078e0097 */
[----:B------:R-:W-:Y:S02]  /*383c0*/  IMAD.MOV.U32 R150, RZ, RZ, R244 ;  /* 0x000000ffff967224 */ /* 0x000fe400078e00f4 */
[----:B------:R-:W-:Y:S01]  /*383d0*/  IMAD.MOV.U32 R151, RZ, RZ, R245 ;  /* 0x000000ffff977224 */ /* 0x000fe200078e00f5 */
[C---:B-1----:R-:W-:Y:S01]  /*383e0*/  HMMA.1688.F32.TF32 R240, R160.reuse, R158, R240 ;  /* 0x0000009ea0f0723c */ /* 0x042fe200000810f0 */
[----:B------:R-:W-:Y:S11]  /*383f0*/  IMAD.MOV.U32 R135, RZ, RZ, R251 ;  /* 0x000000ffff877224 */ /* 0x000ff600078e00fb */
[----:B------:R-:W-:Y:S11]  /*38400*/  @!UPT UIADD3 URZ, URZ, URZ, URZ ;  /* 0x0000003f3f3ff290 */ /* 0x000ff6000fffe03f */
[----:B------:R-:W-:Y:S04]  /*38410*/  STL.64 [R1+0x300], R240 ;  /* 0x000300f001007387 */ /* 0x000fe80000100a00 */
[----:B------:R1:W-:Y:S02]  /*38420*/  STL.64 [R1+0x308], R242 ;  /* 0x000308f201007387 */ /* 0x0003e40000100a00 */
[----:B-1----:R-:W-:Y:S01]  /*38430*/  MOV R242, R150 ;  /* 0x0000009600f27202 */ /* 0x002fe20000000f00 */
[----:B------:R-:W-:Y:S01]  /*38440*/  IMAD.MOV.U32 R243, RZ, RZ, R151 ;  /* 0x000000fffff37224 */ /* 0x000fe200078e0097 */
[----:B------:R-:W2:Y:S04]  /*38450*/  LDL.LU R150, [R1+0x226c] ;  /* 0x00226c0001967983 */ /* 0x000ea80000300800 */
[----:B------:R-:W2:Y:S01]  /*38460*/  LDL.LU R151, [R1+0x2268] ;  /* 0x0022680001977983 */ /* 0x000ea20000300800 */
[----:B------:R-:W-:Y:S01]  /*38470*/  IMAD.MOV.U32 R251, RZ, RZ, R146 ;  /* 0x000000fffffb7224 */ /* 0x000fe200078e0092 */
[----:B------:R-:W-:Y:S01]  /*38480*/  MOV R250, R147 ;  /* 0x0000009300fa7202 */ /* 0x000fe20000000f00 */
[----:B------:R-:W-:Y:S01]  /*38490*/  IMAD.MOV.U32 R146, RZ, RZ, R222 ;  /* 0x000000ffff927224 */ /* 0x000fe200078e00de */
[----:B------:R-:W-:Y:S01]  /*384a0*/  MOV R147, R223 ;  /* 0x000000df00937202 */ /* 0x000fe20000000f00 */
[----:B------:R-:W-:Y:S01]  /*384b0*/  HMMA.1688.F32.TF32 R120, R160, R154, R120 ;  /* 0x0000009aa078723c */ /* 0x000fe20000081078 */
[----:B------:R-:W-:Y:S01]  /*384c0*/  MOV R137, R135 ;  /* 0x0000008700897202 */ /* 0x000fe20000000f00 */
[----:B------:R-:W-:Y:S01]  /*384d0*/  IMAD.MOV.U32 R240, RZ, RZ, R146 ;  /* 0x000000fffff07224 */ /* 0x000fe200078e0092 */
[----:B------:R-:W-:Y:S01]  /*384e0*/  MOV R241, R147 ;  /* 0x0000009300f17202 */ /* 0x000fe20000000f00 */
[----:B------:R-:W3:Y:S04]  /*384f0*/  LDL.LU R146, [R1+0x2264] ;  /* 0x0022640001927983 */ /* 0x000ee80000300800 */
[----:B------:R-:W3:Y:S01]  /*38500*/  LDL.LU R147, [R1+0x2260] ;  /* 0x0022600001937983 */ /* 0x000ee20000300800 */
[----:B------:R-:W-:-:S02]  /*38510*/  IMAD.MOV.U32 R134, RZ, RZ, R220 ;  /* 0x000000ffff867224 */ /* 0x000fc400078e00dc */
[----:B------:R-:W-:Y:S01]  /*38520*/  IMAD.MOV.U32 R135, RZ, RZ, R221 ;  /* 0x000000ffff877224 */ /* 0x000fe200078e00dd */
[----:B------:R-:W-:Y:S01]  /*38530*/  HMMA.1688.F32.TF32 R8, R160, R142, R8 ;  /* 0x0000008ea008723c */ /* 0x000fe20000081008 */
[----:B------:R-:W-:Y:S01]  /*38540*/  MOV R247, R165 ;  /* 0x000000a500f77202 */ /* 0x000fe20000000f00 */
[----:B------:R-:W-:Y:S01]  /*38550*/  IMAD.MOV.U32 R246, RZ, RZ, R166 ;  /* 0x000000fffff67224 */ /* 0x000fe200078e00a6 */
[----:B------:R-:W-:Y:S01]  /*38560*/  MOV R244, R164 ;  /* 0x000000a400f47202 */ /* 0x000fe20000000f00 */
[----:B------:R-:W-:Y:S01]  /*38570*/  IMAD.MOV.U32 R245, RZ, RZ, R167 ;  /* 0x000000fffff57224 */ /* 0x000fe200078e00a7 */
[----:B------:R-:W-:Y:S04]  /*38580*/  LDS R164, [R3+0x1a080] ;  /* 0x01a0800003a47984 */ /* 0x000fe80000000800 */
[----:B------:R-:W-:Y:S04]  /*38590*/  LDS R166, [R3+0x1b080] ;  /* 0x01b0800003a67984 */ /* 0x000fe80000000800 */
[----:B------:R-:W-:Y:S04]  /*385a0*/  STL.64 [R1+0x2f0], R120 ;  /* 0x0002f07801007387 */ /* 0x000fe80000100a00 */
[----:B------:R1:W-:Y:S04]  /*385b0*/  STL.64 [R1+0x2f8], R122 ;  /* 0x0002f87a01007387 */ /* 0x0003e80000100a00 */
[----:B------:R-:W-:Y:S04]  /*385c0*/  LDS R165, [R0+0x1a080] ;  /* 0x01a0800000a57984 */ /* 0x000fe80000000800 */
[----:B------:R-:W4:Y:S01]  /*385d0*/  LDS R167, [R0+0x1b080] ;  /* 0x01b0800000a77984 */ /* 0x000f220000000800 */
[----:B-1----:R-:W-:-:S03]  /*385e0*/  IMAD.MOV.U32 R122, RZ, RZ, R134 ;  /* 0x000000ffff7a7224 */ /* 0x002fc600078e0086 */
[----:B------:R-:W-:Y:S01]  /*385f0*/  LDS R220, [R3+0x1a100] ;  /* 0x01a1000003dc7984 */ /* 0x000fe20000000800 */
[----:B------:R-:W-:-:S03]  /*38600*/  IMAD.MOV.U32 R123, RZ, RZ, R135 ;  /* 0x000000ffff7b7224 */ /* 0x000fc600078e0087 */
[----:B------:R-:W4:Y:S04]  /*38610*/  LDL.LU R134, [R1+0x225c] ;  /* 0x00225c0001867983 */ /* 0x000f280000300800 */
[----:B------:R-:W4:Y:S04]  /*38620*/  LDL.LU R135, [R1+0x2258] ;  /* 0x0022580001877983 */ /* 0x000f280000300800 */
[----:B------:R-:W-:Y:S04]  /*38630*/  LDS R222, [R3+0x1b100] ;  /* 0x01b1000003de7984 */ /* 0x000fe80000000800 */
[----:B------:R-:W-:Y:S04]  /*38640*/  LDS R221, [R0+0x1a100] ;  /* 0x01a1000000dd7984 */ /* 0x000fe80000000800 */
[----:B------:R-:W1:Y:S01]  /*38650*/  LDS R223, [R0+0x1b100] ;  /* 0x01b1000000df7984 */ /* 0x000e620000000800 */
[C---:B--2---:R-:W-:Y:S11]  /*38660*/  HMMA.1688.F32.TF32 R124, R160.reuse, R150, R124 ;  /* 0x00000096a07c723c */ /* 0x044ff6000008107c */
[----:B------:R-:W-:Y:S11]  /*38670*/  @!UPT UIADD3 URZ, URZ, URZ, URZ ;  /* 0x0000003f3f3ff290 */ /* 0x000ff6000fffe03f */
[----:B------:R-:W-:Y:S01]  /*38680*/  @!UPT UIADD3 URZ, URZ, URZ, URZ ;  /* 0x0000003f3f3ff290 */ /* 0x000fe2000fffe03f */
[----:B------:R-:W-:Y:S04]  /*38690*/  STL.64 [R1+0x2e0], R124 ;  /* 0x0002e07c01007387 */ /* 0x000fe80000100a00 */
[----:B------:R3:W-:Y:S02]  /*386a0*/  STL.64 [R1+0x2e8], R126 ;  /* 0x0002e87e01007387 */ /* 0x0007e40000100a00 */
[C---:B---3--:R-:W-:Y:S08]  /*386b0*/  HMMA.1688.F32.TF32 R124, R160.reuse, R146, R4 ;  /* 0x00000092a07c723c */ /* 0x048ff00000081004 */
[C---:B------:R-:W-:Y:S11]  /*386c0*/  HMMA.1688.F32.TF32 R4, R160.reuse, R138, R12 ;  /* 0x0000008aa004723c */ /* 0x040ff6000008100c */
[----:B------:R-:W-:Y:S04]  /*386d0*/  @!UPT UIADD3 URZ, URZ, URZ, URZ ;  /* 0x0000003f3f3ff290 */ /* 0x000fe8000fffe03f */
[----:B------:R-:W-:Y:S04]  /*386e0*/  STL.64 [R1+0x2d0], R124 ;  /* 0x0002d07c01007387 */ /* 0x000fe80000100a00 */
[----:B------:R-:W-:Y:S04]  /*386f0*/  STL.64 [R1+0x2d8], R126 ;  /* 0x0002d87e01007387 */ /* 0x000fe80000100a00 */
[----:B------:R-:W-:Y:S04]  /*38700*/  STL.64 [R1+0x2c0], R8 ;  /* 0x0002c00801007387 */ /* 0x000fe80000100a00 */
[----:B------:R-:W-:Y:S04]  /*38710*/  STL.64 [R1+0x2c8], R10 ;  /* 0x0002c80a01007387 */ /* 0x000fe80000100a00 */
[----:B------:R-:W-:Y:S04]  /*38720*/  STL.64 [R1+0x2b0], R4 ;  /* 0x0002b00401007387 */ /* 0x000fe80000100a00 */
[----:B------:R4:W-:Y:S02]  /*38730*/  STL.64 [R1+0x2b8], R6 ;  /* 0x0002b80601007387 */ /* 0x0009e40000100a00 */
[C---:B----4-:R-:W-:Y:S08]  /*38740*/  HMMA.1688.F32.TF32 R4, R160.reuse, R134, R16 ;  /* 0x00000086a004723c */ /* 0x050ff00000081010 */
[----:B------:R-:W-:Y:S08]  /*38750*/  HMMA.1688.F32.TF32 R12, R160, R130, R20 ;  /* 0x00000082a00c723c */ /* 0x000ff00000081014 */
[C---:B------:R-:W-:Y:S07]  /*38760*/  HMMA.1688.F32.TF32 R8, R164.reuse, R158, R24 ;  /* 0x0000009ea408723c */ /* 0x040fee0000081018 */
[----:B------:R-:W-:Y:S04]  /*38770*/  STL.64 [R1+0x2a0], R4 ;  /* 0x0002a00401007387 */ /* 0x000fe80000100a00 */
[----:B------:R2:W-:Y:S02]  /*38780*/  STL.64 [R1+0x2a8], R6 ;  /* 0x0002a80601007387 */ /* 0x0005e40000100a00 */
[C---:B--2---:R-:W-:Y:S02]  /*38790*/  HMMA.1688.F32.TF32 R4, R164.reuse, R154, R28 ;  /* 0x0000009aa404723c */ /* 0x044fe4000008101c */
[----:B------:R-:W-:Y:S04]  /*387a0*/  STL.64 [R1+0x230], R12 ;  /* 0x0002300c01007387 */ /* 0x000fe80000100a00 */
[----:B------:R2:W-:Y:S04]  /*387b0*/  STL.64 [R1+0x238], R14 ;  /* 0x0002380e01007387 */ /* 0x0005e80000100a00 */
[----:B------:R-:W-:Y:S04]  /*387c0*/  STL.64 [R1+0x220], R8 ;  /* 0x0002200801007387 */ /* 0x000fe80000100a00 */
[----:B------:R3:W-:Y:S01]  /*387d0*/  STL.64 [R1+0x228], R10 ;  /* 0x0002280a01007387 */ /* 0x0007e20000100a00 */
[C---:B--2---:R-:W-:Y:S08]  /*387e0*/  HMMA.1688.F32.TF32 R12, R164.reuse, R150, R32 ;  /* 0x00000096a40c723c */ /* 0x044ff00000081020 */
[C---:B------:R-:W-:Y:S01]  /*387f0*/  HMMA.1688.F32.TF32 R124, R164.reuse, R134, R48 ;  /* 0x00000086a47c723c */ /* 0x040fe20000081030 */
[----:B------:R-:W-:Y:S04]  /*38800*/  STL.64 [R1+0x210], R4 ;  /* 0x0002100401007387 */ /* 0x000fe80000100a00 */
[----:B------:R2:W-:Y:S03]  /*38810*/  STL.64 [R1+0x218], R6 ;  /* 0x0002180601007387 */ /* 0x0005e60000100a00 */
[----:B---3--:R-:W-:Y:S08]  /*38820*/  HMMA.1688.F32.TF32 R8, R164, R146, R36 ;  /* 0x00000092a408723c */ /* 0x008ff00000081024 */
[----:B-1----:R-:W-:Y:S01]  /*38830*/  HMMA.1688.F32.TF32 R16, R220, R138, R76 ;  /* 0x0000008adc10723c */ /* 0x002fe2000008104c */
[----:B------:R-:W-:Y:S01]  /*38840*/  IMAD.MOV.U32 R28, RZ, RZ, R216 ;  /* 0x000000ffff1c7224 */ /* 0x000fe200078e00d8 */
[----:B------:R-:W-:Y:S01]  /*38850*/  MOV R29, R217 ;  /* 0x000000d9001d7202 */ /* 0x000fe20000000f00 */
[----:B------:R-:W-:Y:S01]  /*38860*/  IMAD.MOV.U32 R30, RZ, RZ, R218 ;  /* 0x000000ffff1e7224 */ /* 0x000fe200078e00da */
[----:B------:R-:W-:Y:S01]  /*38870*/  MOV R24, R212 ;  /* 0x000000d400187202 */ /* 0x000fe20000000f00 */
[----:B------:R-:W-:-:S02]  /*38880*/  IMAD.MOV.U32 R31, RZ, RZ, R219 ;  /* 0x000000ffff1f7224 */ /* 0x000fc400078e00db */
[----:B------:R-:W-:Y:S01]  /*38890*/  IMAD.MOV.U32 R25, RZ, RZ, R213 ;  /* 0x000000ffff197224 */ /* 0x000fe200078e00d5 */
[C---:B--2---:R-:W-:Y:S01]  /*388a0*/  HMMA.1688.F32.TF32 R4, R164.reuse, R142, R40 ;  /* 0x0000008ea404723c */ /* 0x044fe20000081028 */
[----:B------:R-:W-:Y:S04]  /*388b0*/  STL.64 [R1+0x200], R12 ;  /* 0x0002000c01007387 */ /* 0x000fe80000100a00 */
[----:B------:R-:W-:Y:S04]  /*388c0*/  STL.64 [R1+0x208], R14 ;  /* 0x0002080e01007387 */ /* 0x000fe80000100a00 */
[----:B------:R-:W-:Y:S04]  /*388d0*/  STL.64 [R1+0x1f0], R8 ;  /* 0x0001f00801007387 */ /* 0x000fe80000100a00 */
[----:B------:R1:W-:Y:S01]  /*388e0*/  STL.64 [R1+0x1f8], R10 ;  /* 0x0001f80a01007387 */ /* 0x0003e20000100a00 */
[----:B------:R-:W-:Y:S01]  /*388f0*/  IMAD.MOV.U32 R26, RZ, RZ, R214 ;  /* 0x000000ffff1a7224 */ /* 0x000fe200078e00d6 */
[----:B------:R-:W-:Y:S01]  /*38900*/  MOV R27, R215 ;  /* 0x000000d7001b7202 */ /* 0x000fe20000000f00 */
[----:B------:R-:W-:Y:S01]  /*38910*/  IMAD.MOV.U32 R20, RZ, RZ, R208 ;  /* 0x000000ffff147224 */ /* 0x000fe200078e00d0 */
[----:B------:R-:W-:Y:S01]  /*38920*/  MOV R22, R210 ;  /* 0x000000d200167202 */ /* 0x000fe20000000f00 */
[----:B------:R-:W-:Y:S01]  /*38930*/  IMAD.MOV.U32 R21, RZ, RZ, R209 ;  /* 0x000000ffff157224 */ /* 0x000fe200078e00d1 */
[----:B------:R-:W-:Y:S04]  /*38940*/  LDS R32, [R3+0x1a300] ;  /* 0x01a3000003207984 */ /* 0x000fe80000000800 */
[----:B------:R-:W-:Y:S04]  /*38950*/  STL.64 [R1+0x1e0], R4 ;  /* 0x0001e00401007387 */ /* 0x000fe80000100a00 */
[----:B------:R2:W-:Y:S01]  /*38960*/  STL.64 [R1+0x1e8], R6 ;  /* 0x0001e80601007387 */ /* 0x0005e20000100a00 */
[----:B-1----:R-:W-:Y:S01]  /*38970*/  HMMA.1688.F32.TF32 R8, R164, R130, R52 ;  /* 0x00000082a408723c */ /* 0x002fe20000081034 */
[----:B------:R-:W-:-:S02]  /*38980*/  IMAD.MOV.U32 R23, RZ, RZ, R211 ;  /* 0x000000ffff177224 */ /* 0x000fc400078e00d3 */
[----:B------:R-:W-:Y:S04]  /*38990*/  LDS R4, [R3+0x1a280] ;  /* 0x01a2800003047984 */ /* 0x000fe80000000800 */
[----:B------:R-:W-:Y:S01]  /*389a0*/  LDS R5, [R0+0x1a280] ;  /* 0x01a2800000057984 */ /* 0x000fe20000000800 */
[----:B--2---:R-:W-:Y:S01]  /*389b0*/  MOV R7, R122 ;  /* 0x0000007a00077202 */ /* 0x004fe20000000f00 */
[----:B------:R-:W-:Y:S02]  /*389c0*/  IMAD.MOV.U32 R6, RZ, RZ, R123 ;  /* 0x000000ffff067224 */ /* 0x000fe400078e007b */
[----:B------:R-:W-:Y:S01]  /*389d0*/  LDS R34, [R3+0x1b300] ;  /* 0x01b3000003227984 */ /* 0x000fe20000000800 */
[----:B------:R-:W-:Y:S03]  /*389e0*/  HMMA.1688.F32.TF32 R120, R164, R138, R44 ;  /* 0x0000008aa478723c */ /* 0x000fe6000008102c */
[----:B------:R-:W-:Y:S04]  /*389f0*/  LDS R33, [R0+0x1a300] ;  /* 0x01a3000000217984 */ /* 0x000fe80000000800 */
[----:B------:R-:W1:Y:S01]  /*38a00*/  LDS R35, [R0+0x1b300] ;  /* 0x01b3000000237984 */ /* 0x000e620000000800 */
[C---:B------:R-:W-:Y:S03]  /*38a10*/  HMMA.1688.F32.TF32 R164, R220.reuse, R158, R56 ;  /* 0x0000009edca4723c */ /* 0x040fe60000081038 */
[----:B------:R-:W-:Y:S04]  /*38a20*/  LDS R36, [R3+0x1a380] ;  /* 0x01a3800003247984 */ /* 0x000fe80000000800 */
[----:B------:R-:W-:Y:S04]  /*38a30*/  LDS R38, [R3+0x1b380] ;  /* 0x01b3800003267984 */ /* 0x000fe80000000800 */
[----:B------:R-:W-:Y:S04]  /*38a40*/  LDS R37, [R0+0x1a380] ;  /* 0x01a3800000257984 */ /* 0x000fe80000000800 */
[----:B------:R-:W-:Y:S04]  /*38a50*/  STL [R1+0x21c8], R120 ;  /* 0x0021c87801007387 */ /* 0x000fe80000100800 */
[----:B------:R-:W-:Y:S04]  /*38a60*/  STL [R1+0x21c4], R121 ;  /* 0x0021c47901007387 */ /* 0x000fe80000100800 */
[----:B------:R-:W-:Y:S04]  /*38a70*/  STL [R1+0x21c0], R122 ;  /* 0x0021c07a01007387 */ /* 0x000fe80000100800 */
[----:B------:R-:W-:Y:S04]  /*38a80*/  STL [R1+0x21bc], R123 ;  /* 0x0021bc7b01007387 */ /* 0x000fe80000100800 */
[----:B------:R-:W-:Y:S01]  /*38a90*/  STL [R1+0x21d8], R124 ;  /* 0x0021d87c01007387 */ /* 0x000fe20000100800 */
[C---:B------:R-:W-:Y:S03]  /*38aa0*/  HMMA.1688.F32.TF32 R12, R220.reuse, R154, R60 ;  /* 0x0000009adc0c723c */ /* 0x040fe6000008103c */
[----:B------:R-:W-:Y:S04]  /*38ab0*/  STL [R1+0x21d4], R125 ;  /* 0x0021d47d01007387 */ /* 0x000fe80000100800 */
[----:B------:R-:W-:Y:S04]  /*38ac0*/  STL [R1+0x21d0], R126 ;  /* 0x0021d07e01007387 */ /* 0x000fe80000100800 */
[----:B------:R-:W-:Y:S04]  /*38ad0*/  STL [R1+0x21cc], R127 ;  /* 0x0021cc7f01007387 */ /* 0x000fe80000100800 */
[----:B------:R-:W-:Y:S04]  /*38ae0*/  STL.64 [R1+0x1d0], R8 ;  /* 0x0001d00801007387 */ /* 0x000fe80000100a00 */
[----:B------:R2:W-:Y:S04]  /*38af0*/  STL.64 [R1+0x1d8], R10 ;  /* 0x0001d80a01007387 */ /* 0x0005e80000100a00 */
[----:B------:R-:W-:Y:S01]  /*38b00*/  LDS R39, [R0+0x1b380] ;  /* 0x01b3800000277984 */ /* 0x000fe20000000800 */
[C---:B--2---:R-:W-:Y:S03]  /*38b10*/  HMMA.1688.F32.TF32 R8, R220.reuse, R150, R64 ;  /* 0x00000096dc08723c */ /* 0x044fe60000081040 */
[----:B------:R-:W-:Y:S04]  /*38b20*/  STL [R1+0x21e4], R164 ;  /* 0x0021e4a401007387 */ /* 0x000fe80000100800 */
[----:B------:R-:W-:Y:S04]  /*38b30*/  STL [R1+0x21e0], R165 ;  /* 0x0021e0a501007387 */ /* 0x000fe80000100800 */
[----:B------:R-:W-:Y:S04]  /*38b40*/  STL [R1+0x21dc], R166 ;  /* 0x0021dca601007387 */ /* 0x000fe80000100800 */
[----:B------:R-:W-:Y:S04]  /*38b50*/  STL [R1+0x21b8], R167 ;  /* 0x0021b8a701007387 */ /* 0x000fe80000100800 */
[----:B------:R-:W-:Y:S04]  /*38b60*/  STL.64 [R1+0x1c0], R12 ;  /* 0x0001c00c01007387 */ /* 0x000fe80000100a00 */
[----:B------:R2:W-:Y:S04]  /*38b70*/  STL.64 [R1+0x1c8], R14 ;  /* 0x0001c80e01007387 */ /* 0x0005e80000100a00 */
[----:B------:R-:W-:Y:S04]  /*38b80*/  STL.64 [R1+0x1b0], R8 ;  /* 0x0001b00801007387 */ /* 0x000fe80000100a00 */
[----:B------:R3:W-:Y:S01]  /*38b90*/  STL.64 [R1+0x1b8], R10 ;  /* 0x0001b80a01007387 */ /* 0x0007e20000100a00 */
[C---:B--2---:R-:W-:Y:S08]  /*38ba0*/  HMMA.1688.F32.TF32 R12, R220.reuse, R146, R68 ;  /* 0x00000092dc0c723c */ /* 0x044ff00000081044 */
[C---:B---3--:R-:W-:Y:S11]  /*38bb0*/  HMMA.1688.F32.TF32 R8, R220.reuse, R142, R72 ;  /* 0x0000008edc08723c */ /* 0x048ff60000081048 */
[----:B------:R-:W-:Y:S04]  /*38bc0*/  @!UPT UIADD3 URZ, URZ, URZ, URZ ;  /* 0x0000003f3f3ff290 */ /* 0x000fe8000fffe03f */
[----:B------:R-:W-:Y:S04]  /*38bd0*/  STL.64 [R1+0x1a0], R12 ;  /* 0x0001a00c01007387 */ /* 0x000fe80000100a00 */
[----:B------:R2:W-:Y:S04]  /*38be0*/  STL.64 [R1+0x1a8], R14 ;  /* 0x0001a80e01007387 */ /* 0x0005e80000100a00 */
[----:B------:R-:W-:Y:S04]  /*38bf0*/  STL.64 [R1+0x190], R8 ;  /* 0x0001900801007387 */ /* 0x000fe80000100a00 */
[----:B------:R3:W-:Y:S01]  /*38c00*/  STL.64 [R1+0x198], R10 ;  /* 0x0001980a01007387 */ /* 0x0007e20000100a00 */
[C---:B--2---:R-:W-:Y:S08]  /*38c10*/  HMMA.1688.F32.TF32 R12, R220.reuse, R134, R80 ;  /* 0x00000086dc0c723c */ /* 0x044ff00000081050 */
[----:B---3--:R-:W-:Y:S01]  /*38c20*/  HMMA.1688.F32.TF32 R8, R220, R130, R84 ;  /* 0x00000082dc08723c */ /* 0x008fe20000081054 */
[----:B------:R-:W-:Y:S04]  /*38c30*/  STL.64 [R1+0x180], R16 ;  /* 0x0001801001007387 */ /* 0x000fe80000100a00 */
[----:B------:R-:W-:Y:S10]  /*38c40*/  STL.64 [R1+0x188], R18 ;  /* 0x0001881201007387 */ /* 0x000ff40000100a00 */
        /* <DEDUP_REMOVED lines=8> */
[----:B------:R-:W-:Y:S04]  /*38cd0*/  STL.64 [R1+0x158], R14 ;  /* 0x0001580e01007387 */ /* 0x000fe80000100a00 */
[----:B------:R-:W-:Y:S04]  /*38ce0*/  STL.64 [R1+0x140], R8 ;  /* 0x0001400801007387 */ /* 0x000fe80000100a00 */
[----:B------:R2:W-:Y:S02]  /*38cf0*/  STL.64 [R1+0x148], R10 ;  /* 0x0001480a01007387 */ /* 0x0005e40000100a00 */
[C---:B--2---:R-:W-:Y:S01]  /*38d00*/  HMMA.1688.F32.TF32 R8, R224.reuse, R150, R96 ;  /* 0x00000096e008723c */ /* 0x044fe20000081060 */
[----:B------:R-:W-:Y:S01]  /*38d10*/  IMAD.MOV.U32 R15, RZ, RZ, R247 ;  /* 0x000000ffff0f7224 */ /* 0x000fe200078e00f7 */
[----:B------:R-:W-:Y:S01]  /*38d20*/  MOV R73, R203 ;  /* 0x000000cb00497202 */ /* 0x000fe20000000f00 */
[----:B------:R-:W-:Y:S01]  /*38d30*/  IMAD.MOV.U32 R14, RZ, RZ, R244 ;  /* 0x000000ffff0e7224 */ /* 0x000fe200078e00f4 */
[----:B------:R-:W-:Y:S04]  /*38d40*/  LDS R247, [R0+0x1b200] ;  /* 0x01b2000000f77984 */ /* 0x000fe80000000800 */
[----:B------:R-:W-:Y:S01]  /*38d50*/  LDS R244, [R3+0x1a200] ;  /* 0x01a2000003f47984 */ /* 0x000fe20000000800 */
[----:B------:R-:W-:Y:S01]  /*38d60*/  HMMA.1688.F32.TF32 R220, R224, R134, R112 ;  /* 0x00000086e0dc723c */ /* 0x000fe20000081070 */
[----:B------:R-:W-:-:S02]  /*38d70*/  IMAD.MOV.U32 R72, RZ, RZ, R199 ;  /* 0x000000ffff487224 */ /* 0x000fc400078e00c7 */
[----:B------:R-:W-:-:S05]  /*38d80*/  IMAD.MOV.U32 R74, RZ, RZ, R206 ;  /* 0x000000ffff4a7224 */ /* 0x000fca00078e00ce */
[C---:B-1----:R-:W-:Y:S01]  /*38d90*/  HMMA.1688.F32.TF32 R20, R32.reuse, R142, R20 ;  /* 0x0000008e2014723c */ /* 0x042fe20000081014 */
[----:B------:R-:W-:Y:S02]  /*38da0*/  IMAD.MOV.U32 R75, RZ, RZ, R207 ;  /* 0x000000ffff4b7224 */ /* 0x000fe400078e00cf */
[----:B------:R-:W-:Y:S02]  /*38db0*/  IMAD.MOV.U32 R68, RZ, RZ, R152 ;  /* 0x000000ffff447224 */ /* 0x000fe400078e0098 */
[----:B------:R-:W-:Y:S01]  /*38dc0*/  IMAD.MOV.U32 R69, RZ, RZ, R153 ;  /* 0x000000ffff457224 */ /* 0x000fe200078e0099 */
[----:B------:R-:W-:Y:S01]  /*38dd0*/  MOV R70, R157 ;  /* 0x0000009d00467202 */ /* 0x000fe20000000f00 */
[----:B------:R-:W-:Y:S01]  /*38de0*/  IMAD.MOV.U32 R164, RZ, RZ, R8 ;  /* 0x000000ffffa47224 */ /* 0x000fe200078e0008 */
[----:B------:R-:W-:Y:S01]  /*38df0*/  MOV R165, R9 ;  /* 0x0000000900a57202 */ /* 0x000fe20000000f00 */
[----:B------:R-:W-:Y:S01]  /*38e00*/  IMAD.MOV.U32 R166, RZ, RZ, R10 ;  /* 0x000000ffffa67224 */ /* 0x000fe200078e000a */
[----:B------:R-:W-:Y:S01]  /*38e10*/  HMMA.1688.F32.TF32 R24, R32, R138, R24 ;  /* 0x0000008a2018723c */ /* 0x000fe20000081018 */
[----:B------:R-:W-:Y:S01]  /*38e20*/  IMAD.MOV.U32 R124, RZ, RZ, R11 ;  /* 0x000000ffff7c7224 */ /* 0x000fe200078e000b */
[----:B------:R-:W-:Y:S01]  /*38e30*/  LDS R96, [R3+0x1c000] ;  /* 0x01c0000003607984 */ /* 0x000fe20000000800 */
[----:B------:R-:W-:-:S03]  /*38e40*/  IMAD.MOV.U32 R71, RZ, RZ, R156 ;  /* 0x000000ffff477224 */ /* 0x000fc600078e009c */
[----:B------:R-:W-:Y:S02]  /*38e50*/  LDS R98, [R3+0x1d000] ;  /* 0x01d0000003627984 */ /* 0x000fe40000000800 */
[C---:B------:R-:W-:Y:S02]  /*38e60*/  HMMA.1688.F32.TF32 R8, R224.reuse, R146, R100 ;  /* 0x00000092e008723c */ /* 0x040fe40000081064 */
[----:B------:R-:W-:Y:S04]  /*38e70*/  LDS R97, [R0+0x1c000] ;  /* 0x01c0000000617984 */ /* 0x000fe80000000800 */
[----:B------:R-:W-:Y:S11]  /*38e80*/  LDS R99, [R0+0x1d000] ;  /* 0x01d0000000637984 */ /* 0x000ff60000000800 */
[----:B------:R-:W-:Y:S07]  /*38e90*/  @!UPT UIADD3 URZ, URZ, URZ, URZ ;  /* 0x0000003f3f3ff290 */ /* 0x000fee000fffe03f */
        /* <DEDUP_REMOVED lines=13> */
[----:B------:R-:W-:Y:S01]  /*38f70*/  @!UPT UIADD3 URZ, URZ, URZ, URZ ;  /* 0x0000003f3f3ff290 */ /* 0x000fe2000fffe03f */
[----:B------:R1:W-:Y:S02]  /*38f80*/  STL.64 [R1+0x100], R8 ;  /* 0x0001000801007387 */ /* 0x0003e40000100a00 */
[----:B-1----:R-:W-:Y:S01]  /*38f90*/  IMAD.MOV.U32 R8, RZ, RZ, R246 ;  /* 0x000000ffff087224 */ /* 0x002fe200078e00f6 */
[----:B------:R-:W-:Y:S01]  /*38fa0*/  MOV R9, R245 ;  /* 0x000000f500097202 */ /* 0x000fe20000000f00 */
[----:B------:R-:W-:Y:S04]  /*38fb0*/  LDS R246, [R3+0x1b200] ;  /* 0x01b2000003f67984 */ /* 0x000fe80000000800 */
[----:B------:R-:W1:Y:S01]  /*38fc0*/  LDS R245, [R0+0x1a200] ;  /* 0x01a2000000f57984 */ /* 0x000e620000000800 */
[----:B------:R-:W-:Y:S03]  /*38fd0*/  HMMA.1688.F32.TF32 R224, R224, R130, R116 ;  /* 0x00000082e0e0723c */ /* 0x000fe60000081074 */
[----:B------:R-:W-:Y:S04]  /*38fe0*/  STL.64 [R1+0x108], R10 ;  /* 0x0001080a01007387 */ /* 0x000fe80000100a00 */
[----:B------:R-:W-:Y:S04]  /*38ff0*/  STL [R1+0x2184], R220 ;  /* 0x002184dc01007387 */ /* 0x000fe80000100800 */
[----:B------:R-:W-:Y:S04]  /*39000*/  STL [R1+0x2180], R221 ;  /* 0x002180dd01007387 */ /* 0x000fe80000100800 */
[----:B------:R-:W-:Y:S04]  /*39010*/  STL [R1+0x217c], R222 ;  /* 0x00217cde01007387 */ /* 0x000fe80000100800 */
[----:B------:R-:W-:Y:S01]  /*39020*/  STL [R1+0x2178], R223 ;  /* 0x002178df01007387 */ /* 0x000fe20000100800 */
[C---:B-1----:R-:W-:Y:S03]  /*39030*/  HMMA.1688.F32.TF32 R16, R244.reuse, R158, R168 ;  /* 0x0000009ef410723c */ /* 0x042fe600000810a8 */
[----:B------:R-:W-:Y:S04]  /*39040*/  STL [R1+0x2194], R224 ;  /* 0x002194e001007387 */ /* 0x000fe80000100800 */
[----:B------:R-:W-:Y:S04]  /*39050*/  STL [R1+0x2190], R225 ;  /* 0x002190e101007387 */ /* 0x000fe80000100800 */
[----:B------:R-:W-:Y:S04]  /*39060*/  STL [R1+0x218c], R226 ;  /* 0x00218ce201007387 */ /* 0x000fe80000100800 */
[----:B------:R-:W-:Y:S08]  /*39070*/  STL [R1+0x2188], R227 ;  /* 0x002188e301007387 */ /* 0x000ff00000100800 */
[----:B------:R-:W-:Y:S04]  /*39080*/  STL.64 [R1+0x290], R16 ;  /* 0x0002901001007387 */ /* 0x000fe80000100a00 */
[----:B------:R1:W-:Y:S02]  /*39090*/  STL.64 [R1+0x298], R18 ;  /* 0x0002981201007387 */ /* 0x0003e40000100a00 */
[C---:B-1----:R-:W-:Y:S11]  /*390a0*/  HMMA.1688.F32.TF32 R16, R244.reuse, R154, R172 ;  /* 0x0000009af410723c */ /* 0x042ff600000810ac */
[----:B------:R-:W-:Y:S11]  /*390b0*/  @!UPT UIADD3 URZ, URZ, URZ, URZ ;  /* 0x0000003f3f3ff290 */ /* 0x000ff6000fffe03f */
[----:B------:R-:W-:Y:S02]  /*390c0*/  @!UPT UIADD3 URZ, URZ, URZ, URZ ;  /* 0x0000003f3f3ff290 */ /* 0x000fe4000fffe03f */
[----:B------:R-:W-:Y:S01]  /*390d0*/  IMAD.MOV.U32 R220, RZ, RZ, R16 ;  /* 0x000000ffffdc7224 */ /* 0x000fe200078e0010 */
[----:B------:R-:W-:Y:S01]  /*390e0*/  MOV R221, R17 ;  /* 0x0000001100dd7202 */ /* 0x000fe20000000f00 */
[----:B------:R-:W-:Y:S02]  /*390f0*/  IMAD.MOV.U32 R222, RZ, RZ, R18 ;  /* 0x000000ffffde7224 */ /* 0x000fe400078e0012 */
[----:B------:R-:W-:Y:S02]  /*39100*/  IMAD.MOV.U32 R223, RZ, RZ, R19 ;  /* 0x000000ffffdf7224 */ /* 0x000fe400078e0013 */
[C---:B------:R-:W-:Y:S03]  /*39110*/  HMMA.1688.F32.TF32 R16, R244.reuse, R150, R176 ;  /* 0x00000096f410723c */ /* 0x040fe600000810b0 */
[----:B------:R1:W-:Y:S11]  /*39120*/  STL [R1+0x21a4], R223 ;  /* 0x0021a4df01007387 */ /* 0x0003f60000100800 */
[----:B------:R-:W-:Y:S10]  /*39130*/  @!UPT UIADD3 URZ, URZ, URZ, URZ ;  /* 0x0000003f3f3ff290 */ /* 0x000ff4000fffe03f */
[----:B------:R-:W-:Y:S01]  /*39140*/  MOV R224, R16 ;  /* 0x0000001000e07202 */ /* 0x000fe20000000f00 */
[----:B------:R-:W-:Y:S01]  /*39150*/  IMAD.MOV.U32 R225, RZ, RZ, R17 ;  /* 0x000000ffffe17224 */ /* 0x000fe200078e0011 */
[----:B------:R-:W-:Y:S01]  /*39160*/  MOV R227, R19 ;  /* 0x0000001300e37202 */ /* 0x000fe20000000f00 */
[----:B------:R-:W-:Y:S02]  /*39170*/  IMAD.MOV.U32 R226, RZ, RZ, R18 ;  /* 0x000000ffffe27224 */ /* 0x000fe400078e0012 */
[----:B------:R-:W-:Y:S01]  /*39180*/  HMMA.1688.F32.TF32 R16, R244, R146, R180 ;  /* 0x00000092f410723c */ /* 0x000fe200000810b4 */
[----:B------:R-:W-:Y:S04]  /*39190*/  STL [R1+0x21a0], R222 ;  /* 0x0021a0de01007387 */ /* 0x000fe80000100800 */
[----:B------:R2:W-:Y:S04]  /*391a0*/  STL [R1+0x219c], R220 ;  /* 0x00219cdc01007387 */ /* 0x0005e80000100800 */
[----:B------:R3:W-:Y:S01]  /*391b0*/  STL [R1+0x2198], R221 ;  /* 0x002198dd01007387 */ /* 0x0007e20000100800 */
[----:B------:R-:W-:Y:S01]  /*391c0*/  IMAD.MOV.U32 R11, RZ, RZ, R6 ;  /* 0x000000ffff0b7224 */ /* 0x000fe200078e0006 */
[----:B------:R-:W-:Y:S01]  /*391d0*/  MOV R10, R7 ;  /* 0x00000007000a7202 */ /* 0x000fe20000000f00 */
[----:B------:R-:W-:Y:S01]  /*391e0*/  IMAD.MOV.U32 R12, RZ, RZ, R14 ;  /* 0x000000ffff0c7224 */ /* 0x000fe200078e000e */
[----:B------:R-:W-:-:S11]  /*391f0*/  MOV R13, R15 ;  /* 0x0000000f000d7202 */ /* 0x000fd60000000f00 */
[----:B-1----:R-:W-:Y:S01]  /*39200*/  IMAD.MOV.U32 R223, RZ, RZ, R16 ;  /* 0x000000ffffdf7224 */ /* 0x002fe200078e0010 */
[----:B--2---:R-:W-:Y:S01]  /*39210*/  MOV R220, R18 ;  /* 0x0000001200dc7202 */ /* 0x004fe20000000f00 */
[----:B------:R-:W-:Y:S02]  /*39220*/  IMAD.MOV.U32 R222, RZ, RZ, R17 ;  /* 0x000000ffffde7224 */ /* 0x000fe400078e0011 */
[----:B---3--:R-:W-:Y:S01]  /*39230*/  IMAD.MOV.U32 R221, RZ, RZ, R19 ;  /* 0x000000ffffdd7224 */ /* 0x008fe200078e0013 */
[----:B------:R-:W-:Y:S01]  /*39240*/  STL [R1+0x21b4], R227 ;  /* 0x0021b4e301007387 */ /* 0x000fe20000100800 */
[----:B------:R-:W-:Y:S01]  /*39250*/  HMMA.1688.F32.TF32 R16, R244, R142, R184 ;  /* 0x0000008ef410723c */ /* 0x000fe200000810b8 */
[----:B------:R-:W-:Y:S01]  /*39260*/  IMAD.MOV.U32 R14, RZ, RZ, R8 ;  /* 0x000000ffff0e7224 */ /* 0x000fe200078e0008 */
[----:B------:R-:W-:Y:S01]  /*39270*/  MOV R8, R10 ;  /* 0x0000000a00087202 */ /* 0x000fe20000000f00 */
[----:B------:R-:W-:Y:S01]  /*39280*/  IMAD.MOV.U32 R15, RZ, RZ, R9 ;  /* 0x000000ffff0f7224 */ /* 0x000fe200078e0009 */
[----:B------:R-:W-:Y:S01]  /*39290*/  LDS R6, [R3+0x1b280] ;  /* 0x01b2800003067984 */ /* 0x000fe20000000800 */
[----:B------:R-:W-:Y:S01]  /*392a0*/  IMAD.MOV.U32 R9, RZ, RZ, R11 ;  /* 0x000000ffff097224 */ /* 0x000fe200078e000b */
[----:B------:R-:W-:Y:S01]  /*392b0*/  MOV R11, R241 ;  /* 0x000000f1000b7202 */ /* 0x000fe20000000f00 */
[----:B------:R-:W-:Y:S01]  /*392c0*/  IMAD.MOV.U32 R10, RZ, RZ, R240 ;  /* 0x000000ffff0a7224 */ /* 0x000fe200078e00f0 */
[----:B------:R-:W1:Y:S01]  /*392d0*/  LDS R7, [R0+0x1b280] ;  /* 0x01b2800000077984 */ /* 0x000e620000000800 */
[----:B------:R-:W-:Y:S01]  /*392e0*/  IMAD.MOV.U32 R240, RZ, RZ, R242 ;  /* 0x000000fffff07224 */ /* 0x000fe200078e00f2 */
[----:B------:R-:W-:Y:S01]  /*392f0*/  MOV R242, R128 ;  /* 0x0000008000f27202 */ /* 0x000fe20000000f00 */
[----:B------:R-:W-:-:S02]  /*39300*/  IMAD.MOV.U32 R241, RZ, RZ, R243 ;  /* 0x000000fffff17224 */ /* 0x000fc400078e00f3 */
[----:B------:R-:W-:Y:S01]  /*39310*/  IMAD.MOV.U32 R243, RZ, RZ, R129 ;  /* 0x000000fffff37224 */ /* 0x000fe200078e0081 */
[----:B------:R-:W-:Y:S01]  /*39320*/  MOV R129, R133 ;  /* 0x0000008500817202 */ /* 0x000fe20000000f00 */
[----:B------:R-:W-:Y:S02]  /*39330*/  IMAD.MOV.U32 R128, RZ, RZ, R132 ;  /* 0x000000ffff807224 */ /* 0x000fe400078e0084 */
[----:B------:R-:W-:Y:S01]  /*39340*/  IMAD.MOV.U32 R132, RZ, RZ, R136 ;  /* 0x000000ffff847224 */ /* 0x000fe200078e0088 */
[----:B------:R-:W-:Y:S01]  /*39350*/  MOV R136, R140 ;  /* 0x0000008c00887202 */ /* 0x000fe20000000f00 */
[----:B------:R-:W-:Y:S02]  /*39360*/  IMAD.MOV.U32 R133, RZ, RZ, R137 ;  /* 0x000000ffff857224 */ /* 0x000fe400078e0089 */
[----:B------:R-:W-:Y:S01]  /*39370*/  IMAD.MOV.U32 R137, RZ, RZ, R141 ;  /* 0x000000ffff897224 */ /* 0x000fe200078e008d */
[----:B------:R-:W-:Y:S01]  /*39380*/  MOV R141, R249 ;  /* 0x000000f9008d7202 */ /* 0x000fe20000000f00 */
[----:B------:R-:W-:Y:S01]  /*39390*/  IMAD.MOV.U32 R140, RZ, RZ, R248 ;  /* 0x000000ffff8c7224 */ /* 0x000fe200078e00f8 */
[----:B------:R-:W-:Y:S01]  /*393a0*/  STL [R1+0x21b0], R226 ;  /* 0x0021b0e201007387 */ /* 0x000fe20000100800 */
        /* <DEDUP_REMOVED lines=11> */
[----:B------:R2:W-:Y:S01]  /*39460*/  STL.64 [R1+0x250], R16 ;  /* 0x0002501001007387 */ /* 0x0005e20000100a00 */
[----:B------:R-:W-:-:S03]  /*39470*/  IMAD.MOV.U32 R2, RZ, RZ, R19 ;  /* 0x000000ffff027224 */ /* 0x000fc600078e0013 */
[----:B------:R-:W3:Y:S04]  /*39480*/  LDL.LU R216, [R1+0x2254] ;  /* 0x0022540001d87983 */ /* 0x000ee80000300800 */
[----:B------:R-:W3:Y:S01]  /*39490*/  LDL.LU R217, [R1+0x2250] ;  /* 0x0022500001d97983 */ /* 0x000ee20000300800 */
[----:B--2---:R-:W-:Y:S03]  /*394a0*/  HMMA.1688.F32.TF32 R16, R244, R138, R188 ;  /* 0x0000008af410723c */ /* 0x004fe600000810bc */
[----:B------:R-:W3:Y:S04]  /*394b0*/  LDL.LU R218, [R1+0x224c] ;  /* 0x00224c0001da7983 */ /* 0x000ee80000300800 */
[----:B------:R-:W3:Y:S04]  /*394c0*/  LDL.LU R219, [R1+0x2248] ;  /* 0x0022480001db7983 */ /* 0x000ee80000300800 */
[----:B------:R-:W2:Y:S04]  /*394d0*/  LDL.LU R212, [R1+0x2244] ;  /* 0x0022440001d47983 */ /* 0x000ea80000300800 */
[----:B------:R-:W2:Y:S04]  /*394e0*/  LDL.LU R213, [R1+0x2240] ;  /* 0x0022400001d57983 */ /* 0x000ea80000300800 */
[----:B------:R-:W2:Y:S01]  /*394f0*/  LDL.LU R214, [R1+0x223c] ;  /* 0x00223c0001d67983 */ /* 0x000ea20000300800 */
[----:B------:R-:W-:-:S03]  /*39500*/  MOV R160, R12 ;  /* 0x0000000c00a07202 */ /* 0x000fc60000000f00 */
[----:B------:R-:W2:Y:S01]  /*39510*/  LDL.LU R215, [R1+0x2238] ;  /* 0x0022380001d77983 */ /* 0x000ea20000300800 */
[----:B------:R-:W-:-:S03]  /*39520*/  IMAD.MOV.U32 R161, RZ, RZ, R13 ;  /* 0x000000ffffa17224 */ /* 0x000fc600078e000d */
[----:B------:R-:W4:Y:S01]  /*39530*/  LDL.LU R208, [R1+0x2234] ;  /* 0x0022340001d07983 */ /* 0x000f220000300800 */
[----:B------:R-:W-:-:S03]  /*39540*/  IMAD.MOV.U32 R12, RZ, RZ, R204 ;  /* 0x000000ffff0c7224 */ /* 0x000fc600078e00cc */
[----:B------:R-:W4:Y:S01]  /*39550*/  LDL.LU R209, [R1+0x2230] ;  /* 0x0022300001d17983 */ /* 0x000f220000300800 */
[----:B------:R-:W-:Y:S01]  /*39560*/  IMAD.MOV.U32 R162, RZ, RZ, R14 ;  /* 0x000000ffffa27224 */ /* 0x000fe200078e000e */
[----:B------:R-:W-:Y:S02]  /*39570*/  MOV R13, R205 ;  /* 0x000000cd000d7202 */ /* 0x000fe40000000f00 */
[----:B------:R-:W4:Y:S01]  /*39580*/  LDL.LU R210, [R1+0x222c] ;  /* 0x00222c0001d27983 */ /* 0x000f220000300800 */
[----:B------:R-:W-:Y:S01]  /*39590*/  MOV R163, R15 ;  /* 0x0000000f00a37202 */ /* 0x000fe20000000f00 */
[----:B------:R-:W-:Y:S02]  /*395a0*/  IMAD.MOV.U32 R14, RZ, RZ, R200 ;  /* 0x000000ffff0e7224 */ /* 0x000fe400078e00c8 */
[----:B------:R-:W4:Y:S01]  /*395b0*/  LDL.LU R211, [R1+0x2228] ;  /* 0x0022280001d37983 */ /* 0x000f220000300800 */
[----:B------:R-:W-:-:S03]  /*395c0*/  IMAD.MOV.U32 R40, RZ, RZ, R8 ;  /* 0x000000ffff287224 */ /* 0x000fc600078e0008 */
[----:B------:R-:W4:Y:S01]  /*395d0*/  LDL.LU R204, [R1+0x2224] ;  /* 0x0022240001cc7983 */ /* 0x000f220000300800 */
[----:B------:R-:W-:Y:S01]  /*395e0*/  IMAD.MOV.U32 R15, RZ, RZ, R201 ;  /* 0x000000ffff0f7224 */ /* 0x000fe200078e00c9 */
[----:B------:R-:W-:Y:S02]  /*395f0*/  MOV R8, R202 ;  /* 0x000000ca00087202 */ /* 0x000fe40000000f00 */
[----:B------:R-:W4:Y:S01]  /*39600*/  LDL.LU R205, [R1+0x2220] ;  /* 0x0022200001cd7983 */ /* 0x000f220000300800 */
[----:B------:R-:W-:Y:S01]  /*39610*/  IMAD.MOV.U32 R41, RZ, RZ, R9 ;  /* 0x000000ffff297224 */ /* 0x000fe200078e0009 */
[----:B------:R-:W-:Y:S02]  /*39620*/  MOV R42, R10 ;  /* 0x0000000a002a7202 */ /* 0x000fe40000000f00 */
[----:B------:R-:W4:Y:S01]  /*39630*/  LDL.LU R200, [R1+0x221c] ;  /* 0x00221c0001c87983 */ /* 0x000f220000300800 */
[----:B------:R-:W-:-:S03]  /*39640*/  IMAD.MOV.U32 R9, RZ, RZ, R196 ;  /* 0x000000ffff097224 */ /* 0x000fc600078e00c4 */
[----:B------:R-:W4:Y:S01]  /*39650*/  LDL.LU R201, [R1+0x2218] ;  /* 0x0022180001c97983 */ /* 0x000f220000300800 */
[----:B------:R-:W-:Y:S01]  /*39660*/  IMAD.MOV.U32 R43, RZ, RZ, R11 ;  /* 0x000000ffff2b7224 */ /* 0x000fe200078e000b */
[----:B------:R-:W-:Y:S01]  /*39670*/  MOV R11, R192 ;  /* 0x000000c0000b7202 */ /* 0x000fe20000000f00 */
[----:B------:R-:W-:Y:S01]  /*39680*/  IMAD.MOV.U32 R10, RZ, RZ, R197 ;  /* 0x000000ffff0a7224 */ /* 0x000fe200078e00c5 */
[----:B------:R-:W4:Y:S04]  /*39690*/  LDL.LU R202, [R1+0x2214] ;  /* 0x0022140001ca7983 */ /* 0x000f280000300800 */
[----:B------:R-:W4:Y:S04]  /*396a0*/  LDL.LU R196, [R1+0x2210] ;  /* 0x0022100001c47983 */ /* 0x000f280000300800 */
        /* <DEDUP_REMOVED lines=28> */
[----:B------:R-:W-:-:S02]  /*39870*/  IMAD.MOV.U32 R52, RZ, RZ, R136 ;  /* 0x000000ffff347224 */ /* 0x000fc400078e0088 */
[----:B------:R-:W-:Y:S02]  /*39880*/  IMAD.MOV.U32 R53, RZ, RZ, R137 ;  /* 0x000000ffff357224 */ /* 0x000fe400078e0089 */
[----:B------:R-:W-:Y:S01]  /*39890*/  IMAD.MOV.U32 R55, RZ, RZ, R141 ;  /* 0x000000ffff377224 */ /* 0x000fe200078e008d */
[----:B------:R-:W-:Y:S01]  /*398a0*/  MOV R57, R249 ;  /* 0x000000f900397202 */ /* 0x000fe20000000f00 */
        /* <DEDUP_REMOVED lines=9> */
[----:B------:R-:W-:-:S06]  /*39940*/  MOV R45, R241 ;  /* 0x000000f1002d7202 */ /* 0x000fcc0000000f00 */
[----:B------:R-:W-:Y:S01]  /*39950*/  HMMA.1688.F32.TF32 R12, R32, R150, R12 ;  /* 0x00000096200c723c */ /* 0x000fe2000008100c */
[----:B------:R-:W-:Y:S02]  /*39960*/  IMAD.MOV.U32 R46, RZ, RZ, R242 ;  /* 0x000000ffff2e7224 */ /* 0x000fe400078e00f2 */
[----:B------:R-:W-:-:S05]  /*39970*/  IMAD.MOV.U32 R47, RZ, RZ, R243 ;  /* 0x000000ffff2f7224 */ /* 0x000fca00078e00f3 */
[----:B------:R-:W-:Y:S08]  /*39980*/  HMMA.1688.F32.TF32 R8, R32, R154, R8 ;  /* 0x0000009a2008723c */ /* 0x000ff00000081008 */
[C---:B-1----:R-:W-:Y:S08]  /*39990*/  HMMA.1688.F32.TF32 R228, R4.reuse, R138, R228 ;  /* 0x0000008a04e4723c */ /* 0x042ff000000810e4 */
[C---:B------:R-:W-:Y:S08]  /*399a0*/  HMMA.1688.F32.TF32 R232, R4.reuse, R134, R232 ;  /* 0x0000008604e8723c */ /* 0x040ff000000810e8 */
[----:B------:R-:W-:Y:S08]  /*399b0*/  HMMA.1688.F32.TF32 R236, R4, R130, R236 ;  /* 0x0000008204ec723c */ /* 0x000ff000000810ec */
[----:B------:R-:W-:Y:S08]  /*399c0*/  HMMA.1688.F32.TF32 R28, R32, R134, R28 ;  /* 0x00000086201c723c */ /* 0x000ff0000008101c */
[-C--:B---3--:R-:W-:Y:S08]  /*399d0*/  HMMA.1688.F32.TF32 R216, R4, R142.reuse, R216 ;  /* 0x0000008e04d8723c */ /* 0x088ff000000810d8 */
[----:B------:R-:W-:Y:S08]  /*399e0*/  HMMA.1688.F32.TF32 R140, R36, R142, R48 ;  /* 0x0000008e248c723c */ /* 0x000ff00000081030 */
[-C--:B--2---:R-:W-:Y:S08]  /*399f0*/  HMMA.1688.F32.TF32 R212, R4, R146.reuse, R212 ;  /* 0x0000009204d4723c */ /* 0x084ff000000810d4 */
[----:B------:R-:W-:Y:S08]  /*39a00*/  HMMA.1688.F32.TF32 R144, R36, R146, R52 ;  /* 0x000000922490723c */ /* 0x000ff00000081034 */
[-C--:B----4-:R-:W-:Y:S08]  /*39a10*/  HMMA.1688.F32.TF32 R208, R4, R150.reuse, R208 ;  /* 0x0000009604d0723c */ /* 0x090ff000000810d0 */
[----:B------:R-:W-:Y:S08]  /*39a20*/  HMMA.1688.F32.TF32 R148, R36, R150, R56 ;  /* 0x000000962494723c */ /* 0x000ff00000081038 */
[C---:B------:R-:W-:Y:S01]  /*39a30*/  HMMA.1688.F32.TF32 R248, R244.reuse, R134, R192 ;  /* 0x00000086f4f8723c */ /* 0x040fe200000810c0 */
[----:B------:R-:W-:Y:S04]  /*39a40*/  LDS R192, [R3+0x1c100] ;  /* 0x01c1000003c07984 */ /* 0x000fe80000000800 */
[----:B------:R-:W-:Y:S03]  /*39a50*/  LDS R194, [R3+0x1d100] ;  /* 0x01d1000003c27984 */ /* 0x000fe60000000800 */
[----:B------:R-:W-:Y:S01]  /*39a60*/  HMMA.1688.F32.TF32 R244, R244, R130, R196 ;  /* 0x00000082f4f4723c */ /* 0x000fe200000810c4 */
[----:B------:R-:W-:Y:S04]  /*39a70*/  LDS R196, [R3+0x1c180] ;  /* 0x01c1800003c47984 */ /* 0x000fe80000000800 */
[----:B------:R-:W-:Y:S03]  /*39a80*/  LDS R198, [R3+0x1d180] ;  /* 0x01d1800003c67984 */ /* 0x000fe60000000800 */
[-C--:B------:R-:W-:Y:S01]  /*39a90*/  HMMA.1688.F32.TF32 R204, R4, R154.reuse, R204 ;  /* 0x0000009a04cc723c */ /* 0x080fe200000810cc */
[----:B------:R-:W-:Y:S04]  /*39aa0*/  LDS R197, [R0+0x1c180] ;  /* 0x01c1800000c57984 */ /* 0x000fe80000000800 */
[----:B------:R-:W1:Y:S04]  /*39ab0*/  LDSM.16.M88.4 R48, [R67+0x43180] ;  /* 0x043180004330783b */ /* 0x000e680000000200 */
[----:B------:R-:W2:Y:S01]  /*39ac0*/  LDSM.16.M88.4 R52, [R67+0x44180] ;  /* 0x044180004334783b */ /* 0x000ea20000000200 */
[----:B------:R-:W-:Y:S03]  /*39ad0*/  HMMA.1688.F32.TF32 R152, R36, R154, R60 ;  /* 0x0000009a2498723c */ /* 0x000fe6000008103c */
[----:B------:R-:W3:Y:S04]  /*39ae0*/  LDSM.16.M88.4 R56, [R67+0x45180] ;  /* 0x045180004338783b */ /* 0x000ee80000000200 */
[----:B------:R-:W4:Y:S01]  /*39af0*/  LDSM.16.M88.4 R60, [R67+0x46180] ;  /* 0x04618000433c783b */ /* 0x000f220000000200 */
[----:B------:R-:W-:Y:S03]  /*39b00*/  HMMA.1688.F32.TF32 R240, R4, R158, R200 ;  /* 0x0000009e04f0723c */ /* 0x000fe600000810c8 */
[----:B------:R-:W-:Y:S04]  /*39b10*/  STL.64 [R1+0x2120], R250 ;  /* 0x002120fa01007387 */ /* 0x000fe80000100a00 */
[----:B------:R-:W-:Y:S04]  /*39b20*/  STL.64 [R1+0x2118], R248 ;  /* 0x002118f801007387 */ /* 0x000fe80000100a00 */
[----:B------:R-:W-:Y:S04]  /*39b30*/  STL.64 [R1+0x2130], R246 ;  /* 0x002130f601007387 */ /* 0x000fe80000100a00 */
[----:B------:R-:W-:Y:S01]  /*39b40*/  STL.64 [R1+0x2128], R244 ;  /* 0x002128f401007387 */ /* 0x000fe20000100a00 */
[----:B------:R-:W-:Y:S03]  /*39b50*/  HMMA.1688.F32.TF32 R136, R36, R138, R44 ;  /* 0x0000008a2488723c */ /* 0x000fe6000008102c */
[----:B------:R-:W-:Y:S04]  /*39b60*/  LDSM.16.M88.4 R44, [R67+0x42180] ;  /* 0x04218000432c783b */ /* 0x000fe80000000200 */
        /* <DEDUP_REMOVED lines=8> */
[----:B-1----:R-:W-:Y:S04]  /*39bf0*/  STL [R1+0x20bc], R50 ;  /* 0x0020bc3201007387 */ /* 0x002fe80000100800 */
[----:B------:R-:W-:Y:S04]  /*39c00*/  STL [R1+0x20b8], R51 ;  /* 0x0020b83301007387 */ /* 0x000fe80000100800 */
[----:B--2---:R-:W-:Y:S04]  /*39c10*/  STL [R1+0x20c4], R54 ;  /* 0x0020c43601007387 */ /* 0x004fe80000100800 */
[----:B------:R-:W-:Y:S04]  /*39c20*/  STL [R1+0x20c0], R55 ;  /* 0x0020c03701007387 */ /* 0x000fe80000100800 */
[----:B---3--:R-:W-:Y:S04]  /*39c30*/  STL [R1+0x20b0], R58 ;  /* 0x0020b03a01007387 */ /* 0x008fe80000100800 */
[----:B------:R-:W-:Y:S04]  /*39c40*/  STL [R1+0x20ac], R59 ;  /* 0x0020ac3b01007387 */ /* 0x000fe80000100800 */
[----:B----4-:R-:W-:Y:S04]  /*39c50*/  STL [R1+0x20c8], R62 ;  /* 0x0020c83e01007387 */ /* 0x010fe80000100800 */
[----:B------:R-:W-:Y:S04]  /*39c60*/  STL [R1+0x20b4], R63 ;  /* 0x0020b43f01007387 */ /* 0x000fe80000100800 */
[----:B------:R-:W2:Y:S04]  /*39c70*/  LDL.LU R108, [R1+0x200] ;  /* 0x00020000016c7983 */ /* 0x000ea80000300800 */
[----:B------:R-:W2:Y:S04]  /*39c80*/  LDL.LU R109, [R1+0x204] ;  /* 0x00020400016d7983 */ /* 0x000ea80000300800 */
[----:B------:R-:W2:Y:S04]  /*39c90*/  LDL.LU R110, [R1+0x208] ;  /* 0x00020800016e7983 */ /* 0x000ea80000300800 */
[----:B------:R-:W2:Y:S04]  /*39ca0*/  LDL.LU R111, [R1+0x20c] ;  /* 0x00020c00016f7983 */ /* 0x000ea80000300800 */
[----:B------:R-:W3:Y:S04]  /*39cb0*/  LDL.LU R104, [R1+0x210] ;  /* 0x0002100001687983 */ /* 0x000ee80000300800 */
[----:B------:R-:W3:Y:S04]  /*39cc0*/  LDL.LU R105, [R1+0x214] ;  /* 0x0002140001697983 */ /* 0x000ee80000300800 */
[----:B------:R-:W3:Y:S04]  /*39cd0*/  LDL.LU R106, [R1+0x218] ;  /* 0x00021800016a7983 */ /* 0x000ee80000300800 */
[----:B------:R-:W3:Y:S01]  /*39ce0*/  LDL.LU R107, [R1+0x21c] ;  /* 0x00021c00016b7983 */ /* 0x000ee20000300800 */
[C---:B------:R-:W-:Y:S03]  /*39cf0*/  HMMA.1688.F32.TF32 R4, R32.reuse, R158, R76 ;  /* 0x0000009e2004723c */ /* 0x040fe6000008104c */
[----:B------:R-:W4:Y:S04]  /*39d00*/  LDL.LU R80, [R1+0x2d0] ;  /* 0x0002d00001507983 */ /* 0x000f280000300800 */
[----:B------:R-:W4:Y:S04]  /*39d10*/  LDL.LU R81, [R1+0x2d4] ;  /* 0x0002d40001517983 */ /* 0x000f280000300800 */
[----:B------:R-:W4:Y:S04]  /*39d20*/  LDL.LU R82, [R1+0x2d8] ;  /* 0x0002d80001527983 */ /* 0x000f280000300800 */
[----:B------:R-:W4:Y:S01]  /*39d30*/  LDL.LU R83, [R1+0x2dc] ;  /* 0x0002dc0001537983 */ /* 0x000f220000300800 */
[----:B------:R-:W-:Y:S03]  /*39d40*/  HMMA.1688.F32.TF32 R32, R32, R130, R72 ;  /* 0x000000822020723c */ /* 0x000fe60000081048 */
[----:B------:R-:W2:Y:S04]  /*39d50*/  LDL.LU R76, [R1+0x2e0] ;  /* 0x0002e000014c7983 */ /* 0x000ea80000300800 */
[----:B------:R-:W2:Y:S04]  /*39d60*/  LDL.LU R77, [R1+0x2e4] ;  /* 0x0002e400014d7983 */ /* 0x000ea80000300800 */
[----:B------:R-:W2:Y:S04]  /*39d70*/  LDL.LU R78, [R1+0x2e8] ;  /* 0x0002e800014e7983 */ /* 0x000ea80000300800 */
[----:B------:R-:W2:Y:S01]  /*39d80*/  LDL.LU R79, [R1+0x2ec] ;  /* 0x0002ec00014f7983 */ /* 0x000ea20000300800 */
[C---:B------:R-:W-:Y:S03]  /*39d90*/  HMMA.1688.F32.TF32 R156, R36.reuse, R158, R68 ;  /* 0x0000009e249c723c */ /* 0x040fe60000081044 */
        /* <DEDUP_REMOVED lines=28> */
[C---:B------:R-:W-:Y:S03]  /*39f60*/  HMMA.1688.F32.TF32 R132, R36.reuse, R134, R40 ;  /* 0x000000862484723c */ /* 0x040fe60000081028 */
[----:B------:R-:W-:Y:S04]  /*39f70*/  LDSM.16.M88.4 R40, [R67+0x41180] ;  /* 0x041180004328783b */ /* 0x000fe80000000200 */
[----:B------:R-:W-:Y:S01]  /*39f80*/  LDS R199, [R0+0x1d180] ;  /* 0x01d1800000c77984 */ /* 0x000fe20000000800 */
[----:B------:R-:W-:Y:S03]  /*39f90*/  HMMA.1688.F32.TF32 R128, R36, R130, R160 ;  /* 0x000000822480723c */ /* 0x000fe600000810a0 */
[----:B------:R-:W-:Y:S04]  /*39fa0*/  LDSM.16.M88.4 R36, [R67+0x40180] ;  /* 0x040180004324783b */ /* 0x000fe80000000200 */
[----:B------:R-:W1:Y:S04]  /*39fb0*/  LDSM.16.M88.4 R64, [R67+0x47180] ;  /* 0x047180004340783b */ /* 0x000e680000000200 */
[----:B------:R-:W-:Y:S04]  /*39fc0*/  LDS R160, [R3+0x1c080] ;  /* 0x01c0800003a07984 */ /* 0x000fe80000000800 */
[----:B------:R-:W-:Y:S04]  /*39fd0*/  LDS R162, [R3+0x1d080] ;  /* 0x01d0800003a27984 */ /* 0x000fe80000000800 */
[----:B------:R-:W-:Y:S04]  /*39fe0*/  LDS R161, [R0+0x1c080] ;  /* 0x01c0800000a17984 */ /* 0x000fe80000000800 */
[----:B------:R-:W3:Y:S04]  /*39ff0*/  LDS R163, [R0+0x1d080] ;  /* 0x01d0800000a37984 */ /* 0x000ee80000000800 */
[----:B------:R-:W-:Y:S04]  /*3a000*/  LDS R193, [R0+0x1c100] ;  /* 0x01c1000000c17984 */ /* 0x000fe80000000800 */
[----:B------:R-:W2:Y:S04]  /*3a010*/  LDS R195, [R0+0x1d100] ;  /* 0x01d1000000c37984 */ /* 0x000ea80000000800 */
[----:B-1----:R-:W-:Y:S04]  /*3a020*/  STL [R1+0x20cc], R66 ;  /* 0x0020cc4201007387 */ /* 0x002fe80000100800 */
[----:B------:R-:W-:Y:S01]  /*3a030*/  STL [R1+0x20a8], R67 ;  /* 0x0020a84301007387 */ /* 0x000fe20000100800 */
[----:B------:R-:W-:Y:S01]  /*3a040*/  MOV R240, R164 ;  /* 0x000000a400f07202 */ /* 0x000fe20000000f00 */
[----:B------:R-:W-:Y:S01]  /*3a050*/  IMAD.MOV.U32 R241, RZ, RZ, R165 ;  /* 0x000000fffff17224 */ /* 0x000fe200078e00a5 */
[----:B------:R-:W-:Y:S01]  /*3a060*/  MOV R243, R124 ;  /* 0x0000007c00f37202 */ /* 0x000fe20000000f00 */
[----:B------:R-:W-:-:S02]  /*3a070*/  IMAD.MOV.U32 R242, RZ, RZ, R166 ;  /* 0x000000fffff27224 */ /* 0x000fc400078e00a6 */
[----:B------:R-:W-:Y:S01]  /*3a080*/  IMAD.MOV.U32 R200, RZ, RZ, R125 ;  /* 0x000000ffffc87224 */ /* 0x000fe200078e007d */
[----:B------:R-:W-:Y:S01]  /*3a090*/  MOV R202, R127 ;  /* 0x0000007f00ca7202 */ /* 0x000fe20000000f00 */
[----:B------:R-:W-:Y:S01]  /*3a0a0*/  IMAD.MOV.U32 R201, RZ, RZ, R126 ;  /* 0x000000ffffc97224 */ /* 0x000fe200078e007e */
[----:B----4-:R-:W-:Y:S08]  /*3a0b0*/  HMMA.1688.F32.TF32 R80, R96, R48, R80 ;  /* 0x000000306050723c */ /* 0x010ff00000081050 */
[----:B---3--:R-:W-:Y:S08]  /*3a0c0*/  HMMA.1688.F32.TF32 R104, R160, R40, R104 ;  /* 0x00000028a068723c */ /* 0x008ff00000081068 */
[C---:B--2---:R-:W-:Y:S07]  /*3a0d0*/  HMMA.1688.F32.TF32 R76, R96.reuse, R44, R76 ;  /* 0x0000002c604c723c */ /* 0x044fee000008104c */
[----:B------:R1:W-:Y:S01]  /*3a0e0*/  STL [R1+0x20dc], R80 ;  /* 0x0020dc5001007387 */ /* 0x0003e20000100800 */
[C---:B------:R-:W-:Y:S03]  /*3a0f0*/  HMMA.1688.F32.TF32 R72, R96.reuse, R40, R72 ;  /* 0x000000286048723c */ /* 0x040fe60000081048 */
[----:B------:R2:W-:Y:S04]  /*3a100*/  STL [R1+0x20d8], R81 ;  /* 0x0020d85101007387 */ /* 0x0005e80000100800 */
[----:B------:R3:W-:Y:S01]  /*3a110*/  STL [R1+0x20d4], R82 ;  /* 0x0020d45201007387 */ /* 0x0007e20000100800 */
[C---:B------:R-:W-:Y:S03]  /*3a120*/  HMMA.1688.F32.TF32 R68, R96.reuse, R36, R68 ;  /* 0x000000246044723c */ /* 0x040fe60000081044 */
[----:B------:R2:W-:Y:S05]  /*3a130*/  STL [R1+0x20d0], R83 ;  /* 0x0020d05301007387 */ /* 0x0005ea0000100800 */
[C---:B------:R-:W-:Y:S08]  /*3a140*/  HMMA.1688.F32.TF32 R84, R96.reuse, R52, R84 ;  /* 0x000000346054723c */ /* 0x040ff00000081054 */
[C---:B------:R-:W-:Y:S08]  /*3a150*/  HMMA.1688.F32.TF32 R88, R96.reuse, R56, R88 ;  /* 0x000000386058723c */ /* 0x040ff00000081058 */
[C---:B------:R-:W-:Y:S07]  /*3a160*/  HMMA.1688.F32.TF32 R92, R96.reuse, R60, R92 ;  /* 0x0000003c605c723c */ /* 0x040fee000008105c */
[----:B------:R-:W-:Y:S01]  /*3a170*/  STL [R1+0x20ec], R84 ;  /* 0x0020ec5401007387 */ /* 0x000fe20000100800 */
[----:B------:R-:W-:Y:S03]  /*3a180*/  HMMA.1688.F32.TF32 R96, R96, R64, R112 ;  /* 0x000000406060723c */ /* 0x000fe60000081070 */
[----:B------:R-:W-:Y:S04]  /*3a190*/  STL [R1+0x20e8], R85 ;  /* 0x0020e85501007387 */ /* 0x000fe80000100800 */
[----:B------:R-:W-:Y:S04]  /*3a1a0*/  STL [R1+0x20e4], R86 ;  /* 0x0020e45601007387 */ /* 0x000fe80000100800 */
[----:B------:R-:W-:Y:S04]  /*3a1b0*/  STL [R1+0x20e0], R87 ;  /* 0x0020e05701007387 */ /* 0x000fe80000100800 */
[----:B------:R-:W-:Y:S04]  /*3a1c0*/  STL [R1+0x20fc], R88 ;  /* 0x0020fc5801007387 */ /* 0x000fe80000100800 */
[----:B------:R-:W-:Y:S04]  /*3a1d0*/  STL [R1+0x20f8], R89 ;  /* 0x0020f85901007387 */ /* 0x000fe80000100800 */
[----:B------:R-:W-:Y:S04]  /*3a1e0*/  STL [R1+0x20f4], R90 ;  /* 0x0020f45a01007387 */ /* 0x000fe80000100800 */
[----:B------:R1:W-:Y:S04]  /*3a1f0*/  STL [R1+0x20f0], R91 ;  /* 0x0020f05b01007387 */ /* 0x0003e80000100800 */
        /* <DEDUP_REMOVED lines=38> */
[----:B-1----:R-:W4:Y:S04]  /*3a460*/  LDL.LU R80, [R1+0x1d0] ;  /* 0x0001d00001507983 */ /* 0x002f280000300800 */
[----:B--2---:R-:W2:Y:S04]  /*3a470*/  LDL.LU R81, [R1+0x1d4] ;  /* 0x0001d40001517983 */ /* 0x004ea80000300800 */
[----:B---3--:R-:W2:Y:S04]  /*3a480*/  LDL.LU R82, [R1+0x1d8] ;  /* 0x0001d80001527983 */ /* 0x008ea80000300800 */
        /* <DEDUP_REMOVED lines=34> */
[C---:B------:R-:W-:Y:S08]  /*3a6b0*/  HMMA.1688.F32.TF32 R100, R160.reuse, R36, R100 ;  /* 0x00000024a064723c */ /* 0x040ff00000081064 */
[----:B------:R-:W-:Y:S08]  /*3a6c0*/  HMMA.1688.F32.TF32 R108, R160, R44, R108 ;  /* 0x0000002ca06c723c */ /* 0x000ff0000008106c */
[C---:B----4-:R-:W-:Y:S11]  /*3a6d0*/  HMMA.1688.F32.TF32 R88, R196.reuse, R36, R208 ;  /* 0x00000024c458723c */ /* 0x050ff600000810d0 */
[----:B------:R-:W-:Y:S11]  /*3a6e0*/  @!UPT UIADD3 URZ, URZ, URZ, URZ ;  /* 0x0000003f3f3ff290 */ /* 0x000ff6000fffe03f */
[----:B------:R-:W-:Y:S01]  /*3a6f0*/  @!UPT UIADD3 URZ, URZ, URZ, URZ ;  /* 0x0000003f3f3ff290 */ /* 0x000fe2000fffe03f */
[----:B------:R-:W-:Y:S04]  /*3a700*/  STL.64 [R1], R88 ;  /* 0x0000005801007387 */ /* 0x000fe80000100a00 */
[----:B------:R1:W-:Y:S02]  /*3a710*/  STL.64 [R1+0x8], R90 ;  /* 0x0000085a01007387 */ /* 0x0003e40000100a00 */
[----:B-1----:R-:W-:Y:S08]  /*3a720*/  HMMA.1688.F32.TF32 R88, R196, R44, R240 ;  /* 0x0000002cc458723c */ /* 0x002ff000000810f0 */
[----:B------:R-:W-:Y:S01]  /*3a730*/  HMMA.1688.F32.TF32 R112, R160, R48, R112 ;  /* 0x00000030a070723c */ /* 0x000fe20000081070 */
[----:B------:R-:W-:Y:S01]  /*3a740*/  MOV R240, R223 ;  /* 0x000000df00f07202 */ /* 0x000fe20000000f00 */
[----:B------:R-:W-:Y:S01]  /*3a750*/  IMAD.MOV.U32 R241, RZ, RZ, R222 ;  /* 0x000000fffff17224 */ /* 0x000fe200078e00de */
[----:B------:R-:W-:Y:S01]  /*3a760*/  MOV R243, R221 ;  /* 0x000000dd00f37202 */ /* 0x000fe20000000f00 */
[----:B------:R-:W-:-:S04]  /*3a770*/  IMAD.MOV.U32 R242, RZ, RZ, R220 ;  /* 0x000000fffff27224 */ /* 0x000fc800078e00dc */
[----:B------:R-:W-:Y:S08]  /*3a780*/  HMMA.1688.F32.TF32 R116, R160, R52, R116 ;  /* 0x00000034a074723c */ /* 0x000ff00000081074 */
[----:B--2---:R-:W-:Y:S11]  /*3a790*/  HMMA.1688.F32.TF32 R84, R196, R40, R204 ;  /* 0x00000028c454723c */ /* 0x004ff600000810cc */
[----:B------:R-:W-:Y:S11]  /*3a7a0*/  @!UPT UIADD3 URZ, URZ, URZ, URZ ;  /* 0x0000003f3f3ff290 */ /* 0x000ff6000fffe03f */
[----:B------:R-:W-:Y:S02]  /*3a7b0*/  @!UPT UIADD3 URZ, URZ, URZ, URZ ;  /* 0x0000003f3f3ff290 */ /* 0x000fe4000fffe03f */
[----:B------:R-:W-:Y:S01]  /*3a7c0*/  MOV R54, R87 ;  /* 0x0000005700367202 */ /* 0x000fe20000000f00 */
[----:B------:R-:W-:Y:S01]  /*3a7d0*/  IMAD.MOV.U32 R87, RZ, RZ, R88 ;  /* 0x000000ffff577224 */ /* 0x000fe200078e0058 */
[C---:B---3--:R-:W-:Y:S08]  /*3a7e0*/  HMMA.1688.F32.TF32 R124, R160.reuse, R60, R124 ;  /* 0x0000003ca07c723c */ /* 0x048ff0000008107c */
[C---:B------:R-:W-:Y:S08]  /*3a7f0*/  HMMA.1688.F32.TF32 R120, R160.reuse, R56, R120 ;  /* 0x00000038a078723c */ /* 0x040ff00000081078 */
[----:B------:R-:W-:Y:S07]  /*3a800*/  HMMA.1688.F32.TF32 R160, R160, R64, R80 ;  /* 0x00000040a0a0723c */ /* 0x000fee0000081050 */
[----:B------:R-:W-:Y:S01]  /*3a810*/  IMAD.MOV.U32 R80, RZ, RZ, R89 ;  /* 0x000000ffff507224 */ /* 0x000fe200078e0059 */
[----:B------:R-:W-:Y:S01]  /*3a820*/  MOV R81, R90 ;  /* 0x0000005a00517202 */ /* 0x000fe20000000f00 */
[----:B------:R-:W-:-:S02]  /*3a830*/  IMAD.MOV.U32 R82, RZ, RZ, R91 ;  /* 0x000000ffff527224 */ /* 0x000fc400078e005b */
[C---:B------:R-:W-:Y:S08]  /*3a840*/  HMMA.1688.F32.TF32 R88, R196.reuse, R48, R200 ;  /* 0x00000030c458723c */ /* 0x040ff000000810c8 */
[----:B------:R-:W-:Y:S07]  /*3a850*/  HMMA.1688.F32.TF32 R200, R196, R56, R248 ;  /* 0x00000038c4c8723c */ /* 0x000fee00000810f8 */
[----:B------:R-:W-:Y:S01]  /*3a860*/  IMAD.MOV.U32 R248, RZ, RZ, R227 ;  /* 0x000000fffff87224 */ /* 0x000fe200078e00e3 */
[----:B------:R-:W-:Y:S01]  /*3a870*/  MOV R249, R226 ;  /* 0x000000e200f97202 */ /* 0x000fe20000000f00 */
[----:B------:R-:W2:Y:S01]  /*3a880*/  LDL.LU R227, [R1+0x21b4] ;  /* 0x0021b40001e37983 */ /* 0x000ea20000300800 */
[----:B------:R-:W-:-:S02]  /*3a890*/  IMAD.MOV.U32 R250, RZ, RZ, R224 ;  /* 0x000000fffffa7224 */ /* 0x000fc400078e00e0 */
[----:B------:R-:W-:Y:S01]  /*3a8a0*/  IMAD.MOV.U32 R251, RZ, RZ, R225 ;  /* 0x000000fffffb7224 */ /* 0x000fe200078e00e1 */
[----:B------:R-:W3:Y:S04]  /*3a8b0*/  LDL.LU R226, [R1+0x21b0] ;  /* 0x0021b00001e27983 */ /* 0x000ee80000300800 */
        /* <DEDUP_REMOVED lines=14> */
[----:B------:R-:W-:Y:S01]  /*3a9a0*/  HMMA.1688.F32.TF32 R92, R196, R52, R244 ;  /* 0x00000034c45c723c */ /* 0x000fe200000810f4 */
[----:B--2---:R-:W-:Y:S01]  /*3a9b0*/  IMAD.MOV.U32 R207, RZ, RZ, R227 ;  /* 0x000000ffffcf7224 */ /* 0x004fe200078e00e3 */
[----:B---3--:R-:W-:Y:S01]  /*3a9c0*/  MOV R206, R226 ;  /* 0x000000e200ce7202 */ /* 0x008fe20000000f00 */
[----:B----4-:R-:W-:-:S02]  /*3a9d0*/  IMAD.MOV.U32 R204, RZ, RZ, R224 ;  /* 0x000000ffffcc7224 */ /* 0x010fc400078e00e0 */
[----:B------:R-:W2:Y:S01]  /*3a9e0*/  LDL.LU R224, [R1+0x2194] ;  /* 0x0021940001e07983 */ /* 0x000ea20000300800 */
[----:B------:R-:W-:-:S03]  /*3a9f0*/  IMAD.MOV.U32 R205, RZ, RZ, R225 ;  /* 0x000000ffffcd7224 */ /* 0x000fc600078e00e1 */
[----:B------:R-:W2:Y:S04]  /*3aa00*/  LDL.LU R225, [R1+0x2190] ;  /* 0x0021900001e17983 */ /* 0x000ea80000300800 */
[----:B------:R-:W2:Y:S01]  /*3aa10*/  LDL.LU R226, [R1+0x218c] ;  /* 0x00218c0001e27983 */ /* 0x000ea20000300800 */
[----:B------:R-:W-:-:S03]  /*3aa20*/  IMAD.MOV.U32 R211, RZ, RZ, R223 ;  /* 0x000000ffffd37224 */ /* 0x000fc600078e00df */
[----:B------:R-:W2:Y:S01]  /*3aa30*/  LDL.LU R227, [R1+0x2188] ;  /* 0x0021880001e37983 */ /* 0x000ea20000300800 */
[----:B------:R-:W-:-:S03]  /*3aa40*/  IMAD.MOV.U32 R208, RZ, RZ, R220 ;  /* 0x000000ffffd07224 */ /* 0x000fc600078e00dc */
[----:B------:R-:W3:Y:S01]  /*3aa50*/  LDL.LU R220, [R1+0x2184] ;  /* 0x0021840001dc7983 */ /* 0x000ee20000300800 */
[----:B------:R-:W-:Y:S01]  /*3aa60*/  IMAD.MOV.U32 R210, RZ, RZ, R222 ;  /* 0x000000ffffd27224 */ /* 0x000fe200078e00de */
[----:B------:R-:W-:Y:S02]  /*3aa70*/  MOV R209, R221 ;  /* 0x000000dd00d17202 */ /* 0x000fe40000000f00 */
        /* <DEDUP_REMOVED lines=19> */
[----:B------:R-:W-:Y:S01]  /*3abb0*/  IMAD.MOV.U32 R247, RZ, RZ, R2 ;  /* 0x000000fffff77224 */ /* 0x000fe200078e0002 */
[----:B---3--:R-:W-:Y:S01]  /*3abc0*/  HMMA.1688.F32.TF32 R200, R196, R60, R220 ;  /* 0x0000003cc4c8723c */ /* 0x008fe200000810dc */
[----:B------:R-:W-:-:S07]  /*3abd0*/  MOV R83, R84 ;  /* 0x0000005400537202 */ /* 0x000fce0000000f00 */
[----:B--2---:R-:W-:Y:S01]  /*3abe0*/  HMMA.1688.F32.TF32 R196, R196, R64, R224 ;  /* 0x00000040c4c4723c */ /* 0x004fe200000810e0 */
[----:B------:R-:W-:Y:S01]  /*3abf0*/  IMAD.MOV.U32 R66, RZ, RZ, R85 ;  /* 0x000000ffff427224 */ /* 0x000fe200078e0055 */
[----:B------:R-:W-:Y:S01]  /*3ac00*/  LDS R220, [R3+0x1c300] ;  /* 0x01c3000003dc7984 */ /* 0x000fe20000000800 */
[----:B------:R-:W-:Y:S02]  /*3ac10*/  IMAD.MOV.U32 R63, RZ, RZ, R91 ;  /* 0x000000ffff3f7224 */ /* 0x000fe400078e005b */
[----:B------:R-:W-:Y:S01]  /*3ac20*/  IMAD.MOV.U32 R84, RZ, RZ, R93 ;  /* 0x000000ffff547224 */ /* 0x000fe200078e005d */
[----:B------:R-:W-:Y:S04]  /*3ac30*/  LDS R222, [R3+0x1d300] ;  /* 0x01d3000003de7984 */ /* 0x000fe80000000800 */
[----:B------:R-:W-:Y:S04]  /*3ac40*/  LDS R221, [R0+0x1c300] ;  /* 0x01c3000000dd7984 */ /* 0x000fe80000000800 */
[----:B------:R-:W-:Y:S02]  /*3ac50*/  LDS R223, [R0+0x1d300] ;  /* 0x01d3000000df7984 */ /* 0x000fe40000000800 */
[----:B------:R-:W-:-:S02]  /*3ac60*/  IMAD.MOV.U32 R99, RZ, RZ, R200 ;  /* 0x000000ffff637224 */ /* 0x000fc400078e00c8 */
[----:B------:R-:W-:Y:S04]  /*3ac70*/  LDS R224, [R3+0x1c380] ;  /* 0x01c3800003e07984 */ /* 0x000fe80000000800 */
[----:B------:R-:W-:Y:S02]  /*3ac80*/  LDS R226, [R3+0x1d380] ;  /* 0x01d3800003e27984 */ /* 0x000fe40000000800 */
[----:B------:R-:W-:Y:S01]  /*3ac90*/  MOV R58, R196 ;  /* 0x000000c4003a7202 */ /* 0x000fe20000000f00 */
[----:B------:R-:W-:Y:S01]  /*3aca0*/  IMAD.MOV.U32 R59, RZ, RZ, R197 ;  /* 0x000000ffff3b7224 */ /* 0x000fe200078e00c5 */
[----:B------:R-:W-:Y:S01]  /*3acb0*/  MOV R107, R199 ;  /* 0x000000c7006b7202 */ /* 0x000fe20000000f00 */
[----:B------:R-:W-:Y:S01]  /*3acc0*/  IMAD.MOV.U32 R67, RZ, RZ, R198 ;  /* 0x000000ffff437224 */ /* 0x000fe200078e00c6 */
[----:B------:R-:W-:Y:S04]  /*3acd0*/  LDS R196, [R3+0x1c200] ;  /* 0x01c2000003c47984 */ /* 0x000fe80000000800 */
[----:B------:R-:W-:Y:S04]  /*3ace0*/  LDS R198, [R3+0x1d200] ;  /* 0x01d2000003c67984 */ /* 0x000fe80000000800 */
[----:B------:R-:W-:Y:S04]  /*3acf0*/  LDS R197, [R0+0x1c200] ;  /* 0x01c2000000c57984 */ /* 0x000fe80000000800 */
[----:B------:R-:W4:Y:S01]  /*3ad00*/  LDS R199, [R0+0x1d200] ;  /* 0x01d2000000c77984 */ /* 0x000f220000000800 */
[----:B------:R-:W-:Y:S01]  /*3ad10*/  MOV R91, R92 ;  /* 0x0000005c005b7202 */ /* 0x000fe20000000f00 */
[----:B------:R-:W-:-:S02]  /*3ad20*/  IMAD.MOV.U32 R85, RZ, RZ, R94 ;  /* 0x000000ffff557224 */ /* 0x000fc400078e005e */
[----:B------:R-:W-:Y:S01]  /*3ad30*/  IMAD.MOV.U32 R93, RZ, RZ, R202 ;  /* 0x000000ffff5d7224 */ /* 0x000fe200078e00ca */
[----:B------:R-:W-:Y:S04]  /*3ad40*/  LDS R200, [R3+0x1c280] ;  /* 0x01c2800003c87984 */ /* 0x000fe80000000800 */
[----:B------:R-:W-:Y:S04]  /*3ad50*/  LDS R225, [R0+0x1c380] ;  /* 0x01c3800000e17984 */ /* 0x000fe80000000800 */
[----:B------:R-:W1:Y:S01]  /*3ad60*/  LDS R227, [R0+0x1d380] ;  /* 0x01d3800000e37984 */ /* 0x000e620000000800 */
[C---:B----4-:R-:W-:Y:S08]  /*3ad70*/  HMMA.1688.F32.TF32 R212, R196.reuse, R36, R212 ;  /* 0x00000024c4d4723c */ /* 0x050ff000000810d4 */
[C---:B------:R-:W-:Y:S08]  /*3ad80*/  HMMA.1688.F32.TF32 R208, R196.reuse, R40, R208 ;  /* 0x00000028c4d0723c */ /* 0x040ff000000810d0 */
[C---:B------:R-:W-:Y:S08]  /*3ad90*/  HMMA.1688.F32.TF32 R204, R196.reuse, R44, R204 ;  /* 0x0000002cc4cc723c */ /* 0x040ff000000810cc */
[C---:B------:R-:W-:Y:S01]  /*3ada0*/  HMMA.1688.F32.TF32 R240, R196.reuse, R48, R240 ;  /* 0x00000030c4f0723c */ /* 0x040fe200000810f0 */
[----:B------:R-:W-:Y:S07]  /*3adb0*/  STL.64 [R1+0xc0], R212 ;  /* 0x0000c0d401007387 */ /* 0x000fee0000100a00 */
[C---:B------:R-:W-:Y:S01]  /*3adc0*/  HMMA.1688.F32.TF32 R244, R196.reuse, R52, R244 ;  /* 0x00000034c4f4723c */ /* 0x040fe200000810f4 */
[----:B------:R2:W-:Y:S07]  /*3add0*/  STL.64 [R1+0xc8], R214 ;  /* 0x0000c8d601007387 */ /* 0x0005ee0000100a00 */
[----:B------:R-:W-:Y:S01]  /*3ade0*/  HMMA.1688.F32.TF32 R248, R196, R56, R248 ;  /* 0x00000038c4f8723c */ /* 0x000fe200000810f8 */
[----:B------:R-:W-:Y:S01]  /*3adf0*/  MOV R92, R201 ;  /* 0x000000c9005c7202 */ /* 0x000fe20000000f00 */
[----:B------:R-:W-:Y:S01]  /*3ae00*/  IMAD.MOV.U32 R94, RZ, RZ, R203 ;  /* 0x000000ffff5e7224 */ /* 0x000fe200078e00cb */
[----:B------:R-:W-:Y:S04]  /*3ae10*/  LDS R202, [R3+0x1d280] ;  /* 0x01d2800003ca7984 */ /* 0x000fe80000000800 */
[----:B--2---:R-:W2:Y:S04]  /*3ae20*/  LDL.LU.64 R214, [R1+0x2170] ;  /* 0x0021700001d67983 */ /* 0x004ea80000300a00 */
[----:B------:R-:W2:Y:S04]  /*3ae30*/  LDL.LU.64 R212, [R1+0x2168] ;  /* 0x0021680001d47983 */ /* 0x000ea80000300a00 */
[----:B------:R-:W-:Y:S04]  /*3ae40*/  STL.64 [R1+0xe0], R208 ;  /* 0x0000e0d001007387 */ /* 0x000fe80000100a00 */
[----:B------:R3:W-:Y:S04]  /*3ae50*/  STL.64 [R1+0xe8], R210 ;  /* 0x0000e8d201007387 */ /* 0x0007e80000100a00 */
[----:B------:R-:W-:Y:S04]  /*3ae60*/  LDS R201, [R0+0x1c280] ;  /* 0x01c2800000c97984 */ /* 0x000fe80000000800 */
[----:B------:R-:W2:Y:S04]  /*3ae70*/  LDS R203, [R0+0x1d280] ;  /* 0x01d2800000cb7984 */ /* 0x000ea80000000800 */
[----:B---3--:R-:W3:Y:S04]  /*3ae80*/  LDL.LU.64 R210, [R1+0x2160] ;  /* 0x0021600001d27983 */ /* 0x008ee80000300a00 */
[----:B------:R-:W3:Y:S04]  /*3ae90*/  LDL.LU.64 R208, [R1+0x2158] ;  /* 0x0021580001d07983 */ /* 0x000ee80000300a00 */
[----:B------:R-:W-:Y:S04]  /*3aea0*/  STL.64 [R1+0x100], R204 ;  /* 0x000100cc01007387 */ /* 0x000fe80000100a00 */
[----:B------:R4:W-:Y:S04]  /*3aeb0*/  STL.64 [R1+0x108], R206 ;  /* 0x000108ce01007387 */ /* 0x0009e80000100a00 */
[----:B----4-:R-:W4:Y:S04]  /*3aec0*/  LDL.LU.64 R206, [R1+0x2150] ;  /* 0x0021500001ce7983 */ /* 0x010f280000300a00 */
[----:B------:R-:W4:Y:S04]  /*3aed0*/  LDL.LU.64 R204, [R1+0x2148] ;  /* 0x0021480001cc7983 */ /* 0x000f280000300a00 */
[----:B------:R-:W-:Y:S04]  /*3aee0*/  STL.64 [R1+0x140], R240 ;  /* 0x000140f001007387 */ /* 0x000fe80000100a00 */
[----:B------:R1:W-:Y:S04]  /*3aef0*/  STL.64 [R1+0x148], R242 ;  /* 0x000148f201007387 */ /* 0x0003e80000100a00 */
[----:B-1----:R-:W3:Y:S04]  /*3af00*/  LDL.LU.64 R242, [R1+0x2140] ;  /* 0x0021400001f27983 */ /* 0x002ee80000300a00 */
[----:B------:R-:W3:Y:S04]  /*3af10*/  LDL.LU.64 R240, [R1+0x2138] ;  /* 0x0021380001f07983 */ /* 0x000ee80000300a00 */
[----:B------:R-:W-:Y:S04]  /*3af20*/  STL.64 [R1+0x1a0], R244 ;  /* 0x0001a0f401007387 */ /* 0x000fe80000100a00 */
[----:B------:R1:W-:Y:S04]  /*3af30*/  STL.64 [R1+0x1a8], R246 ;  /* 0x0001a8f601007387 */ /* 0x0003e80000100a00 */
[----:B-1----:R-:W3:Y:S04]  /*3af40*/  LDL.LU.64 R246, [R1+0x2130] ;  /* 0x0021300001f67983 */ /* 0x002ee80000300a00 */
[----:B------:R-:W3:Y:S04]  /*3af50*/  LDL.LU.64 R244, [R1+0x2128] ;  /* 0x0021280001f47983 */ /* 0x000ee80000300a00 */
[----:B------:R-:W-:Y:S04]  /*3af60*/  STL.64 [R1+0x1c0], R248 ;  /* 0x0001c0f801007387 */ /* 0x000fe80000100a00 */
[----:B------:R1:W-:Y:S04]  /*3af70*/  STL.64 [R1+0x1c8], R250 ;  /* 0x0001c8fa01007387 */ /* 0x0003e80000100a00 */
[----:B-1----:R-:W3:Y:S04]  /*3af80*/  LDL.LU.64 R250, [R1+0x2120] ;  /* 0x0021200001fa7983 */ /* 0x002ee80000300a00 */
[----:B------:R-:W3:Y:S01]  /*3af90*/  LDL.LU.64 R248, [R1+0x2118] ;  /* 0x0021180001f87983 */ /* 0x000ee20000300a00 */
[----:B------:R-:W-:Y:S08]  /*3afa0*/  HMMA.1688.F32.TF32 R4, R220, R36, R4 ;  /* 0x00000024dc04723c */ /* 0x000ff00000081004 */
[C---:B------:R-:W-:Y:S08]  /*3afb0*/  HMMA.1688.F32.TF32 R144, R224.reuse, R48, R144 ;  /* 0x00000030e090723c */ /* 0x040ff00000081090 */
[C---:B------:R-:W-:Y:S08]  /*3afc0*/  HMMA.1688.F32.TF32 R140, R224.reuse, R52, R140 ;  /* 0x00000034e08c723c */ /* 0x040ff0000008108c */
[----:B------:R-:W-:Y:S08]  /*3afd0*/  HMMA.1688.F32.TF32 R136, R224, R56, R136 ;  /* 0x00000038e088723c */ /* 0x000ff00000081088 */
[C---:B--2---:R-:W-:Y:S08]  /*3afe0*/  HMMA.1688.F32.TF32 R212, R200.reuse, R48, R212 ;  /* 0x00000030c8d4723c */ /* 0x044ff000000810d4 */
[C---:B----4-:R-:W-:Y:S08]  /*3aff0*/  HMMA.1688.F32.TF32 R204, R200.reuse, R40, R204 ;  /* 0x00000028c8cc723c */ /* 0x050ff000000810cc */
[----:B---3--:R-:W-:Y:S08]  /*3b000*/  HMMA.1688.F32.TF32 R240, R200, R36, R240 ;  /* 0x00000024c8f0723c */ /* 0x008ff000000810f0 */
[C---:B------:R-:W-:Y:S08]  /*3b010*/  HMMA.1688.F32.TF32 R248, R196.reuse, R60, R248 ;  /* 0x0000003cc4f8723c */ /* 0x040ff000000810f8 */
[----:B------:R-:W-:Y:S11]  /*3b020*/  HMMA.1688.F32.TF32 R196, R196, R64, R244 ;  /* 0x00000040c4c4723c */ /* 0x000ff600000810f4 */
[----:B------:R-:W-:Y:S04]  /*3b030*/  @!UPT UIADD3 URZ, URZ, URZ, URZ ;  /* 0x0000003f3f3ff290 */ /* 0x000fe8000fffe03f */
[----:B------:R-:W-:Y:S04]  /*3b040*/  STL.64 [R1+0x1b0], R248 ;  /* 0x0001b0f801007387 */ /* 0x000fe80000100a00 */
[----:B------:R-:W-:Y:S04]  /*3b050*/  STL.64 [R1+0x1b8], R250 ;  /* 0x0001b8fa01007387 */ /* 0x000fe80000100a00 */
[----:B------:R-:W-:Y:S04]  /*3b060*/  STL.64 [R1+0x190], R196 ;  /* 0x000190c401007387 */ /* 0x000fe80000100a00 */
[----:B------:R1:W-:Y:S02]  /*3b070*/  STL.64 [R1+0x198], R198 ;  /* 0x000198c601007387 */ /* 0x0003e40000100a00 */
[----:B-1----:R-:W-:Y:S02]  /*3b080*/  HMMA.1688.F32.TF32 R196, R200, R44, R208 ;  /* 0x0000002cc8c4723c */ /* 0x002fe400000810d0 */
[----:B------:R-:W-:Y:S04]  /*3b090*/  STL.64 [R1+0x180], R240 ;  /* 0x000180f001007387 */ /* 0x000fe80000100a00 */
[----:B------:R-:W-:Y:S04]  /*3b0a0*/  STL.64 [R1+0x188], R242 ;  /* 0x000188f201007387 */ /* 0x000fe80000100a00 */
[----:B------:R-:W-:Y:S04]  /*3b0b0*/  STL.64 [R1+0x170], R204 ;  /* 0x000170cc01007387 */ /* 0x000fe80000100a00 */
[----:B------:R-:W-:Y:S09]  /*3b0c0*/  STL.64 [R1+0x178], R206 ;  /* 0x000178ce01007387 */ /* 0x000ff20000100a00 */
[----:B------:R1:W-:Y:S01]  /*3b0d0*/  STL.64 [R1+0x160], R196 ;  /* 0x000160c401007387 */ /* 0x0003e20000100a00 */
[----:B------:R-:W-:-:S02]  /*3b0e0*/  IMAD.MOV.U32 R2, RZ, RZ, R198 ;  /* 0x000000ffff027224 */ /* 0x000fc400078e00c6 */
[----:B------:R-:W-:Y:S02]  /*3b0f0*/  IMAD.MOV.U32 R252, RZ, RZ, R199 ;  /* 0x000000fffffc7224 */ /* 0x000fe400078e00c7 */
[C---:B-1----:R-:W-:Y:S03]  /*3b100*/  HMMA.1688.F32.TF32 R196, R200.reuse, R52, R216 ;  /* 0x00000034c8c4723c */ /* 0x042fe600000810d8 */
[----:B------:R-:W-:Y:S04]  /*3b110*/  STL [R1+0x2088], R252 ;  /* 0x002088fc01007387 */ /* 0x000fe80000100800 */
[----:B------:R-:W-:Y:S04]  /*3b120*/  STL [R1+0x2084], R2 ;  /* 0x0020840201007387 */ /* 0x000fe80000100800 */
[----:B------:R-:W-:Y:S01]  /*3b130*/  STL.64 [R1+0x2078], R214 ;  /* 0x002078d601007387 */ /* 0x000fe20000100a00 */
[C---:B------:R-:W-:Y:S03]  /*3b140*/  HMMA.1688.F32.TF32 R216, R200.reuse, R56, R228 ;  /* 0x00000038c8d8723c */ /* 0x040fe600000810e4 */
[----:B------:R1:W-:Y:S09]  /*3b150*/  STL.64 [R1+0x2070], R212 ;  /* 0x002070d401007387 */ /* 0x0003f20000100a00 */
[----:B------:R-:W-:Y:S01]  /*3b160*/  MOV R211, R196 ;  /* 0x000000c400d37202 */ /* 0x000fe20000000f00 */
[----:B------:R-:W-:Y:S01]  /*3b170*/  IMAD.MOV.U32 R210, RZ, RZ, R197 ;  /* 0x000000ffffd27224 */ /* 0x000fe200078e00c5 */
[----:B------:R-:W-:Y:S01]  /*3b180*/  MOV R208, R199 ;  /* 0x000000c700d07202 */ /* 0x000fe20000000f00 */
[----:B------:R-:W-:Y:S01]  /*3b190*/  IMAD.MOV.U32 R209, RZ, RZ, R198 ;  /* 0x000000ffffd17224 */ /* 0x000fe200078e00c6 */
[C---:B-1----:R-:W-:Y:S08]  /*3b1a0*/  HMMA.1688.F32.TF32 R212, R200.reuse, R64, R236 ;  /* 0x00000040c8d4723c */ /* 0x042ff000000810ec */
[----:B------:R-:W-:Y:S07]  /*3b1b0*/  HMMA.1688.F32.TF32 R196, R200, R60, R232 ;  /* 0x0000003cc8c4723c */ /* 0x000fee00000810e8 */
[----:B------:R-:W-:Y:S01]  /*3b1c0*/  IMAD.MOV.U32 R203, RZ, RZ, R4 ;  /* 0x000000ffffcb7224 */ /* 0x000fe200078e0004 */
[----:B------:R-:W-:Y:S01]  /*3b1d0*/  MOV R202, R5 ;  /* 0x0000000500ca7202 */ /* 0x000fe20000000f00 */
[----:B------:R-:W-:-:S02]  /*3b1e0*/  IMAD.MOV.U32 R201, RZ, RZ, R6 ;  /* 0x000000ffffc97224 */ /* 0x000fc400078e0006 */
[----:B------:R-:W-:Y:S02]  /*3b1f0*/  IMAD.MOV.U32 R200, RZ, RZ, R7 ;  /* 0x000000ffffc87224 */ /* 0x000fe400078e0007 */
[----:B------:R-:W-:Y:S08]  /*3b200*/  HMMA.1688.F32.TF32 R4, R220, R40, R8 ;  /* 0x00000028dc04723c */ /* 0x000ff00000081008 */
[----:B------:R-:W-:Y:S01]  /*3b210*/  HMMA.1688.F32.TF32 R248, R224, R36, R156 ;  /* 0x00000024e0f8723c */ /* 0x000fe2000008109c */
[----:B------:R-:W-:Y:S01]  /*3b220*/  IMAD.MOV.U32 R207, RZ, RZ, R212 ;  /* 0x000000ffffcf7224 */ /* 0x000fe200078e00d4 */
[----:B------:R-:W-:Y:S01]  /*3b230*/  MOV R205, R214 ;  /* 0x000000d600cd7202 */ /* 0x000fe20000000f00 */
[----:B------:R-:W-:-:S05]  /*3b240*/  IMAD.MOV.U32 R206, RZ, RZ, R213 ;  /* 0x000000ffffce7224 */ /* 0x000fca00078e00d5 */
[C---:B------:R-:W-:Y:S01]  /*3b250*/  HMMA.1688.F32.TF32 R244, R224.reuse, R40, R152 ;  /* 0x00000028e0f4723c */ /* 0x040fe20000081098 */
[----:B------:R-:W-:Y:S01]  /*3b260*/  IMAD.MOV.U32 R204, RZ, RZ, R215 ;  /* 0x000000ffffcc7224 */ /* 0x000fe200078e00d7 */
[----:B------:R-:W-:Y:S04]  /*3b270*/  STL [R1+0x2098], R208 ;  /* 0x002098d001007387 */ /* 0x000fe80000100800 */
[----:B------:R-:W-:Y:S02]  /*3b280*/  LDS R8, [R3+0x1e100] ;  /* 0x01e1000003087984 */ /* 0x000fe40000000800 */
[----:B------:R-:W-:Y:S01]  /*3b290*/  MOV R215, R4 ;  /* 0x0000000400d77202 */ /* 0x000fe20000000f00 */
[----:B------:R-:W-:Y:S01]  /*3b2a0*/  IMAD.MOV.U32 R214, RZ, RZ, R5 ;  /* 0x000000ffffd67224 */ /* 0x000fe200078e0005 */
[----:B------:R-:W-:Y:S01]  /*3b2b0*/  MOV R212, R7 ;  /* 0x0000000700d47202 */ /* 0x000fe20000000f00 */
[----:B------:R-:W-:Y:S01]  /*3b2c0*/  IMAD.MOV.U32 R213, RZ, RZ, R6 ;  /* 0x000000ffffd57224 */ /* 0x000fe200078e0006 */
[-C--:B------:R-:W-:Y:S01]  /*3b2d0*/  HMMA.1688.F32.TF32 R240, R224, R44.reuse, R148 ;  /* 0x0000002ce0f0723c */ /* 0x080fe20000081094 */
[----:B------:R-:W-:Y:S04]  /*3b2e0*/  LDS R10, [R3+0x1f100] ;  /* 0x01f10000030a7984 */ /* 0x000fe80000000800 */
[----:B------:R-:W-:Y:S03]  /*3b2f0*/  LDS R9, [R0+0x1e100] ;  /* 0x01e1000000097984 */ /* 0x000fe60000000800 */
[----:B------:R-:W-:Y:S01]  /*3b300*/  HMMA.1688.F32.TF32 R4, R220, R44, R12 ;  /* 0x0000002cdc04723c */ /* 0x000fe2000008100c */
[----:B------:R-:W-:Y:S07]  /*3b310*/  STL [R1+0x2094], R209 ;  /* 0x002094d101007387 */ /* 0x000fee0000100800 */
[C---:B------:R-:W-:Y:S08]  /*3b320*/  HMMA.1688.F32.TF32 R132, R224.reuse, R60, R132 ;  /* 0x0000003ce084723c */ /* 0x040ff00000081084 */
[----:B------:R-:W-:Y:S01]  /*3b330*/  HMMA.1688.F32.TF32 R128, R224, R64, R128 ;  /* 0x00000040e080723c */ /* 0x000fe20000081080 */
[----:B------:R-:W-:Y:S01]  /*3b340*/  IMAD.MOV.U32 R152, RZ, RZ, R83 ;  /* 0x000000ffff987224 */ /* 0x000fe200078e0053 */
[----:B------:R-:W-:Y:S01]  /*3b350*/  MOV R153, R66 ;  /* 0x0000004200997202 */ /* 0x000fe20000000f00 */
[----:B------:R-:W-:Y:S01]  /*3b360*/  IMAD.MOV.U32 R154, RZ, RZ, R62 ;  /* 0x000000ffff9a7224 */ /* 0x000fe200078e003e */
[----:B------:R-:W-:Y:S04]  /*3b370*/  LDS R11, [R0+0x1f100] ;  /* 0x01f10000000b7984 */ /* 0x000fe80000000800 */
[----:B------:R-:W-:Y:S01]  /*3b380*/  IMAD.MOV.U32 R231, RZ, RZ, R4 ;  /* 0x000000ffffe77224 */ /* 0x000fe200078e0004 */
[----:B------:R-:W-:Y:S01]  /*3b390*/  MOV R229, R6 ;  /* 0x0000000600e57202 */ /* 0x000fe20000000f00 */
[----:B------:R-:W-:-:S02]  /*3b3a0*/  IMAD.MOV.U32 R230, RZ, RZ, R5 ;  /* 0x000000ffffe67224 */ /* 0x000fc400078e0005 */
[----:B------:R-:W-:Y:S01]  /*3b3b0*/  IMAD.MOV.U32 R156, RZ, RZ, R58 ;  /* 0x000000ffff9c7224 */ /* 0x000fe200078e003a */
[----:B------:R-:W-:Y:S01]  /*3b3c0*/  MOV R158, R67 ;  /* 0x00000043009e7202 */ /* 0x000fe20000000f00 */
[----:B------:R-:W-:Y:S01]  /*3b3d0*/  IMAD.MOV.U32 R228, RZ, RZ, R7 ;  /* 0x000000ffffe47224 */ /* 0x000fe200078e0007 */
[----:B------:R-:W-:Y:S01]  /*3b3e0*/  LDS R12, [R3+0x1e080] ;  /* 0x01e08000030c7984 */ /* 0x000fe20000000800 */
[----:B------:R-:W-:Y:S03]  /*3b3f0*/  HMMA.1688.F32.TF32 R4, R220, R48, R16 ;  /* 0x00000030dc04723c */ /* 0x000fe60000081010 */
[----:B------:R-:W-:Y:S04]  /*3b400*/  LDS R16, [R3+0x1e000] ;  /* 0x01e0000003107984 */ /* 0x000fe80000000800 */
[----:B------:R-:W-:Y:S04]  /*3b410*/  LDS R18, [R3+0x1f000] ;  /* 0x01f0000003127984 */ /* 0x000fe80000000800 */
[----:B------:R-:W-:Y:S04]  /*3b420*/  LDS R17, [R0+0x1e000] ;  /* 0x01e0000000117984 */ /* 0x000fe80000000800 */
[----:B------:R-:W1:Y:S01]  /*3b430*/  LDS R19, [R0+0x1f000] ;  /* 0x01f0000000137984 */ /* 0x000e620000000800 */
[----:B------:R-:W-:-:S02]  /*3b440*/  IMAD.MOV.U32 R155, RZ, RZ, R54 ;  /* 0x000000ffff9b7224 */ /* 0x000fc400078e0036 */
[----:B------:R-:W-:Y:S01]  /*3b450*/  IMAD.MOV.U32 R157, RZ, RZ, R59 ;  /* 0x000000ffff9d7224 */ /* 0x000fe200078e003b */
[----:B------:R-:W-:Y:S01]  /*3b460*/  LDS R14, [R3+0x1f080] ;  /* 0x01f08000030e7984 */ /* 0x000fe20000000800 */
[----:B------:R-:W-:-:S03]  /*3b470*/  IMAD.MOV.U32 R159, RZ, RZ, R107 ;  /* 0x000000ffff9f7224 */ /* 0x000fc600078e006b */
[----:B------:R-:W-:Y:S01]  /*3b480*/  LDS R13, [R0+0x1e080] ;  /* 0x01e08000000d7984 */ /* 0x000fe20000000800 */
[----:B------:R-:W-:Y:S01]  /*3b490*/  IMAD.MOV.U32 R235, RZ, RZ, R4 ;  /* 0x000000ffffeb7224 */ /* 0x000fe200078e0004 */
[----:B------:R-:W-:Y:S01]  /*3b4a0*/  MOV R234, R5 ;  /* 0x0000000500ea7202 */ /* 0x000fe20000000f00 */
[----:B------:R-:W-:Y:S01]  /*3b4b0*/  IMAD.MOV.U32 R233, RZ, RZ, R6 ;  /* 0x000000ffffe97224 */ /* 0x000fe200078e0006 */
[----:B------:R-:W-:Y:S01]  /*3b4c0*/  LDS R15, [R0+0x1f080] ;  /* 0x01f08000000f7984 */ /* 0x000fe20000000800 */
[----:B------:R-:W-:Y:S02]  /*3b4d0*/  IMAD.MOV.U32 R232, RZ, RZ, R7 ;  /* 0x000000ffffe87224 */ /* 0x000fe400078e0007 */
[C---:B------:R-:W-:Y:S01]  /*3b4e0*/  HMMA.1688.F32.TF32 R4, R220.reuse, R52, R20 ;  /* 0x00000034dc04723c */ /* 0x040fe20000081014 */
[----:B------:R2:W-:Y:S11]  /*3b4f0*/  STL [R1+0x2090], R210 ;  /* 0x002090d201007387 */ /* 0x0005f60000100800 */
[----:B------:R-:W-:Y:S11]  /*3b500*/  @!UPT UIADD3 URZ, URZ, URZ, URZ ;  /* 0x0000003f3f3ff290 */ /* 0x000ff6000fffe03f */
[----:B------:R-:W-:Y:S01]  /*3b510*/  @!UPT UIADD3 URZ, URZ, URZ, URZ ;  /* 0x0000003f3f3ff290 */ /* 0x000fe2000fffe03f */
[----:B------:R-:W-:Y:S01]  /*3b520*/  MOV R239, R4 ;  /* 0x0000000400ef7202 */ /* 0x000fe20000000f00 */
[----:B------:R-:W-:Y:S01]  /*3b530*/  IMAD.MOV.U32 R238, RZ, RZ, R5 ;  /* 0x000000ffffee7224 */ /* 0x000fe200078e0005 */
[----:B------:R-:W-:Y:S01]  /*3b540*/  MOV R236, R7 ;  /* 0x0000000700ec7202 */ /* 0x000fe20000000f00 */
[----:B------:R-:W-:Y:S02]  /*3b550*/  IMAD.MOV.U32 R237, RZ, RZ, R6 ;  /* 0x000000ffffed7224 */ /* 0x000fe400078e0006 */
[----:B------:R-:W-:Y:S01]  /*3b560*/  HMMA.1688.F32.TF32 R4, R220, R56, R24 ;  /* 0x00000038dc04723c */ /* 0x000fe20000081018 */
[----:B------:R3:W-:Y:S04]  /*3b570*/  STL [R1+0x208c], R211 ;  /* 0x00208cd301007387 */ /* 0x0007e80000100800 */
[----:B------:R4:W-:Y:S03]  /*3b580*/  STL [R1+0x20a0], R218 ;  /* 0x0020a0da01007387 */ /* 0x0009e60000100800 */
[C---:B-1----:R-:W-:Y:S01]  /*3b590*/  HMMA.1688.F32.TF32 R24, R16.reuse, R42, R72 ;  /* 0x0000002a1018723c */ /* 0x042fe20000081048 */
[----:B------:R1:W-:Y:S04]  /*3b5a0*/  STL [R1+0x209c], R219 ;  /* 0x00209cdb01007387 */ /* 0x0003e80000100800 */
[----:B------:R-:W-:Y:S03]  /*3b5b0*/  STL.64 [R1+0x1fe8], R250 ;  /* 0x001fe8fa01007387 */ /* 0x000fe60000100a00 */
[----:B------:R-:W-:Y:S08]  /*3b5c0*/  HMMA.1688.F32.TF32 R20, R16, R46, R76 ;  /* 0x0000002e1014723c */ /* 0x000ff0000008104c */
[----:B--2---:R-:W-:Y:S01]  /*3b5d0*/  IMAD.MOV.U32 R210, RZ, RZ, R4 ;  /* 0x000000ffffd27224 */ /* 0x004fe200078e0004 */
[----:B------:R-:W-:Y:S01]  /*3b5e0*/  MOV R252, R6 ;  /* 0x0000000600fc7202 */ /* 0x000fe20000000f00 */
[----:B---3--:R-:W-:-:S02]  /*3b5f0*/  IMAD.MOV.U32 R211, RZ, RZ, R5 ;  /* 0x000000ffffd37224 */ /* 0x008fc400078e0005 */
[----:B------:R-:W-:Y:S02]  /*3b600*/  IMAD.MOV.U32 R2, RZ, RZ, R7 ;  /* 0x000000ffff027224 */ /* 0x000fe400078e0007 */
[----:B------:R-:W-:Y:S08]  /*3b610*/  HMMA.1688.F32.TF32 R4, R220, R60, R28 ;  /* 0x0000003cdc04723c */ /* 0x000ff0000008101c */
[----:B------:R-:W-:Y:S01]  /*3b620*/  HMMA.1688.F32.TF32 R28, R16, R38, R68 ;  /* 0x00000026101c723c */ /* 0x000fe20000081044 */
        /* <DEDUP_REMOVED lines=13> */
[----:B----4-:R-:W-:-:S03]  /*3b700*/  IMAD.MOV.U32 R218, RZ, RZ, R4 ;  /* 0x000000ffffda7224 */ /* 0x010fc600078e0004 */
[----:B------:R-:W-:Y:S01]  /*3b710*/  STL.64 [R1+0x2058], R130 ;  /* 0x0020588201007387 */ /* 0x000fe20000100a00 */
[----:B-1----:R-:W-:Y:S01]  /*3b720*/  MOV R219, R5 ;  /* 0x0000000500db7202 */ /* 0x002fe20000000f00 */
[----:B------:R-:W-:Y:S02]  /*3b730*/  IMAD.MOV.U32 R208, RZ, RZ, R6 ;  /* 0x000000ffffd07224 */ /* 0x000fe400078e0006 */
[----:B------:R-:W-:Y:S01]  /*3b740*/  STL.64 [R1+0x2050], R128 ;  /* 0x0020508001007387 */ /* 0x000fe20000100a00 */
[----:B------:R-:W-:-:S03]  /*3b750*/  IMAD.MOV.U32 R209, RZ, RZ, R7 ;  /* 0x000000ffffd17224 */ /* 0x000fc600078e0007 */
[----:B------:R1:W-:Y:S01]  /*3b760*/  STL.64 [R1+0x200], R28 ;  /* 0x0002001c01007387 */ /* 0x0003e20000100a00 */
[----:B------:R-:W-:Y:S03]  /*3b770*/  HMMA.1688.F32.TF32 R4, R220, R64, R32 ;  /* 0x00000040dc04723c */ /* 0x000fe60000081020 */
[----:B------:R2:W-:Y:S04]  /*3b780*/  STL.64 [R1+0x208], R30 ;  /* 0x0002081e01007387 */ /* 0x0005e80000100a00 */
[----:B------:R3:W-:Y:S01]  /*3b790*/  STL.64 [R1+0x1f0], R24 ;  /* 0x0001f01801007387 */ /* 0x0007e20000100a00 */
[----:B------:R-:W-:-:S03]  /*3b7a0*/  IMAD.MOV.U32 R32, RZ, RZ, R99 ;  /* 0x000000ffff207224 */ /* 0x000fc600078e0063 */
[----:B------:R2:W-:Y:S01]  /*3b7b0*/  STL.64 [R1+0x1f8], R26 ;  /* 0x0001f81a01007387 */ /* 0x0005e20000100a00 */
[----:B------:R-:W-:-:S03]  /*3b7c0*/  IMAD.MOV.U32 R33, RZ, RZ, R92 ;  /* 0x000000ffff217224 */ /* 0x000fc600078e005c */
[----:B------:R-:W4:Y:S01]  /*3b7d0*/  LDL.LU R99, [R1+0x2110] ;  /* 0x0021100001637983 */ /* 0x000f220000300800 */
[----:B------:R-:W-:-:S03]  /*3b7e0*/  MOV R34, R93 ;  /* 0x0000005d00227202 */ /* 0x000fc60000000f00 */
[----:B------:R2:W-:Y:S01]  /*3b7f0*/  STL.64 [R1+0x1e0], R20 ;  /* 0x0001e01401007387 */ /* 0x0005e20000100a00 */
[----:B------:R-:W-:-:S03]  /*3b800*/  IMAD.MOV.U32 R35, RZ, RZ, R94 ;  /* 0x000000ffff237224 */ /* 0x000fc600078e005e */
[----:B------:R3:W-:Y:S01]  /*3b810*/  STL.64 [R1+0x1e8], R22 ;  /* 0x0001e81601007387 */ /* 0x0007e20000100a00 */
[----:B-1----:R-:W-:-:S03]  /*3b820*/  IMAD.MOV.U32 R28, RZ, RZ, R95 ;  /* 0x000000ffff1c7224 */ /* 0x002fc600078e005f */
[----:B------:R-:W4:Y:S01]  /*3b830*/  LDL.LU R92, [R1+0x210c] ;  /* 0x00210c00015c7983 */ /* 0x000f220000300800 */
[----:B------:R-:W-:-:S03]  /*3b840*/  MOV R29, R88 ;  /* 0x00000058001d7202 */ /* 0x000fc60000000f00 */
[----:B------:R-:W4:Y:S01]  /*3b850*/  LDL.LU R93, [R1+0x2108] ;  /* 0x00210800015d7983 */ /* 0x000f220000300800 */
[----:B--2---:R-:W-:-:S03]  /*3b860*/  IMAD.MOV.U32 R30, RZ, RZ, R89 ;  /* 0x000000ffff1e7224 */ /* 0x004fc600078e0059 */
[----:B------:R-:W4:Y:S01]  /*3b870*/  LDL.LU R94, [R1+0x2104] ;  /* 0x00210400015e7983 */ /* 0x000f220000300800 */
[----:B------:R-:W-:-:S03]  /*3b880*/  IMAD.MOV.U32 R31, RZ, RZ, R90 ;  /* 0x000000ffff1f7224 */ /* 0x000fc600078e005a */
[----:B------:R-:W4:Y:S01]  /*3b890*/  LDL.LU R95, [R1+0x2100] ;  /* 0x00210000015f7983 */ /* 0x000f220000300800 */
[----:B---3--:R-:W-:-:S03]  /*3b8a0*/  MOV R24, R91 ;  /* 0x0000005b00187202 */ /* 0x008fc60000000f00 */
        /* <DEDUP_REMOVED lines=8> */
[----:B------:R-:W3:Y:S01]  /*3b930*/  LDL.LU R84, [R1+0x20ec] ;  /* 0x0020ec0001547983 */ /* 0x000ee20000300800 */
[----:B------:R-:W-:-:S03]  /*3b940*/  IMAD.MOV.U32 R249, RZ, RZ, R80 ;  /* 0x000000fffff97224 */ /* 0x000fc600078e0050 */
[----:B------:R-:W3:Y:S01]  /*3b950*/  LDL.LU R85, [R1+0x20e8] ;  /* 0x0020e80001557983 */ /* 0x000ee20000300800 */
[----:B------:R-:W-:-:S03]  /*3b960*/  MOV R250, R81 ;  /* 0x0000005100fa7202 */ /* 0x000fc60000000f00 */
[----:B------:R-:W3:Y:S01]  /*3b970*/  LDL.LU R86, [R1+0x20e4] ;  /* 0x0020e40001567983 */ /* 0x000ee20000300800 */
[----:B------:R-:W-:-:S03]  /*3b980*/  IMAD.MOV.U32 R251, RZ, RZ, R82 ;  /* 0x000000fffffb7224 */ /* 0x000fc600078e0052 */
[----:B------:R-:W3:Y:S04]  /*3b990*/  LDL.LU R87, [R1+0x20e0] ;  /* 0x0020e00001577983 */ /* 0x000ee80000300800 */
[----:B------:R-:W2:Y:S04]  /*3b9a0*/  LDL.LU R80, [R1+0x20dc] ;  /* 0x0020dc0001507983 */ /* 0x000ea80000300800 */
[----:B------:R-:W2:Y:S04]  /*3b9b0*/  LDL.LU R81, [R1+0x20d8] ;  /* 0x0020d80001517983 */ /* 0x000ea80000300800 */
[----:B------:R-:W2:Y:S04]  /*3b9c0*/  LDL.LU R82, [R1+0x20d4] ;  /* 0x0020d40001527983 */ /* 0x000ea80000300800 */
[----:B------:R-:W2:Y:S04]  /*3b9d0*/  LDL.LU R83, [R1+0x20d0] ;  /* 0x0020d00001537983 */ /* 0x000ea80000300800 */
[----:B------:R-:W2:Y:S04]  /*3b9e0*/  LDL.LU R66, [R1+0x20cc] ;  /* 0x0020cc0001427983 */ /* 0x000ea80000300800 */
[----:B------:R-:W2:Y:S04]  /*3b9f0*/  LDL.LU R62, [R1+0x20c8] ;  /* 0x0020c800013e7983 */ /* 0x000ea80000300800 */
[----:B------:R-:W3:Y:S01]  /*3ba00*/  LDL.LU R54, [R1+0x20c4] ;  /* 0x0020c40001367983 */ /* 0x000ee20000300800 */
[----:B------:R-:W-:-:S03]  /*3ba10*/  MOV R20, R55 ;  /* 0x0000003700147202 */ /* 0x000fc60000000f00 */
[----:B------:R-:W2:Y:S01]  /*3ba20*/  LDL.LU R244, [R1] ;  /* 0x0000000001f47983 */ /* 0x000ea20000300800 */
[----:B------:R-:W-:-:S03]  /*3ba30*/  IMAD.MOV.U32 R21, RZ, RZ, R50 ;  /* 0x000000ffff157224 */ /* 0x000fc600078e0032 */
[----:B------:R-:W2:Y:S01]  /*3ba40*/  LDL.LU R245, [R1+0x4] ;  /* 0x0000040001f57983 */ /* 0x000ea20000300800 */
[----:B------:R-:W-:-:S03]  /*3ba50*/  IMAD.MOV.U32 R22, RZ, RZ, R51 ;  /* 0x000000ffff167224 */ /* 0x000fc600078e0033 */
[----:B------:R-:W2:Y:S04]  /*3ba60*/  LDL.LU R246, [R1+0x8] ;  /* 0x0000080001f67983 */ /* 0x000ea80000300800 */
[----:B------:R-:W2:Y:S04]  /*3ba70*/  LDL.LU R247, [R1+0xc] ;  /* 0x00000c0001f77983 */ /* 0x000ea80000300800 */
[----:B------:R-:W3:Y:S04]  /*3ba80*/  LDL.LU R55, [R1+0x20c0] ;  /* 0x0020c00001377983 */ /* 0x000ee80000300800 */
[----:B------:R-:W2:Y:S04]  /*3ba90*/  LDL.LU R50, [R1+0x20bc] ;  /* 0x0020bc0001327983 */ /* 0x000ea80000300800 */
[----:B------:R-:W2:Y:S01]  /*3baa0*/  LDL.LU R51, [R1+0x20b8] ;  /* 0x0020b80001337983 */ /* 0x000ea20000300800 */
[----:B------:R-:W-:-:S03]  /*3bab0*/  MOV R23, R63 ;  /* 0x0000003f00177202 */ /* 0x000fc60000000f00 */
        /* <DEDUP_REMOVED lines=8> */
[----:B------:R-:W-:Y:S04]  /*3bb40*/  LDS R4, [R3+0x1e180] ;  /* 0x01e1800003047984 */ /* 0x000fe80000000800 */
[----:B------:R-:W-:Y:S04]  /*3bb50*/  LDS R6, [R3+0x1f180] ;  /* 0x01f1800003067984 */ /* 0x000fe80000000800 */
[----:B------:R-:W-:Y:S04]  /*3bb60*/  LDS R5, [R0+0x1e180] ;  /* 0x01e1800000057984 */ /* 0x000fe80000000800 */
[----:B------:R-:W1:Y:S01]  /*3bb70*/  LDS R7, [R0+0x1f180] ;  /* 0x01f1800000077984 */ /* 0x000e620000000800 */
[C---:B------:R-:W-:Y:S03]  /*3bb80*/  HMMA.1688.F32.TF32 R164, R8.reuse, R38, R164 ;  /* 0x0000002608a4723c */ /* 0x040fe600000810a4 */
[----:B------:R-:W4:Y:S05]  /*3bb90*/  LDL.LU R107, [R1+0x20a4] ;  /* 0x0020a400016b7983 */ /* 0x000f2a0000300800 */
[----:B------:R-:W-:Y:S01]  /*3bba0*/  HMMA.1688.F32.TF32 R168, R8, R42, R168 ;  /* 0x0000002a08a8723c */ /* 0x000fe200000810a8 */
[----:B------:R-:W-:-:S07]  /*3bbb0*/  IMAD.MOV.U32 R240, RZ, RZ, R210 ;  /* 0x000000fffff07224 */ /* 0x000fce00078e00d2 */
[----:B------:R-:W-:Y:S01]  /*3bbc0*/  HMMA.1688.F32.TF32 R172, R8, R46, R172 ;  /* 0x0000002e08ac723c */ /* 0x000fe200000810ac */
[----:B------:R-:W-:-:S07]  /*3bbd0*/  IMAD.MOV.U32 R241, RZ, RZ, R211 ;  /* 0x000000fffff17224 */ /* 0x000fce00078e00d3 */
[C---:B---3--:R-:W-:Y:S08]  /*3bbe0*/  HMMA.1688.F32.TF32 R84, R16.reuse, R54, R84 ;  /* 0x000000361054723c */ /* 0x048ff00000081054 */
[-C--:B--2---:R-:W-:Y:S08]  /*3bbf0*/  HMMA.1688.F32.TF32 R68, R16, R50.reuse, R80 ;  /* 0x000000321044723c */ /* 0x084ff00000081050 */
[C---:B------:R-:W-:Y:S07]  /*3bc00*/  HMMA.1688.F32.TF32 R176, R8.reuse, R50, R176 ;  /* 0x0000003208b0723c */ /* 0x040fee00000810b0 */
[----:B------:R-:W-:Y:S01]  /*3bc10*/  STL.64 [R1+0x2068], R86 ;  /* 0x0020685601007387 */ /* 0x000fe20000100a00 */
[C---:B------:R-:W-:Y:S07]  /*3bc20*/  HMMA.1688.F32.TF32 R180, R8.reuse, R54, R180 ;  /* 0x0000003608b4723c */ /* 0x040fee00000810b4 */
[----:B------:R2:W-:Y:S01]  /*3bc30*/  STL.64 [R1+0x1d0], R68 ;  /* 0x0001d04401007387 */ /* 0x0005e20000100a00 */
[C---:B----4-:R-:W-:Y:S03]  /*3bc40*/  HMMA.1688.F32.TF32 R184, R8.reuse, R58, R184 ;  /* 0x0000003a08b8723c */ /* 0x050fe600000810b8 */
[----:B------:R3:W-:Y:S05]  /*3bc50*/  STL.64 [R1+0x1d8], R70 ;  /* 0x0001d84601007387 */ /* 0x0007ea0000100a00 */
[C---:B------:R-:W-:Y:S01]  /*3bc60*/  HMMA.1688.F32.TF32 R188, R8.reuse, R62, R188 ;  /* 0x0000003e08bc723c */ /* 0x040fe200000810bc */
[----:B------:R4:W-:Y:S07]  /*3bc70*/  STL.64 [R1+0x2060], R84 ;  /* 0x0020605401007387 */ /* 0x0009ee0000100a00 */
[----:B------:R-:W-:Y:S08]  /*3bc80*/  HMMA.1688.F32.TF32 R192, R8, R66, R192 ;  /* 0x0000004208c0723c */ /* 0x000ff000000810c0 */
[----:B-1----:R-:W-:Y:S07]  /*3bc90*/  HMMA.1688.F32.TF32 R8, R4, R38, R244 ;  /* 0x000000260408723c */ /* 0x002fee00000810f4 */
        /* <DEDUP_REMOVED lines=8> */
[----:B------:R-:W4:Y:S04]  /*3bd20*/  LDL.LU R210, [R1+0x2090] ;  /* 0x0020900001d27983 */ /* 0x000f280000300800 */
[----:B------:R-:W4:Y:S01]  /*3bd30*/  LDL.LU R211, [R1+0x208c] ;  /* 0x00208c0001d37983 */ /* 0x000f220000300800 */
[C---:B------:R-:W-:Y:S01]  /*3bd40*/  HMMA.1688.F32.TF32 R100, R12.reuse, R38, R100 ;  /* 0x000000260c64723c */ /* 0x040fe20000081064 */
[----:B------:R-:W-:Y:S01]  /*3bd50*/  MOV R242, R252 ;  /* 0x000000fc00f27202 */ /* 0x000fe20000000f00 */
[----:B------:R-:W-:Y:S01]  /*3bd60*/  IMAD.MOV.U32 R243, RZ, RZ, R2 ;  /* 0x000000fffff37224 */ /* 0x000fe200078e0002 */
        /* <DEDUP_REMOVED lines=10> */
[----:B------:R-:W-:Y:S01]  /*3be10*/  IMAD.MOV.U32 R135, RZ, RZ, R212 ;  /* 0x000000ffff877224 */ /* 0x000fe200078e00d4 */
[----:B------:R-:W-:Y:S01]  /*3be20*/  MOV R133, R214 ;  /* 0x000000d600857202 */ /* 0x000fe20000000f00 */
[----:B------:R-:W-:Y:S01]  /*3be30*/  IMAD.MOV.U32 R134, RZ, RZ, R213 ;  /* 0x000000ffff867224 */ /* 0x000fe200078e00d5 */
[----:B------:R-:W-:Y:S01]  /*3be40*/  MOV R131, R200 ;  /* 0x000000c800837202 */ /* 0x000fe20000000f00 */
[----:B------:R-:W-:-:S02]  /*3be50*/  IMAD.MOV.U32 R132, RZ, RZ, R215 ;  /* 0x000000ffff847224 */ /* 0x000fc400078e00d7 */
[----:B------:R-:W-:Y:S01]  /*3be60*/  IMAD.MOV.U32 R130, RZ, RZ, R201 ;  /* 0x000000ffff827224 */ /* 0x000fe200078e00c9 */
[----:B------:R-:W-:Y:S01]  /*3be70*/  MOV R128, R203 ;  /* 0x000000cb00807202 */ /* 0x000fe20000000f00 */
[----:B------:R-:W-:Y:S01]  /*3be80*/  IMAD.MOV.U32 R129, RZ, RZ, R202 ;  /* 0x000000ffff817224 */ /* 0x000fe200078e00ca */
[C---:B------:R-:W-:Y:S08]  /*3be90*/  HMMA.1688.F32.TF32 R88, R16.reuse, R58, R88 ;  /* 0x0000003a1058723c */ /* 0x040ff00000081058 */
[C---:B------:R-:W-:Y:S08]  /*3bea0*/  HMMA.1688.F32.TF32 R92, R16.reuse, R62, R92 ;  /* 0x0000003e105c723c */ /* 0x040ff0000008105c */
[----:B------:R-:W-:Y:S08]  /*3beb0*/  HMMA.1688.F32.TF32 R96, R16, R66, R96 ;  /* 0x000000421060723c */ /* 0x000ff00000081060 */
[C---:B------:R-:W-:Y:S08]  /*3bec0*/  HMMA.1688.F32.TF32 R16, R4.reuse, R46, R248 ;  /* 0x0000002e0410723c */ /* 0x040ff000000810f8 */
[----:B------:R-:W-:Y:S01]  /*3bed0*/  HMMA.1688.F32.TF32 R20, R4, R50, R20 ;  /* 0x000000320414723c */ /* 0x000fe20000081014 */
[----:B------:R-:W-:-:S07]  /*3bee0*/  IMAD.MOV.U32 R251, RZ, RZ, R220 ;  /* 0x000000fffffb7224 */ /* 0x000fce00078e00dc */
[----:B------:R-:W-:Y:S01]  /*3bef0*/  HMMA.1688.F32.TF32 R24, R4, R54, R24 ;  /* 0x000000360418723c */ /* 0x000fe20000081018 */
[----:B------:R-:W-:-:S07]  /*3bf00*/  IMAD.MOV.U32 R250, RZ, RZ, R221 ;  /* 0x000000fffffa7224 */ /* 0x000fce00078e00dd */
[----:B------:R-:W-:Y:S01]  /*3bf10*/  HMMA.1688.F32.TF32 R28, R4, R58, R28 ;  /* 0x0000003a041c723c */ /* 0x000fe2000008101c */
[----:B------:R-:W-:-:S07]  /*3bf20*/  MOV R249, R222 ;  /* 0x000000de00f97202 */ /* 0x000fce0000000f00 */
[----:B------:R-:W-:Y:S01]  /*3bf30*/  HMMA.1688.F32.TF32 R32, R4, R62, R32 ;  /* 0x0000003e0420723c */ /* 0x000fe20000081020 */
[----:B------:R-:W-:-:S07]  /*3bf40*/  IMAD.MOV.U32 R248, RZ, RZ, R223 ;  /* 0x000000fffff87224 */ /* 0x000fce00078e00df */
[----:B------:R-:W-:Y:S01]  /*3bf50*/  HMMA.1688.F32.TF32 R4, R4, R66, R156 ;  /* 0x000000420404723c */ /* 0x000fe2000008109c */
[----:B--2---:R-:W-:Y:S02]  /*3bf60*/  IMAD.MOV.U32 R155, RZ, RZ, R208 ;  /* 0x000000ffff9b7224 */ /* 0x004fe400078e00d0 */
[----:B------:R-:W2:Y:S01]  /*3bf70*/  LDL.LU R208, [R1+0x170] ;  /* 0x0001700001d07983 */ /* 0x000ea20000300800 */
[----:B---3--:R-:W-:-:S03]  /*3bf80*/  MOV R154, R209 ;  /* 0x000000d1009a7202 */ /* 0x008fc60000000f00 */
[----:B------:R-:W2:Y:S01]  /*3bf90*/  LDL.LU R209, [R1+0x174] ;  /* 0x0001740001d17983 */ /* 0x000ea20000300800 */
[----:B----4-:R-:W-:-:S03]  /*3bfa0*/  IMAD.MOV.U32 R153, RZ, RZ, R210 ;  /* 0x000000ffff997224 */ /* 0x010fc600078e00d2 */
[----:B------:R-:W2:Y:S01]  /*3bfb0*/  LDL.LU R210, [R1+0x178] ;  /* 0x0001780001d27983 */ /* 0x000ea20000300800 */
[----:B------:R-:W-:-:S03]  /*3bfc0*/  IMAD.MOV.U32 R152, RZ, RZ, R211 ;  /* 0x000000ffff987224 */ /* 0x000fc600078e00d3 */
        /* <DEDUP_REMOVED lines=40> */
[----:B------:R-:W-:Y:S01]  /*3c250*/  LDS R205, [R0+0x1e200] ;  /* 0x01e2000000cd7984 */ /* 0x000fe20000000800 */
[----:B------:R-:W-:-:S03]  /*3c260*/  IMAD.MOV.U32 R87, RZ, RZ, R204 ;  /* 0x000000ffff577224 */ /* 0x000fc600078e00cc */
[----:B------:R-:W-:Y:S04]  /*3c270*/  LDS R204, [R3+0x1e200] ;  /* 0x01e2000003cc7984 */ /* 0x000fe80000000800 */
[----:B------:R-:W-:Y:S04]  /*3c280*/  LDS R206, [R3+0x1f200] ;  /* 0x01f2000003ce7984 */ /* 0x000fe80000000800 */
[----:B------:R-:W2:Y:S01]  /*3c290*/  LDS R207, [R0+0x1f200] ;  /* 0x01f2000000cf7984 */ /* 0x000ea20000000800 */
[----:B------:R-:W-:-:S03]  /*3c2a0*/  IMAD.MOV.U32 R150, RZ, RZ, R2 ;  /* 0x000000ffff967224 */ /* 0x000fc600078e0002 */
[----:B------:R-:W4:Y:S04]  /*3c2b0*/  LDL.LU R148, [R1+0x160] ;  /* 0x0001600001947983 */ /* 0x000f280000300800 */
[----:B------:R-:W4:Y:S04]  /*3c2c0*/  LDL.LU R149, [R1+0x164] ;  /* 0x0001640001957983 */ /* 0x000f280000300800 */
[----:B------:R-:W4:Y:S01]  /*3c2d0*/  LDL.LU R2, [R1+0x2080] ;  /* 0x0020800001027983 */ /* 0x000f220000300800 */
        /* <DEDUP_REMOVED lines=8> */
[----:B------:R-:W2:Y:S04]  /*3c360*/  LDL.LU.64 R214, [R1+0x2078] ;  /* 0x0020780001d67983 */ /* 0x000ea80000300a00 */
[----:B------:R-:W2:Y:S01]  /*3c370*/  LDL.LU.64 R212, [R1+0x2070] ;  /* 0x0020700001d47983 */ /* 0x000ea20000300a00 */
        /* <DEDUP_REMOVED lines=8> */
[----:B------:R-:W-:Y:S01]  /*3c400*/  IMAD.MOV.U32 R136, RZ, RZ, R231 ;  /* 0x000000ffff887224 */ /* 0x000fe200078e00e7 */
[----:B------:R-:W-:Y:S01]  /*3c410*/  MOV R138, R229 ;  /* 0x000000e5008a7202 */ /* 0x000fe20000000f00 */
[----:B------:R-:W-:Y:S01]  /*3c420*/  IMAD.MOV.U32 R137, RZ, RZ, R230 ;  /* 0x000000ffff897224 */ /* 0x000fe200078e00e6 */
[----:B------:R-:W-:Y:S01]  /*3c430*/  LDS R229, [R0+0x1e280] ;  /* 0x01e2800000e57984 */ /* 0x000fe20000000800 */
[----:B------:R-:W-:-:S03]  /*3c440*/  IMAD.MOV.U32 R139, RZ, RZ, R228 ;  /* 0x000000ffff8b7224 */ /* 0x000fc600078e00e4 */
[----:B------:R-:W-:Y:S04]  /*3c450*/  LDS R228, [R3+0x1e280] ;  /* 0x01e2800003e47984 */ /* 0x000fe80000000800 */
[----:B------:R-:W-:Y:S04]  /*3c460*/  LDS R230, [R3+0x1f280] ;  /* 0x01f2800003e67984 */ /* 0x000fe80000000800 */
[----:B------:R-:W3:Y:S01]  /*3c470*/  LDS R231, [R0+0x1f280] ;  /* 0x01f2800000e77984 */ /* 0x000ee20000000800 */
[----:B------:R-:W-:Y:S01]  /*3c480*/  IMAD.MOV.U32 R144, RZ, RZ, R239 ;  /* 0x000000ffff907224 */ /* 0x000fe200078e00ef */
[----:B------:R-:W-:Y:S01]  /*3c490*/  MOV R145, R238 ;  /* 0x000000ee00917202 */ /* 0x000fe20000000f00 */
[----:B------:R-:W-:-:S02]  /*3c4a0*/  IMAD.MOV.U32 R146, RZ, RZ, R237 ;  /* 0x000000ffff927224 */ /* 0x000fc400078e00ed */
[----:B------:R-:W-:Y:S01]  /*3c4b0*/  IMAD.MOV.U32 R147, RZ, RZ, R236 ;  /* 0x000000ffff937224 */ /* 0x000fe200078e00ec */
[----:B------:R-:W-:Y:S01]  /*3c4c0*/  MOV R151, R252 ;  /* 0x000000fc00977202 */ /* 0x000fe20000000f00 */
[----:B------:R-:W-:Y:S04]  /*3c4d0*/  LDS R238, [R3+0x1f380] ;  /* 0x01f3800003ee7984 */ /* 0x000fe80000000800 */
[----:B------:R-:W-:Y:S04]  /*3c4e0*/  LDS R236, [R3+0x1e380] ;  /* 0x01e3800003ec7984 */ /* 0x000fe80000000800 */
[----:B------:R-:W-:Y:S04]  /*3c4f0*/  LDS R239, [R0+0x1f380] ;  /* 0x01f3800000ef7984 */ /* 0x000fe80000000800 */
[----:B------:R-:W4:Y:S01]  /*3c500*/  LDS R237, [R0+0x1e380] ;  /* 0x01e3800000ed7984 */ /* 0x000f220000000800 */
[C---:B-1----:R-:W-:Y:S08]  /*3c510*/  HMMA.1688.F32.TF32 R128, R232.reuse, R38, R128 ;  /* 0x00000026e880723c */ /* 0x042ff00000081080 */
[C---:B------:R-:W-:Y:S08]  /*3c520*/  HMMA.1688.F32.TF32 R132, R232.reuse, R42, R132 ;  /* 0x0000002ae884723c */ /* 0x040ff00000081084 */
[C---:B------:R-:W-:Y:S08]  /*3c530*/  HMMA.1688.F32.TF32 R136, R232.reuse, R46, R136 ;  /* 0x0000002ee888723c */ /* 0x040ff00000081088 */
[C---:B------:R-:W-:Y:S08]  /*3c540*/  HMMA.1688.F32.TF32 R140, R232.reuse, R50, R140 ;  /* 0x00000032e88c723c */ /* 0x040ff0000008108c */
[----:B------:R-:W-:Y:S08]  /*3c550*/  HMMA.1688.F32.TF32 R144, R232, R54, R144 ;  /* 0x00000036e890723c */ /* 0x000ff00000081090 */
[C---:B---3--:R-:W-:Y:S08]  /*3c560*/  HMMA.1688.F32.TF32 R80, R228.reuse, R38, R80 ;  /* 0x00000026e450723c */ /* 0x048ff00000081050 */
[C---:B------:R-:W-:Y:S08]  /*3c570*/  HMMA.1688.F32.TF32 R208, R228.reuse, R42, R208 ;  /* 0x0000002ae4d0723c */ /* 0x040ff000000810d0 */
[C---:B------:R-:W-:Y:S08]  /*3c580*/  HMMA.1688.F32.TF32 R148, R228.reuse, R46, R148 ;  /* 0x0000002ee494723c */ /* 0x040ff00000081094 */
[C---:B------:R-:W-:Y:S08]  /*3c590*/  HMMA.1688.F32.TF32 R152, R228.reuse, R54, R152 ;  /* 0x00000036e498723c */ /* 0x040ff00000081098 */
[C---:B------:R-:W-:Y:S08]  /*3c5a0*/  HMMA.1688.F32.TF32 R216, R228.reuse, R58, R216 ;  /* 0x0000003ae4d8723c */ /* 0x040ff000000810d8 */
[----:B------:R-:W-:Y:S08]  /*3c5b0*/  HMMA.1688.F32.TF32 R196, R228, R62, R196 ;  /* 0x0000003ee4c4723c */ /* 0x000ff000000810c4 */
[C---:B------:R-:W-:Y:S08]  /*3c5c0*/  HMMA.1688.F32.TF32 R240, R232.reuse, R58, R240 ;  /* 0x0000003ae8f0723c */ /* 0x040ff000000810f0 */
[C---:B------:R-:W-:Y:S08]  /*3c5d0*/  HMMA.1688.F32.TF32 R244, R232.reuse, R62, R244 ;  /* 0x0000003ee8f4723c */ /* 0x040ff000000810f4 */
[----:B------:R-:W-:Y:S08]  /*3c5e0*/  HMMA.1688.F32.TF32 R232, R232, R66, R248 ;  /* 0x00000042e8e8723c */ /* 0x000ff000000810f8 */
[C---:B--2---:R-:W-:Y:S08]  /*3c5f0*/  HMMA.1688.F32.TF32 R212, R228.reuse, R50, R212 ;  /* 0x00000032e4d4723c */ /* 0x044ff000000810d4 */
[----:B------:R-:W-:Y:S01]  /*3c600*/  HMMA.1688.F32.TF32 R228, R228, R66, R84 ;  /* 0x00000042e4e4723c */ /* 0x000fe20000081054 */
[----:B------:R1:W5:Y:S04]  /*3c610*/  LDL.LU.64 R86, [R1+0x2068] ;  /* 0x0020680001567983 */ /* 0x0003680000300a00 */
[----:B------:R1:W5:Y:S04]  /*3c620*/  LDL.LU.64 R84, [R1+0x2060] ;  /* 0x0020600001547983 */ /* 0x0003680000300a00 */
[----:B------:R-:W-:Y:S04]  /*3c630*/  STL.64 [R1+0x90], R128 ;  /* 0x0000908001007387 */ /* 0x000fe80000100a00 */
[----:B------:R2:W-:Y:S04]  /*3c640*/  STL.64 [R1+0x98], R130 ;  /* 0x0000988201007387 */ /* 0x0005e80000100a00 */
[----:B--2---:R-:W2:Y:S04]  /*3c650*/  LDL.LU.64 R130, [R1+0x2058] ;  /* 0x0020580001827983 */ /* 0x004ea80000300a00 */
[----:B------:R-:W2:Y:S04]  /*3c660*/  LDL.LU.64 R128, [R1+0x2050] ;  /* 0x0020500001807983 */ /* 0x000ea80000300a00 */
[----:B------:R-:W3:Y:S04]  /*3c670*/  LDL R40, [R1+0x398] ;  /* 0x0003980001287983 */ /* 0x000ee80000100800 */
        /* <DEDUP_REMOVED lines=18> */
[----:B-1----:R-:W4:Y:S04]  /*3c7a0*/  LDL.LU.64 R242, [R1+0x2008] ;  /* 0x0020080001f27983 */ /* 0x002f280000300a00 */
[----:B------:R-:W4:Y:S04]  /*3c7b0*/  LDL.LU.64 R240, [R1+0x2000] ;  /* 0x0020000001f07983 */ /* 0x000f280000300a00 */
[----:B------:R-:W-:Y:S04]  /*3c7c0*/  STL.64 [R1+0xd0], R244 ;  /* 0x0000d0f401007387 */ /* 0x000fe80000100a00 */
[----:B------:R1:W-:Y:S04]  /*3c7d0*/  STL.64 [R1+0xd8], R246 ;  /* 0x0000d8f601007387 */ /* 0x0003e80000100a00 */
[----:B-1----:R-:W2:Y:S04]  /*3c7e0*/  LDL.LU.64 R246, [R1+0x1ff8] ;  /* 0x001ff80001f67983 */ /* 0x002ea80000300a00 */
[----:B------:R-:W2:Y:S04]  /*3c7f0*/  LDL.LU.64 R244, [R1+0x1ff0] ;  /* 0x001ff00001f47983 */ /* 0x000ea80000300a00 */
[----:B------:R-:W2:Y:S04]  /*3c800*/  LDL.LU.64 R250, [R1+0x1fe8] ;  /* 0x001fe80001fa7983 */ /* 0x000ea80000300a00 */
[----:B------:R-:W2:Y:S04]  /*3c810*/  LDL.LU.64 R248, [R1+0x1fe0] ;  /* 0x001fe00001f87983 */ /* 0x000ea80000300a00 */
[----:B------:R-:W-:Y:S04]  /*3c820*/  STL.64 [R1+0xc0], R232 ;  /* 0x0000c0e801007387 */ /* 0x000fe80000100a00 */
[----:B------:R4:W-:Y:S01]  /*3c830*/  STL.64 [R1+0xc8], R234 ;  /* 0x0000c8ea01007387 */ /* 0x0009e20000100a00 */
[----:B------:R-:W-:-:S02]  /*3c840*/  IMAD.MOV.U32 R252, RZ, RZ, c[0x0][0x188] ;  /* 0x00006200fffc7624 */ /* 0x000fc400078e00ff */
[----:B------:R-:W-:Y:S01]  /*3c850*/  IMAD.MOV.U32 R41, RZ, RZ, 0x7f ;  /* 0x0000007fff297424 */ /* 0x000fe200078e00ff */
[----:B------:R-:W-:Y:S01]  /*3c860*/  MOV R0, c[0x0][0x180] ;  /* 0x0000600000007a02 */ /* 0x000fe20000000f00 */
[----:B------:R-:W-:Y:S01]  /*3c870*/  UIADD3 UR5, UR5, 0x1, URZ ;  /* 0x0000000105057890 */ /* 0x000fe2000fffe03f */
[----:B------:R-:W-:Y:S01]  /*3c880*/  BAR.SYNC.DEFER_BLOCKING 0x0 ;  /* 0x0000000000007b1d */ /* 0x000fe20000010000 */
[C---:B----4-:R-:W-:Y:S08]  /*3c890*/  HMMA.1688.F32.TF32 R232, R236.reuse, R46, R240 ;  /* 0x0000002eece8723c */ /* 0x050ff000000810f0 */
[C---:B--2---:R-:W-:Y:S08]  /*3c8a0*/  HMMA.1688.F32.TF32 R248, R236.reuse, R38, R248 ;  /* 0x00000026ecf8723c */ /* 0x044ff000000810f8 */
[C---:B------:R-:W-:Y:S11]  /*3c8b0*/  HMMA.1688.F32.TF32 R36, R236.reuse, R42, R244 ;  /* 0x0000002aec24723c */ /* 0x040ff600000810f4 */
[----:B------:R-:W-:Y:S04]  /*3c8c0*/  @!UPT UIADD3 URZ, URZ, URZ, URZ ;  /* 0x0000003f3f3ff290 */ /* 0x000fe8000fffe03f */
[----:B------:R-:W-:Y:S04]  /*3c8d0*/  STL.64 [R1+0xa0], R248 ;  /* 0x0000a0f801007387 */ /* 0x000fe80000100a00 */
[----:B------:R-:W-:Y:S04]  /*3c8e0*/  STL.64 [R1+0xa8], R250 ;  /* 0x0000a8fa01007387 */ /* 0x000fe80000100a00 */
[----:B------:R1:W-:Y:S04]  /*3c8f0*/  STL.64 [R1+0x70], R36 ;  /* 0x0000702401007387 */ /* 0x0003e80000100a00 */
[----:B------:R-:W-:Y:S04]  /*3c900*/  STL.64 [R1+0x78], R38 ;  /* 0x0000782601007387 */ /* 0x000fe80000100a00 */
[----:B-1----:R-:W2:Y:S04]  /*3c910*/  LDL.LU R37, [R1+0x178c] ;  /* 0x00178c0001257983 */ /* 0x002ea80000300800 */
[----:B------:R-:W-:Y:S04]  /*3c920*/  STL.64 [R1+0x60], R232 ;  /* 0x000060e801007387 */ /* 0x000fe80000100a00 */
[----:B------:R-:W-:Y:S04]  /*3c930*/  STL.64 [R1+0x68], R234 ;  /* 0x000068ea01007387 */ /* 0x000fe80000100a00 */
[----:B------:R-:W4:Y:S01]  /*3c940*/  LDL.LU R36, [R1+0x1790] ;  /* 0x0017900001247983 */ /* 0x000f220000300800 */
[C---:B------:R-:W-:Y:S08]  /*3c950*/  HMMA.1688.F32.TF32 R44, R236.reuse, R50, R144 ;  /* 0x00000032ec2c723c */ /* 0x040ff00000081090 */
[C---:B------:R-:W-:Y:S11]  /*3c960*/  HMMA.1688.F32.TF32 R48, R236.reuse, R54, R140 ;  /* 0x00000036ec30723c */ /* 0x040ff6000008108c */
[----:B------:R-:W-:Y:S04]  /*3c970*/  @!UPT UIADD3 URZ, URZ, URZ, URZ ;  /* 0x0000003f3f3ff290 */ /* 0x000fe8000fffe03f */
[----:B------:R-:W-:Y:S04]  /*3c980*/  STL.64 [R1+0x40], R44 ;  /* 0x0000402c01007387 */ /* 0x000fe80000100a00 */
[----:B------:R1:W-:Y:S04]  /*3c990*/  STL.64 [R1+0x48], R46 ;  /* 0x0000482e01007387 */ /* 0x0003e80000100a00 */
[----:B------:R-:W3:Y:S01]  /*3c9a0*/  LDL.LU R52, [R1+0x1794] ;  /* 0x0017940001347983 */ /* 0x000ee20000300800 */
[----:B-1----:R-:W-:Y:S03]  /*3c9b0*/  HMMA.1688.F32.TF32 R44, R236, R58, R136 ;  /* 0x0000003aec2c723c */ /* 0x002fe60000081088 */
[----:B------:R-:W-:Y:S04]  /*3c9c0*/  STL.64 [R1+0x20], R48 ;  /* 0x0000203001007387 */ /* 0x000fe80000100a00 */
[----:B------:R1:W-:Y:S04]  /*3c9d0*/  STL.64 [R1+0x28], R50 ;  /* 0x0000283201007387 */ /* 0x0003e80000100a00 */
[----:B-1----:R-:W3:Y:S11]  /*3c9e0*/  LDL.LU R51, [R1+0x1798] ;  /* 0x0017980001337983 */ /* 0x002ef60000300800 */
[----:B------:R-:W-:Y:S01]  /*3c9f0*/  @!UPT UIADD3 URZ, URZ, URZ, URZ ;  /* 0x0000003f3f3ff290 */ /* 0x000fe2000fffe03f */
[----:B------:R-:W-:Y:S04]  /*3ca00*/  STL.64 [R1], R44 ;  /* 0x0000002c01007387 */ /* 0x000fe80000100a00 */
[----:B------:R1:W-:Y:S04]  /*3ca10*/  STL.64 [R1+0x8], R46 ;  /* 0x0000082e01007387 */ /* 0x0003e80000100a00 */
[----:B------:R-:W3:Y:S04]  /*3ca20*/  LDL.LU R49, [R1+0x179c] ;  /* 0x00179c0001317983 */ /* 0x000ee80000300800 */
[----:B------:R-:W3:Y:S04]  /*3ca30*/  LDL.LU R48, [R1+0x17a0] ;  /* 0x0017a00001307983 */ /* 0x000ee80000300800 */
[----:B-1----:R-:W3:Y:S04]  /*3ca40*/  LDL.LU R47, [R1+0x17a4] ;  /* 0x0017a400012f7983 */ /* 0x002ee80000300800 */
[----:B------:R-:W3:Y:S04]  /*3ca50*/  LDL.LU R46, [R1+0x17a8] ;  /* 0x0017a800012e7983 */ /* 0x000ee80000300800 */
[----:B------:R-:W3:Y:S04]  /*3ca60*/  LDL.LU R39, [R1+0x1710] ;  /* 0x0017100001277983 */ /* 0x000ee80000300800 */
[----:B------:R-:W3:Y:S01]  /*3ca70*/  LDL.LU R38, [R1+0x1714] ;  /* 0x0017140001267983 */ /* 0x000ee20000300800 */
[----:B------:R-:W-:-:S05]  /*3ca80*/  IMAD.SHL.U32 R252, R252, 0x80, RZ ;  /* 0x00000080fcfc7824 */ /* 0x000fca00078e00ff */
[----:B------:R-:W-:-:S04]  /*3ca90*/  SHF.L.U32 R252, R252, 0x2, RZ ;  /* 0x00000002fcfc7819 */ /* 0x000fc800000006ff */
[----:B----4-:R-:W-:-:S04]  /*3caa0*/  IADD3 R36, P2, R36, R252, RZ ;  /* 0x000000fc24247210 */ /* 0x010fc80007f5e0ff */
[----:B--2---:R-:W-:Y:S01]  /*3cab0*/  IADD3.X R37, R37, R2, RZ, P2, !PT ;  /* 0x0000000225257210 */ /* 0x004fe200017fe4ff */
[----:B------:R1:W-:Y:S04]  /*3cac0*/  STL [R1+0x1790], R36 ;  /* 0x0017902401007387 */ /* 0x0003e80000100800 */
[----:B------:R2:W-:Y:S04]  /*3cad0*/  STL [R1+0x178c], R37 ;  /* 0x00178c2501007387 */ /* 0x0005e80000100800 */
[----:B------:R-:W4:Y:S04]  /*3cae0*/  LDL.LU R45, [R1+0x1718] ;  /* 0x00171800012d7983 */ /* 0x000f280000300800 */
[----:B------:R-:W4:Y:S04]  /*3caf0*/  LDL.LU R44, [R1+0x171c] ;  /* 0x00171c00012c7983 */ /* 0x000f280000300800 */
[----:B------:R-:W4:Y:S04]  /*3cb00*/  LDL.LU R43, [R1+0x1720] ;  /* 0x00172000012b7983 */ /* 0x000f280000300800 */
[----:B------:R-:W4:Y:S01]  /*3cb10*/  LDL.LU R42, [R1+0x1724] ;  /* 0x00172400012a7983 */ /* 0x000f220000300800 */
[----:B------:R-:W-:-:S04]  /*3cb20*/  IADD3 R41, R41, c[0x0][0x180], RZ ;  /* 0x0000600029297a10 */ /* 0x000fc80007ffe0ff */
[----:B------:R-:W-:-:S04]  /*3cb30*/  SHF.R.S32.HI R3, RZ, 0x1f, R41 ;  /* 0x0000001fff037819 */ /* 0x000fc80000011429 */
[----:B------:R-:W-:Y:S02]  /*3cb40*/  LEA.HI R3, R3, R41, RZ, 0x7 ;  /* 0x0000002903037211 */ /* 0x000fe400078f38ff */
[----:B------:R-:W1:Y:S01]  /*3cb50*/  S2R R41, SR_TID.X ;  /* 0x0000000000297919 */ /* 0x000e620000002100 */
[----:B------:R-:W-:Y:S02]  /*3cb60*/  IADD3 R0, R0, -0x100, RZ ;  /* 0xffffff0000007810 */ /* 0x000fe40007ffe0ff */
[----:B------:R-:W-:-:S03]  /*3cb70*/  SHF.R.S32.HI R3, RZ, 0x7, R3 ;  /* 0x00000007ff037819 */ /* 0x000fc60000011403 */
[----:B---3--:R-:W-:Y:S01]  /*3cb80*/  IMAD R0, R40, -0x80, R0 ;  /* 0xffffff8028007824 */ /* 0x008fe200078e0200 */
[----:B------:R-:W-:-:S04]  /*3cb90*/  IADD3 R3, R3, -0x2, RZ ;  /* 0xfffffffe03037810 */ /* 0x000fc80007ffe0ff */
[----:B------:R-:W-:Y:S02]  /*3cba0*/  ISETP.GT.AND P1, PT, R0, RZ, PT ;  /* 0x000000ff0000720c */ /* 0x000fe40003f24270 */
[----:B------:R-:W-:Y:S02]  /*3cbb0*/  ISETP.GE.AND P0, PT, R40, R3, PT ;  /* 0x000000032800720c */ /* 0x000fe40003f06270 */
[----:B------:R-:W-:Y:S01]  /*3cbc0*/  SEL R3, RZ, 0x4, !P1 ;  /* 0x00000004ff037807 */ /* 0x000fe20004800000 */
[----:B------:R-:W-:-:S03]  /*3cbd0*/  UISETP.GT.AND UP0, UPT, UR5, 0x1, UPT ;  /* 0x000000010500788c */ /* 0x000fc6000bf04270 */
[----:B------:R-:W-:Y:S01]  /*3cbe0*/  SEL R3, R3, RZ, !P0 ;  /* 0x000000ff03037207 */ /* 0x000fe20004000000 */
[----:B------:R-:W-:-:S03]  /*3cbf0*/  USEL UR5, UR5, URZ, !UP0 ;  /* 0x0000003f05057287 */ /* 0x000fc6000c000000 */
[----:B------:R-:W-:Y:S02]  /*3cc00*/  ISETP.NE.U32.AND P1, PT, R3, RZ, PT ;  /* 0x000000ff0300720c */ /* 0x000fe40003f25070 */
[----:B-1----:R-:W-:Y:S01]  /*3cc10*/  LOP3.LUT R41, R41, 0x3f, RZ, 0xc0, !PT ;  /* 0x0000003f29297812 */ /* 0x002fe200078ec0ff */
[----:B------:R-:W-:Y:S01]  /*3cc20*/  IMAD.U32 R3, RZ, RZ, UR5 ;  /* 0x00000005ff037e24 */ /* 0x000fe2000f8e00ff */
[----:B------:R-:W-:-:S03]  /*3cc30*/  IADD3 R51, P2, R51, R252, RZ ;  /* 0x000000fc33337210 */ /* 0x000fc60007f5e0ff */
[----:B------:R-:W-:Y:S02]  /*3cc40*/  IMAD.SHL.U32 R50, R41, 0x4, RZ ;  /* 0x0000000429327824 */ /* 0x000fe400078e00ff */
[----:B------:R-:W-:Y:S02]  /*3cc50*/  IMAD.X R52, R52, 0x1, R2, P2 ;  /* 0x0000000134347824 */ /* 0x000fe400010e0602 */
[----:B------:R-:W-:Y:S01]  /*3cc60*/  IMAD R3, R3, 0x20000, R50 ;  /* 0x0002000003037824 */ /* 0x000fe200078e0232 */
[----:B------:R-:W-:-:S04]  /*3cc70*/  IADD3 R48, P3, R48, R252, RZ ;  /* 0x000000fc30307210 */ /* 0x000fc80007f7e0ff */
[----:B------:R-:W-:Y:S01]  /*3cc80*/  @!PT LDS RZ, [RZ] ;  /* 0x00000000fffff984 */ /* 0x000fe20000000800 */
[----:B------:R-:W-:Y:S01]  /*3cc90*/  @!PT LDS RZ, [RZ] ;  /* 0x00000000fffff984 */ /* 0x000fe20000000800 */
[----:B------:R-:W-:Y:S01]  /*3cca0*/  @!PT LDS RZ, [RZ] ;  /* 0x00000000fffff984 */ /* 0x000fe20000000800 */
[----:B------:R1:W-:Y:S01]  /*3ccb0*/  LDGSTS.E [R3], [R36.64], P1 ;  /* 0x0000000024037fae */ /* 0x0003e20008921848 */
[----:B------:R-:W-:-:S03]  /*3ccc0*/  IADD3.X R49, R49, R2, RZ, P3, !PT ;  /* 0x0000000231317210 */ /* 0x000fc60001ffe4ff */
[----:B------:R-:W-:Y:S04]  /*3ccd0*/  STL [R1+0x1798], R51 ;  /* 0x0017983301007387 */ /* 0x000fe80000100800 */
[----:B------:R3:W-:Y:S01]  /*3cce0*/  STL [R1+0x1794], R52 ;  /* 0x0017943401007387 */ /* 0x0007e20000100800 */
[----:B-1----:R-:W-:Y:S02]  /*3ccf0*/  IMAD.MOV.U32 R36, RZ, RZ, R51 ;  /* 0x000000ffff247224 */ /* 0x002fe400078e0033 */
[----:B--2---:R-:W-:Y:S01]  /*3cd00*/  IMAD.MOV.U32 R37, RZ, RZ, R52 ;  /* 0x000000ffff257224 */ /* 0x004fe200078e0034 */
[----:B------:R-:W-:Y:S04]  /*3cd10*/  STL [R1+0x17a0], R48 ;  /* 0x0017a03001007387 */ /* 0x000fe80000100800 */
[----:B------:R1:W-:Y:S04]  /*3cd20*/  STL [R1+0x179c], R49 ;  /* 0x00179c3101007387 */ /* 0x0003e80000100800 */
[----:B---3--:R-:W2:Y:S01]  /*3cd30*/  LDL.LU R52, [R1+0x1728] ;  /* 0x0017280001347983 */ /* 0x008ea20000300800 */
[----:B------:R-:W-:-:S03]  /*3cd40*/  ISETP.GT.AND P2, PT, R0, 0x4, PT ;  /* 0x000000040000780c */ /* 0x000fc60003f44270 */
[----:B------:R3:W-:Y:S04]  /*3cd50*/  LDGSTS.E [R3+0x100], [R36.64], P1 ;  /* 0x0010000024037fae */ /* 0x0007e80008921848 */
[----:B------:R-:W2:Y:S01]  /*3cd60*/  LDL.LU R51, [R1+0x172c] ;  /* 0x00172c0001337983 */ /* 0x000ea20000300800 */
[----:B------:R-:W-:Y:S02]  /*3cd70*/  IADD3 R46, P3, R46, R252, RZ ;  /* 0x000000fc2e2e7210 */ /* 0x000fe40007f7e0ff */
[----:B---3--:R-:W-:Y:S01]  /*3cd80*/  MOV R36, R48 ;  /* 0x0000003000247202 */ /* 0x008fe20000000f00 */
[----:B------:R-:W-:Y:S02]  /*3cd90*/  IMAD.MOV.U32 R37, RZ, RZ, R49 ;  /* 0x000000ffff257224 */ /* 0x000fe400078e0031 */
[----:B-1----:R-:W2:Y:S04]  /*3cda0*/  LDL.LU R49, [R1+0x1690] ;  /* 0x0016900001317983 */ /* 0x002ea80000300800 */
[----:B------:R-:W2:Y:S04]  /*3cdb0*/  LDL.LU R48, [R1+0x1694] ;  /* 0x0016940001307983 */ /* 0x000ea80000300800 */
[----:B------:R1:W-:Y:S01]  /*3cdc0*/  LDGSTS.E [R3+0x200], [R36.64], P1 ;  /* 0x0020000024037fae */ /* 0x0003e20008921848 */
[----:B------:R-:W-:Y:S01]  /*3cdd0*/  IADD3 R38, P4, R38, R252, RZ ;  /* 0x000000fc26267210 */ /* 0x000fe20007f9e0ff */
[----:B------:R-:W-:-:S03]  /*3cde0*/  IMAD.X R47, R47, 0x1, R2, P3 ;  /* 0x000000012f2f7824 */ /* 0x000fc600018e0602 */
[----:B------:R-:W-:Y:S02]  /*3cdf0*/  IADD3.X R39, R39, R2, RZ, P4, !PT ;  /* 0x0000000227277210 */ /* 0x000fe400027fe4ff */
[----:B-1----:R-:W-:-:S04]  /*3ce00*/  SEL R36, RZ, 0x4, !P2 ;  /* 0x00000004ff247807 */ /* 0x002fc80005000000 */
[----:B------:R-:W-:Y:S01]  /*3ce10*/  SEL R36, R36, RZ, !P0 ;  /* 0x000000ff24247207 */ /* 0x000fe20004000000 */
[----:B------:R-:W-:Y:S01]  /*3ce20*/  STL [R1+0x17a8], R46 ;  /* 0x0017a82e01007387 */ /* 0x000fe20000100800 */
[----:B------:R-:W-:Y:S02]  /*3ce30*/  IMAD.MOV.U32 R37, RZ, RZ, R47 ;  /* 0x000000ffff257224 */ /* 0x000fe400078e002f */
[----:B------:R-:W-:Y:S01]  /*3ce40*/  ISETP.NE.U32.AND P2, PT, R36, RZ, PT ;  /* 0x000000ff2400720c */ /* 0x000fe20003f45070 */
[----:B------:R-:W-:Y:S01]  /*3ce50*/  IMAD.MOV.U32 R36, RZ, RZ, R46 ;  /* 0x000000ffff247224 */ /* 0x000fe200078e002e */
[----:B------:R1:W-:Y:S04]  /*3ce60*/  STL [R1+0x17a4], R47 ;  /* 0x0017a42f01007387 */ /* 0x0003e80000100800 */
[----:B------:R-:W-:Y:S04]  /*3ce70*/  STL [R1+0x1714], R38 ;  /* 0x0017142601007387 */ /* 0x000fe80000100800 */
[----:B------:R1:W-:Y:S04]  /*3ce80*/  STL [R1+0x1710], R39 ;  /* 0x0017102701007387 */ /* 0x0003e80000100800 */
[----:B-1----:R-:W2:Y:S04]  /*3ce90*/  LDL.LU R47, [R1+0x1698] ;  /* 0x00169800012f7983 */ /* 0x002ea80000300800 */
[----:B------:R1:W-:Y:S04]  /*3cea0*/  LDGSTS.E [R3+0x300], [R36.64], P1 ;  /* 0x0030000024037fae */ /* 0x0003e80008921848 */
[----:B------:R-:W2:Y:S01]  /*3ceb0*/  LDL.LU R46, [R1+0x169c] ;  /* 0x00169c00012e7983 */ /* 0x000ea20000300800 */
[----:B-1----:R-:W-:Y:S01]  /*3cec0*/  IMAD.MOV.U32 R37, RZ, RZ, R39 ;  /* 0x000000ffff257224 */ /* 0x002fe200078e0027 */
[----:B------:R-:W-:-:S02]  /*3ced0*/  MOV R36, R38 ;  /* 0x0000002600247202 */ /* 0x000fc40000000f00 */
[----:B------:R-:W2:Y:S04]  /*3cee0*/  LDL.LU R39, [R1+0x16a0] ;  /* 0x0016a00001277983 */ /* 0x000ea80000300800 */
[----:B------:R-:W2:Y:S04]  /*3cef0*/  LDL.LU R38, [R1+0x16a4] ;  /* 0x0016a40001267983 */ /* 0x000ea80000300800 */
[----:B------:R1:W-:Y:S01]  /*3cf00*/  LDGSTS.E [R3+0x1000], [R36.64], P2 ;  /* 0x0100000024037fae */ /* 0x0003e20009121848 */
[----:B----4-:R-:W-:-:S05]  /*3cf10*/  IADD3 R44, P1, R44, R252, RZ ;  /* 0x000000fc2c2c7210 */ /* 0x010fca0007f3e0ff */
[----:B------:R-:W-:Y:S01]  /*3cf20*/  IMAD.X R45, R45, 0x1, R2, P1 ;  /* 0x000000012d2d7824 */ /* 0x000fe200008e0602 */
[----:B------:R-:W-:Y:S01]  /*3cf30*/  IADD3 R42, P3, R42, R252, RZ ;  /* 0x000000fc2a2a7210 */ /* 0x000fe20007f7e0ff */
[----:B------:R-:W-:Y:S01]  /*3cf40*/  STL [R1+0x171c], R44 ;  /* 0x00171c2c01007387 */ /* 0x000fe20000100800 */
[----:B-1----:R-:W-:Y:S02]  /*3cf50*/  IMAD.MOV.U32 R36, RZ, RZ, R44 ;  /* 0x000000ffff247224 */ /* 0x002fe400078e002c */
[----:B------:R-:W-:Y:S01]  /*3cf60*/  IADD3.X R43, R43, R2, RZ, P3, !PT ;  /* 0x000000022b2b7210 */ /* 0x000fe20001ffe4ff */
[----:B------:R-:W-:Y:S01]  /*3cf70*/  IMAD.MOV.U32 R37, RZ, RZ, R45 ;  /* 0x000000ffff257224 */ /* 0x000fe200078e002d */
[----:B------:R1:W-:Y:S04]  /*3cf80*/  STL [R1+0x1718], R45 ;  /* 0x0017182d01007387 */ /* 0x0003e80000100800 */
[----:B------:R-:W-:Y:S04]  /*3cf90*/  STL [R1+0x1724], R42 ;  /* 0x0017242a01007387 */ /* 0x000fe80000100800 */
[----:B------:R4:W-:Y:S04]  /*3cfa0*/  STL [R1+0x1720], R43 ;  /* 0x0017202b01007387 */ /* 0x0009e80000100800 */
[----:B-1----:R-:W3:Y:S04]  /*3cfb0*/  LDL.LU R45, [R1+0x16a8] ;  /* 0x0016a800012d7983 */ /* 0x002ee80000300800 */
[----:B------:R1:W-:Y:S04]  /*3cfc0*/  LDGSTS.E [R3+0x1100], [R36.64], P2 ;  /* 0x0110000024037fae */ /* 0x0003e80009121848 */
[----:B------:R-:W3:Y:S01]  /*3cfd0*/  LDL.LU R44, [R1+0x16ac] ;  /* 0x0016ac00012c7983 */ /* 0x000ee20000300800 */
[----:B-1----:R-:W-:Y:S01]  /*3cfe0*/  IMAD.MOV.U32 R37, RZ, RZ, R43 ;  /* 0x000000ffff257224 */ /* 0x002fe200078e002b */
[----:B------:R-:W-:-:S02]  /*3cff0*/  MOV R36, R42 ;  /* 0x0000002a00247202 */ /* 0x000fc40000000f00 */
[----:B----4-:R-:W4:Y:S04]  /*3d000*/  LDL.LU R43, [R1+0x1610] ;  /* 0x00161000012b7983 */ /* 0x010f280000300800 */
[----:B------:R-:W4:Y:S01]  /*3d010*/  LDL.LU R42, [R1+0x1614] ;  /* 0x00161400012a7983 */ /* 0x000f220000300800 */
[----:B------:R-:W-:-:S03]  /*3d020*/  ISETP.GT.AND P1, PT, R0, 0x8, PT ;  /* 0x000000080000780c */ /* 0x000fc60003f24270 */
[----:B------:R1:W-:Y:S02]  /*3d030*/  LDGSTS.E [R3+0x1200], [R36.64], P2 ;  /* 0x0120000024037fae */ /* 0x0003e40009121848 */
[----:B-1----:R-:W-:-:S04]  /*3d040*/  SEL R36, RZ, 0x4, !P1 ;  /* 0x00000004ff247807 */ /* 0x002fc80004800000 */
[----:B------:R-:W-:-:S04]  /*3d050*/  SEL R36, R36, RZ, !P0 ;  /* 0x000000ff24247207 */ /* 0x000fc80004000000 */
[----:B------:R-:W-:Y:S02]  /*3d060*/  ISETP.NE.U32.AND P1, PT, R36, RZ, PT ;  /* 0x000000ff2400720c */ /* 0x000fe40003f25070 */
[----:B--2---:R-:W-:-:S05]  /*3d070*/  IADD3 R51, P3, R51, R252, RZ ;  /* 0x000000fc33337210 */ /* 0x004fca0007f7e0ff */
[----:B------:R-:W-:Y:S01]  /*3d080*/  IMAD.X R52, R52, 0x1, R2, P3 ;  /* 0x0000000134347824 */ /* 0x000fe200018e0602 */
[----:B------:R-:W-:Y:S01]  /*3d090*/  STL [R1+0x172c], R51 ;  /* 0x00172c3301007387 */ /* 0x000fe20000100800 */
[----:B------:R-:W-:Y:S02]  /*3d0a0*/  IMAD.MOV.U32 R36, RZ, RZ, R51 ;  /* 0x000000ffff247224 */ /* 0x000fe400078e0033 */
[----:B------:R-:W-:Y:S01]  /*3d0b0*/  IMAD.MOV.U32 R37, RZ, RZ, R52 ;  /* 0x000000ffff257224 */ /* 0x000fe200078e0034 */
[----:B------:R-:W-:Y:S01]  /*3d0c0*/  IADD3 R48, P4, R48, R252, RZ ;  /* 0x000000fc30307210 */ /* 0x000fe20007f9e0ff */
[----:B------:R1:W-:Y:S03]  /*3d0d0*/  STL [R1+0x1728], R52 ;  /* 0x0017283401007387 */ /* 0x0003e60000100800 */
[----:B------:R-:W-:Y:S01]  /*3d0e0*/  IADD3.X R49, R49, R2, RZ, P4, !PT ;  /* 0x0000000231317210 */ /* 0x000fe200027fe4ff */
[----:B------:R-:W-:Y:S04]  /*3d0f0*/  STL [R1+0x1694], R48 ;  /* 0x0016943001007387 */ /* 0x000fe80000100800 */
[----:B------:R2:W-:Y:S04]  /*3d100*/  STL [R1+0x1690], R49 ;  /* 0x0016903101007387 */ /* 0x0005e80000100800 */
[----:B-1----:R-:W4:Y:S04]  /*3d110*/  LDL.LU R52, [R1+0x1618] ;  /* 0x0016180001347983 */ /* 0x002f280000300800 */
[----:B------:R1:W-:Y:S04]  /*3d120*/  LDGSTS.E [R3+0x1300], [R36.64], P2 ;  /* 0x0130000024037fae */ /* 0x0003e80009121848 */
[----:B------:R-:W4:Y:S01]  /*3d130*/  LDL.LU R51, [R1+0x161c] ;  /* 0x00161c0001337983 */ /* 0x000f220000300800 */
[----:B-1----:R-:W-:Y:S01]  /*3d140*/  IMAD.MOV.U32 R37, RZ, RZ, R49 ;  /* 0x000000ffff257224 */ /* 0x002fe200078e0031 */
[----:B------:R-:W-:-:S02]  /*3d150*/  MOV R36, R48 ;  /* 0x0000003000247202 */ /* 0x000fc40000000f00 */
[----:B--2---:R-:W2:Y:S04]  /*3d160*/  LDL.LU R49, [R1+0x1620] ;  /* 0x0016200001317983 */ /* 0x004ea80000300800 */
[----:B------:R-:W2:Y:S04]  /*3d170*/  LDL.LU R48, [R1+0x1624] ;  /* 0x0016240001307983 */ /* 0x000ea80000300800 */
[----:B------:R1:W-:Y:S01]  /*3d180*/  LDGSTS.E [R3+0x2000], [R36.64], P1 ;  /* 0x0200000024037fae */ /* 0x0003e20008921848 */
[----:B------:R-:W-:-:S05]  /*3d190*/  IADD3 R46, P2, R46, R252, RZ ;  /* 0x000000fc2e2e7210 */ /* 0x000fca0007f5e0ff */
[----:B------:R-:W-:Y:S01]  /*3d1a0*/  IMAD.X R47, R47, 0x1, R2, P2 ;  /* 0x000000012f2f7824 */ /* 0x000fe200010e0602 */
[----:B------:R-:W-:Y:S01]  /*3d1b0*/  STL [R1+0x169c], R46 ;  /* 0x00169c2e01007387 */ /* 0x000fe20000100800 */
[----:B-1----:R-:W-:Y:S01]  /*3d1c0*/  IMAD.MOV.U32 R36, RZ, RZ, R46 ;  /* 0x000000ffff247224 */ /* 0x002fe200078e002e */
[----:B------:R-:W-:Y:S01]  /*3d1d0*/  IADD3 R38, P3, R38, R252, RZ ;  /* 0x000000fc26267210 */ /* 0x000fe20007f7e0ff */
[----:B------:R-:W-:-:S03]  /*3d1e0*/  IMAD.MOV.U32 R37, RZ, RZ, R47 ;  /* 0x000000ffff257224 */ /* 0x000fc600078e002f */
[----:B------:R-:W-:Y:S01]  /*3d1f0*/  IADD3.X R39, R39, R2, RZ, P3, !PT ;  /* 0x0000000227277210 */ /* 0x000fe20001ffe4ff */
        /* <DEDUP_REMOVED lines=9> */
[----:B------:R-:W2:Y:S01]  /*3d290*/  LDL.LU R38, [R1+0x1594] ;  /* 0x0015940001267983 */ /* 0x000ea20000300800 */
[----:B------:R-:W-:-:S03]  /*3d2a0*/  ISETP.GT.AND P2, PT, R0, 0xc, PT ;  /* 0x0000000c0000780c */ /* 0x000fc60003f44270 */
[----:B------:R1:W-:Y:S02]  /*3d2b0*/  LDGSTS.E [R3+0x2200], [R36.64], P1 ;  /* 0x0220000024037fae */ /* 0x0003e40008921848 */
[----:B-1----:R-:W-:-:S04]  /*3d2c0*/  SEL R36, RZ, 0x4, !P2 ;  /* 0x00000004ff247807 */ /* 0x002fc80005000000 */
[----:B------:R-:W-:-:S04]  /*3d2d0*/  SEL R36, R36, RZ, !P0 ;  /* 0x000000ff24247207 */ /* 0x000fc80004000000 */
[----:B------:R-:W-:Y:S02]  /*3d2e0*/  ISETP.NE.U32.AND P2, PT, R36, RZ, PT ;  /* 0x000000ff2400720c */ /* 0x000fe40003f45070 */
[----:B---3--:R-:W-:-:S05]  /*3d2f0*/  IADD3 R44, P3, R44, R252, RZ ;  /* 0x000000fc2c2c7210 */ /* 0x008fca0007f7e0ff */
[----:B------:R-:W-:Y:S01]  /*3d300*/  IMAD.X R45, R45, 0x1, R2, P3 ;  /* 0x000000012d2d7824 */ /* 0x000fe200018e0602 */
[----:B------:R-:W-:Y:S01]  /*3d310*/  STL [R1+0x16ac], R44 ;  /* 0x0016ac2c01007387 */ /* 0x000fe20000100800 */
[----:B------:R-:W-:Y:S01]  /*3d320*/  IMAD.MOV.U32 R36, RZ, RZ, R44 ;  /* 0x000000ffff247224 */ /* 0x000fe200078e002c */
[----:B----4-:R-:W-:Y:S01]  /*3d330*/  IADD3 R42, P4, R42, R252, RZ ;  /* 0x000000fc2a2a7210 */ /* 0x010fe20007f9e0ff */
[----:B------:R-:W-:-:S03]  /*3d340*/  IMAD.MOV.U32 R37, RZ, RZ, R45 ;  /* 0x000000ffff257224 */ /* 0x000fc600078e002d */
[----:B------:R-:W-:Y:S01]  /*3d350*/  IADD3.X R43, R43, R2, RZ, P4, !PT ;  /* 0x000000022b2b7210 */ /* 0x000fe200027fe4ff */
[----:B------:R1:W-:Y:S04]  /*3d360*/  STL [R1+0x16a8], R45 ;  /* 0x0016a82d01007387 */ /* 0x0003e80000100800 */
[----:B------:R-:W-:Y:S04]  /*3d370*/  STL [R1+0x1614], R42 ;  /* 0x0016142a01007387 */ /* 0x000fe80000100800 */
[----:B------:R3:W-:Y:S04]  /*3d380*/  STL [R1+0x1610], R43 ;  /* 0x0016102b01007387 */ /* 0x0007e80000100800 */
[----:B-1----:R-:W4:Y:S04]  /*3d390*/  LDL.LU R45, [R1+0x1598] ;  /* 0x00159800012d7983 */ /* 0x002f280000300800 */
[----:B------:R1:W-:Y:S04]  /*3d3a0*/  LDGSTS.E [R3+0x2300], [R36.64], P1 ;  /* 0x0230000024037fae */ /* 0x0003e80008921848 */
[----:B------:R-:W4:Y:S01]  /*3d3b0*/  LDL.LU R44, [R1+0x159c] ;  /* 0x00159c00012c7983 */ /* 0x000f220000300800 */
[----:B-1----:R-:W-:Y:S01]  /*3d3c0*/  IMAD.MOV.U32 R37, RZ, RZ, R43 ;  /* 0x000000ffff257224 */ /* 0x002fe200078e002b */
[----:B------:R-:W-:-:S02]  /*3d3d0*/  MOV R36, R42 ;  /* 0x0000002a00247202 */ /* 0x000fc40000000f00 */
[----:B---3--:R-:W3:Y:S04]  /*3d3e0*/  LDL.LU R43, [R1+0x15a0] ;  /* 0x0015a000012b7983 */ /* 0x008ee80000300800 */
[----:B------:R-:W3:Y:S04]  /*3d3f0*/  LDL.LU R42, [R1+0x15a4] ;  /* 0x0015a400012a7983 */ /* 0x000ee80000300800 */
[----:B------:R1:W-:Y:S01]  /*3d400*/  LDGSTS.E [R3+0x3000], [R36.64], P2 ;  /* 0x0300000024037fae */ /* 0x0003e20009121848 */
[----:B------:R-:W-:-:S05]  /*3d410*/  IADD3 R51, P1, R51, R252, RZ ;  /* 0x000000fc33337210 */ /* 0x000fca0007f3e0ff */
[----:B------:R-:W-:Y:S01]  /*3d420*/  IMAD.X R52, R52, 0x1, R2, P1 ;  /* 0x0000000134347824 */ /* 0x000fe200008e0602 */
[----:B------:R-:W-:Y:S01]  /*3d430*/  STL [R1+0x161c], R51 ;  /* 0x00161c3301007387 */ /* 0x000fe20000100800 */
[----:B-1----:R-:W-:Y:S01]  /*3d440*/  IMAD.MOV.U32 R36, RZ, RZ, R51 ;  /* 0x000000ffff247224 */ /* 0x002fe200078e0033 */
[----:B--2---:R-:W-:Y:S01]  /*3d450*/  IADD3 R48, P3, R48, R252, RZ ;  /* 0x000000fc30307210 */ /* 0x004fe20007f7e0ff */
[----:B------:R-:W-:-:S03]  /*3d460*/  IMAD.MOV.U32 R37, RZ, RZ, R52 ;  /* 0x000000ffff257224 */ /* 0x000fc600078e0034 */
[----:B------:R-:W-:Y:S01]  /*3d470*/  IADD3.X R49, R49, R2, RZ, P3, !PT ;  /* 0x0000000231317210 */ /* 0x000fe20001ffe4ff */
[----:B------:R1:W-:Y:S04]  /*3d480*/  STL [R1+0x1618], R52 ;  /* 0x0016183401007387 */ /* 0x0003e80000100800 */
[----:B------:R-:W-:Y:S04]  /*3d490*/  STL [R1+0x1624], R48 ;  /* 0x0016243001007387 */ /* 0x000fe80000100800 */
[----:B------:R2:W-:Y:S04]  /*3d4a0*/  STL [R1+0x1620], R49 ;  /* 0x0016203101007387 */ /* 0x0005e80000100800 */
[----:B-1----:R-:W3:Y:S01]  /*3d4b0*/  LDL.LU R52, [R1+0x15a8] ;  /* 0x0015a80001347983 */ /* 0x002ee20000300800 */
[----:B------:R-:W-:-:S03]  /*3d4c0*/  ISETP.GT.AND P1, PT, R0, 0x10, PT ;  /* 0x000000100000780c */ /* 0x000fc60003f24270 */
[----:B------:R1:W-:Y:S04]  /*3d4d0*/  LDGSTS.E [R3+0x3100], [R36.64], P2 ;  /* 0x0310000024037fae */ /* 0x0003e80009121848 */
[----:B------:R-:W3:Y:S01]  /*3d4e0*/  LDL.LU R51, [R1+0x15ac] ;  /* 0x0015ac0001337983 */ /* 0x000ee20000300800 */
[----:B-1----:R-:W-:Y:S01]  /*3d4f0*/  MOV R36, R48 ;  /* 0x0000003000247202 */ /* 0x002fe20000000f00 */
[----:B------:R-:W-:Y:S02]  /*3d500*/  IMAD.MOV.U32 R37, RZ, RZ, R49 ;  /* 0x000000ffff257224 */ /* 0x000fe400078e0031 */
[----:B--2---:R-:W2:Y:S04]  /*3d510*/  LDL.LU R49, [R1+0x14f0] ;  /* 0x0014f00001317983 */ /* 0x004ea80000300800 */
[----:B------:R-:W2:Y:S04]  /*3d520*/  LDL.LU R48, [R1+0x14f4] ;  /* 0x0014f40001307983 */ /* 0x000ea80000300800 */
[----:B------:R1:W-:Y:S01]  /*3d530*/  LDGSTS.E [R3+0x3200], [R36.64], P2 ;  /* 0x0320000024037fae */ /* 0x0003e20009121848 */
[----:B------:R-:W-:-:S02]  /*3d540*/  IADD3 R46, P3, R46, R252, RZ ;  /* 0x000000fc2e2e7210 */ /* 0x000fc40007f7e0ff */
[----:B-1----:R-:W-:-:S03]  /*3d550*/  SEL R36, RZ, 0x4, !P1 ;  /* 0x00000004ff247807 */ /* 0x002fc60004800000 */
[----:B------:R-:W-:Y:S01]  /*3d560*/  IMAD.X R47, R47, 0x1, R2, P3 ;  /* 0x000000012f2f7824 */ /* 0x000fe200018e0602 */
[----:B------:R-:W-:Y:S02]  /*3d570*/  SEL R36, R36, RZ, !P0 ;  /* 0x000000ff24247207 */ /* 0x000fe40004000000 */
[----:B------:R-:W-:Y:S01]  /*3d580*/  IADD3 R38, P4, R38, R252, RZ ;  /* 0x000000fc26267210 */ /* 0x000fe20007f9e0ff */
[----:B------:R-:W-:Y:S01]  /*3d590*/  STL [R1+0x162c], R46 ;  /* 0x00162c2e01007387 */ /* 0x000fe20000100800 */
[----:B------:R-:W-:Y:S02]  /*3d5a0*/  ISETP.NE.U32.AND P1, PT, R36, RZ, PT ;  /* 0x000000ff2400720c */ /* 0x000fe40003f25070 */
[----:B------:R-:W-:Y:S01]  /*3d5b0*/  IADD3.X R39, R39, R2, RZ, P4, !PT ;  /* 0x0000000227277210 */ /* 0x000fe200027fe4ff */
[----:B------:R-:W-:Y:S01]  /*3d5c0*/  IMAD.MOV.U32 R36, RZ, RZ, R46 ;  /* 0x000000ffff247224 */ /* 0x000fe200078e002e */
[----:B------:R1:W-:Y:S01]  /*3d5d0*/  STL [R1+0x1628], R47 ;  /* 0x0016282f01007387 */ /* 0x0003e20000100800 */
[----:B------:R-:W-:-:S03]  /*3d5e0*/  IMAD.MOV.U32 R37, RZ, RZ, R47 ;  /* 0x000000ffff257224 */ /* 0x000fc600078e002f */
        /* <DEDUP_REMOVED lines=12> */
[----:B------:R-:W-:Y:S01]  /*3d6b0*/  STL [R1+0x159c], R44 ;  /* 0x00159c2c01007387 */ /* 0x000fe20000100800 */
[----:B-1----:R-:W-:Y:S01]  /*3d6c0*/  IMAD.MOV.U32 R36, RZ, RZ, R44 ;  /* 0x000000ffff247224 */ /* 0x002fe200078e002c */
[----:B---3--:R-:W-:Y:S01]  /*3d6d0*/  IADD3 R42, P3, R42, R252, RZ ;  /* 0x000000fc2a2a7210 */ /* 0x008fe20007f7e0ff */
        /* <DEDUP_REMOVED lines=11> */
[----:B------:R-:W3:Y:S01]  /*3d790*/  LDL.LU R42, [R1+0x1474] ;  /* 0x00147400012a7983 */ /* 0x000ee20000300800 */
[----:B------:R-:W-:-:S03]  /*3d7a0*/  ISETP.GT.AND P2, PT, R0, 0x14, PT ;  /* 0x000000140000780c */ /* 0x000fc60003f44270 */
[----:B------:R1:W-:Y:S02]  /*3d7b0*/  LDGSTS.E [R3+0x4200], [R36.64], P1 ;  /* 0x0420000024037fae */ /* 0x0003e40008921848 */
[----:B-1----:R-:W-:-:S04]  /*3d7c0*/  SEL R36, RZ, 0x4, !P2 ;  /* 0x00000004ff247807 */ /* 0x002fc80005000000 */
[----:B------:R-:W-:-:S04]  /*3d7d0*/  SEL R36, R36, RZ, !P0 ;  /* 0x000000ff24247207 */ /* 0x000fc80004000000 */
[----:B------:R-:W-:Y:S02]  /*3d7e0*/  ISETP.NE.U32.AND P2, PT, R36, RZ, PT ;  /* 0x000000ff2400720c */ /* 0x000fe40003f45070 */
[----:B------:R-:W-:-:S05]  /*3d7f0*/  IADD3 R51, P3, R51, R252, RZ ;  /* 0x000000fc33337210 */ /* 0x000fca0007f7e0ff */
[----:B------:R-:W-:Y:S01]  /*3d800*/  IMAD.X R52, R52, 0x1, R2, P3 ;  /* 0x0000000134347824 */ /* 0x000fe200018e0602 */
[----:B------:R-:W-:Y:S01]  /*3d810*/  STL [R1+0x15ac], R51 ;  /* 0x0015ac3301007387 */ /* 0x000fe20000100800 */
[----:B------:R-:W-:Y:S02]  /*3d820*/  IMAD.MOV.U32 R36, RZ, RZ, R51 ;  /* 0x000000ffff247224 */ /* 0x000fe400078e0033 */
[----:B------:R-:W-:Y:S01]  /*3d830*/  IMAD.MOV.U32 R37, RZ, RZ, R52 ;  /* 0x000000ffff257224 */ /* 0x000fe200078e0034 */
[----:B--2---:R-:W-:Y:S01]  /*3d840*/  IADD3 R48, P4, R48, R252, RZ ;  /* 0x000000fc30307210 */ /* 0x004fe20007f9e0ff */
[----:B------:R1:W-:Y:S03]  /*3d850*/  STL [R1+0x15a8], R52 ;  /* 0x0015a83401007387 */ /* 0x0003e60000100800 */
[----:B------:R-:W-:Y:S01]  /*3d860*/  IADD3.X R49, R49, R2, RZ, P4, !PT ;  /* 0x0000000231317210 */ /* 0x000fe200027fe4ff */
[----:B------:R-:W-:Y:S04]  /*3d870*/  STL [R1+0x14f4], R48 ;  /* 0x0014f43001007387 */ /* 0x000fe80000100800 */
[----:B------:R2:W-:Y:S04]  /*3d880*/  STL [R1+0x14f0], R49 ;  /* 0x0014f03101007387 */ /* 0x0005e80000100800 */
[----:B-1----:R-:W3:Y:S04]  /*3d890*/  LDL.LU R52, [R1+0x1478] ;  /* 0x0014780001347983 */ /* 0x002ee80000300800 */
[----:B------:R1:W-:Y:S04]  /*3d8a0*/  LDGSTS.E [R3+0x4300], [R36.64], P1 ;  /* 0x0430000024037fae */ /* 0x0003e80008921848 */
[----:B------:R-:W3:Y:S01]  /*3d8b0*/  LDL.LU R51, [R1+0x147c] ;  /* 0x00147c0001337983 */ /* 0x000ee20000300800 */
        /* <DEDUP_REMOVED lines=27> */
[----:B----4-:R-:W-:-:S05]  /*3da70*/  IADD3 R44, P3, R44, R252, RZ ;  /* 0x000000fc2c2c7210 */ /* 0x010fca0007f7e0ff */
[----:B------:R-:W-:Y:S01]  /*3da80*/  IMAD.X R45, R45, 0x1, R2, P3 ;  /* 0x000000012d2d7824 */ /* 0x000fe200018e0602 */
[----:B------:R-:W-:Y:S01]  /*3da90*/  STL [R1+0x150c], R44 ;  /* 0x00150c2c01007387 */ /* 0x000fe20000100800 */
[----:B------:R-:W-:Y:S01]  /*3daa0*/  IMAD.MOV.U32 R36, RZ, RZ, R44 ;  /* 0x000000ffff247224 */ /* 0x000fe200078e002c */
        /* <DEDUP_REMOVED lines=36> */
[----:B------:R-:W-:Y:S01]  /*3dcf0*/  SEL R36, R36, RZ, !P0 ;  /* 0x000000ff24247207 */ /* 0x000fe20004000000 */
[----:B------:R-:W-:Y:S01]  /*3dd00*/  STL [R1+0x148c], R46 ;  /* 0x00148c2e01007387 */ /* 0x000fe20000100800 */
[----:B------:R-:W-:Y:S01]  /*3dd10*/  IADD3 R38, P4, R38, R252, RZ ;  /* 0x000000fc26267210 */ /* 0x000fe20007f9e0ff */
[----:B------:R-:W-:Y:S01]  /*3dd20*/  IMAD.MOV.U32 R37, RZ, RZ, R47 ;  /* 0x000000ffff257224 */ /* 0x000fe200078e002f */
[----:B------:R-:W-:Y:S02]  /*3dd30*/  ISETP.NE.U32.AND P2, PT, R36, RZ, PT ;  /* 0x000000ff2400720c */ /* 0x000fe40003f45070 */
[----:B------:R-:W-:Y:S01]  /*3dd40*/  IADD3.X R39, R39, R2, RZ, P4, !PT ;  /* 0x0000000227277210 */ /* 0x000fe200027fe4ff */
        /* <DEDUP_REMOVED lines=37> */
[----:B------:R-:W-:Y:S01]  /*3dfa0*/  IMAD.MOV.U32 R36, RZ, RZ, R51 ;  /* 0x000000ffff247224 */ /* 0x000fe200078e0033 */
[----:B--2---:R-:W-:Y:S02]  /*3dfb0*/  IADD3 R48, P4, R48, R252, RZ ;  /* 0x000000fc30307210 */ /* 0x004fe40007f9e0ff */
[----:B------:R1:W-:Y:S02]  /*3dfc0*/  STL [R1+0x1408], R52 ;  /* 0x0014083401007387 */ /* 0x0003e40000100800 */
[----:B------:R-:W-:Y:S01]  /*3dfd0*/  IADD3.X R49, R49, R2, RZ, P4, !PT ;  /* 0x0000000231317210 */ /* 0x000fe200027fe4ff */
[----:B------:R-:W-:Y:S01]  /*3dfe0*/  IMAD.MOV.U32 R37, RZ, RZ, R52 ;  /* 0x000000ffff257224 */ /* 0x000fe200078e0034 */
[----:B------:R-:W-:Y:S04]  /*3dff0*/  STL [R1+0x1374], R48 ;  /* 0x0013743001007387 */ /* 0x000fe80000100800 */
[----:B------:R2:W-:Y:S04]  /*3e000*/  STL [R1+0x1370], R49 ;  /* 0x0013703101007387 */ /* 0x0005e80000100800 */
[----:B-1----:R-:W3:Y:S04]  /*3e010*/  LDL.LU R52, [R1+0x12d8] ;  /* 0x0012d80001347983 */ /* 0x002ee80000300800 */
[----:B------:R-:W3:Y:S04]  /*3e020*/  LDL.LU R51, [R1+0x12dc] ;  /* 0x0012dc0001337983 */ /* 0x000ee80000300800 */
[----:B------:R1:W-:Y:S02]  /*3e030*/  LDGSTS.E [R3+0x7300], [R36.64], P2 ;  /* 0x0730000024037fae */ /* 0x0003e40009121848 */
[----:B-1----:R-:W-:Y:S01]  /*3e040*/  IMAD.MOV.U32 R37, RZ, RZ, R49 ;  /* 0x000000ffff257224 */ /* 0x002fe200078e0031 */
[----:B------:R-:W-:Y:S01]  /*3e050*/  MOV R36, R48 ;  /* 0x0000003000247202 */ /* 0x000fe20000000f00 */
        /* <DEDUP_REMOVED lines=29> */
[----:B---3--:R-:W-:Y:S02]  /*3e230*/  IADD3 R42, P4, R42, R252, RZ ;  /* 0x000000fc2a2a7210 */ /* 0x008fe40007f9e0ff */
[----:B------:R1:W-:Y:S02]  /*3e240*/  STL [R1+0x1388], R45 ;  /* 0x0013882d01007387 */ /* 0x0003e40000100800 */
[----:B------:R-:W-:Y:S01]  /*3e250*/  IADD3.X R43, R43, R2, RZ, P4, !PT ;  /* 0x000000022b2b7210 */ /* 0x000fe200027fe4ff */
[----:B------:R-:W-:Y:S01]  /*3e260*/  IMAD.MOV.U32 R37, RZ, RZ, R45 ;  /* 0x000000ffff257224 */ /* 0x000fe200078e002d */
[----:B------:R-:W-:Y:S04]  /*3e270*/  STL [R1+0x12d4], R42 ;  /* 0x0012d42a01007387 */ /* 0x000fe80000100800 */
[----:B------:R3:W-:Y:S04]  /*3e280*/  STL [R1+0x12d0], R43 ;  /* 0x0012d02b01007387 */ /* 0x0007e80000100800 */
[----:B-1----:R-:W4:Y:S04]  /*3e290*/  LDL.LU R45, [R1+0x1258] ;  /* 0x00125800012d7983 */ /* 0x002f280000300800 */
[----:B------:R-:W4:Y:S04]  /*3e2a0*/  LDL.LU R44, [R1+0x125c] ;  /* 0x00125c00012c7983 */ /* 0x000f280000300800 */
[----:B------:R1:W-:Y:S02]  /*3e2b0*/  LDGSTS.E [R3+0x8300], [R36.64], P1 ;  /* 0x0830000024037fae */ /* 0x0003e40008921848 */
[----:B-1----:R-:W-:Y:S01]  /*3e2c0*/  IMAD.MOV.U32 R37, RZ, RZ, R43 ;  /* 0x000000ffff257224 */ /* 0x002fe200078e002b */
[----:B------:R-:W-:Y:S01]  /*3e2d0*/  MOV R36, R42 ;  /* 0x0000002a00247202 */ /* 0x000fe20000000f00 */
[----:B---3--:R-:W3:Y:S04]  /*3e2e0*/  LDL.LU R43, [R1+0x1260] ;  /* 0x00126000012b7983 */ /* 0x008ee80000300800 */
[----:B------:R-:W3:Y:S04]  /*3e2f0*/  LDL.LU R42, [R1+0x1264] ;  /* 0x00126400012a7983 */ /* 0x000ee80000300800 */
[----:B------:R1:W-:Y:S01]  /*3e300*/  LDGSTS.E [R3+0x9000], [R36.64], P2 ;  /* 0x0900000024037fae */ /* 0x0003e20009121848 */
[----:B------:R-:W-:-:S05]  /*3e310*/  IADD3 R51, P1, R51, R252, RZ ;  /* 0x000000fc33337210 */ /* 0x000fca0007f3e0ff */
[----:B------:R-:W-:Y:S01]  /*3e320*/  IMAD.X R52, R52, 0x1, R2, P1 ;  /* 0x0000000134347824 */ /* 0x000fe200008e0602 */
[----:B------:R-:W-:Y:S01]  /*3e330*/  STL [R1+0x12dc], R51 ;  /* 0x0012dc3301007387 */ /* 0x000fe20000100800 */
[----:B-1----:R-:W-:Y:S02]  /*3e340*/  IMAD.MOV.U32 R36, RZ, RZ, R51 ;  /* 0x000000ffff247224 */ /* 0x002fe400078e0033 */
[----:B------:R-:W-:Y:S01]  /*3e350*/  IMAD.MOV.U32 R37, RZ, RZ, R52 ;  /* 0x000000ffff257224 */ /* 0x000fe200078e0034 */
[----:B------:R1:W-:Y:S01]  /*3e360*/  STL [R1+0x12d8], R52 ;  /* 0x0012d83401007387 */ /* 0x0003e20000100800 */
[----:B--2---:R-:W-:-:S03]  /*3e370*/  IADD3 R48, P3, R48, R252, RZ ;  /* 0x000000fc30307210 */ /* 0x004fc60007f7e0ff */
[----:B------:R2:W-:Y:S01]  /*3e380*/  LDGSTS.E [R3+0x9100], [R36.64], P2 ;  /* 0x0910000024037fae */ /* 0x0005e20009121848 */
[----:B------:R-:W-:-:S03]  /*3e390*/  IADD3.X R49, R49, R2, RZ, P3, !PT ;  /* 0x0000000231317210 */ /* 0x000fc60001ffe4ff */
[----:B------:R-:W-:Y:S04]  /*3e3a0*/  STL [R1+0x12e4], R48 ;  /* 0x0012e43001007387 */ /* 0x000fe80000100800 */
[----:B------:R2:W-:Y:S01]  /*3e3b0*/  STL [R1+0x12e0], R49 ;  /* 0x0012e03101007387 */ /* 0x0005e20000100800 */
[----:B------:R-:W-:-:S03]  /*3e3c0*/  ISETP.GT.AND P1, PT, R0, 0x28, PT ;  /* 0x000000280000780c */ /* 0x000fc60003f24270 */
[----:B-1----:R-:W3:Y:S01]  /*3e3d0*/  LDL.LU R52, [R1+0x1268] ;  /* 0x0012680001347983 */ /* 0x002ee20000300800 */
[----:B--2---:R-:W-:Y:S01]  /*3e3e0*/  MOV R36, R48 ;  /* 0x0000003000247202 */ /* 0x004fe20000000f00 */
[----:B------:R-:W-:Y:S02]  /*3e3f0*/  IMAD.MOV.U32 R37, RZ, RZ, R49 ;  /* 0x000000ffff257224 */ /* 0x000fe400078e0031 */
[----:B------:R-:W2:Y:S04]  /*3e400*/  LDL.LU R51, [R1+0x126c] ;  /* 0x00126c0001337983 */ /* 0x000ea80000300800 */
[----:B------:R-:W2:Y:S04]  /*3e410*/  LDL.LU R49, [R1+0x11d0] ;  /* 0x0011d00001317983 */ /* 0x000ea80000300800 */
[----:B------:R-:W2:Y:S04]  /*3e420*/  LDL.LU R48, [R1+0x11d4] ;  /* 0x0011d40001307983 */ /* 0x000ea80000300800 */
[----:B------:R1:W-:Y:S02]  /*3e430*/  LDGSTS.E [R3+0x9200], [R36.64], P2 ;  /* 0x0920000024037fae */ /* 0x0003e40009121848 */
[----:B-1----:R-:W-:-:S04]  /*3e440*/  SEL R36, RZ, 0x4, !P1 ;  /* 0x00000004ff247807 */ /* 0x002fc80004800000 */
[----:B------:R-:W-:Y:S02]  /*3e450*/  SEL R36, R36, RZ, !P0 ;  /* 0x000000ff24247207 */ /* 0x000fe40004000000 */
[----:B------:R-:W-:Y:S02]  /*3e460*/  IADD3 R46, P3, R46, R252, RZ ;  /* 0x000000fc2e2e7210 */ /* 0x000fe40007f7e0ff */
[----:B------:R-:W-:-:S03]  /*3e470*/  ISETP.NE.U32.AND P1, PT, R36, RZ, PT ;  /* 0x000000ff2400720c */ /* 0x000fc60003f25070 */
[----:B------:R-:W-:Y:S01]  /*3e480*/  IMAD.X R47, R47, 0x1, R2, P3 ;  /* 0x000000012f2f7824 */ /* 0x000fe200018e0602 */
[----:B------:R-:W-:Y:S01]  /*3e490*/  STL [R1+0x12ec], R46 ;  /* 0x0012ec2e01007387 */ /* 0x000fe20000100800 */
[----:B------:R-:W-:Y:S01]  /*3e4a0*/  IMAD.MOV.U32 R36, RZ, RZ, R46 ;  /* 0x000000ffff247224 */ /* 0x000fe200078e002e */
        /* <DEDUP_REMOVED lines=17> */
[----:B-1----:R-:W-:Y:S02]  /*3e5c0*/  IMAD.MOV.U32 R36, RZ, RZ, R44 ;  /* 0x000000ffff247224 */ /* 0x002fe400078e002c */
[----:B------:R-:W-:Y:S01]  /*3e5d0*/  IMAD.MOV.U32 R37, RZ, RZ, R45 ;  /* 0x000000ffff257224 */ /* 0x000fe200078e002d */
[----:B------:R1:W-:Y:S04]  /*3e5e0*/  STL [R1+0x1258], R45 ;  /* 0x0012582d01007387 */ /* 0x0003e80000100800 */
[----:B------:R4:W-:Y:S01]  /*3e5f0*/  LDGSTS.E [R3+0xa100], [R36.64], P1 ;  /* 0x0a10000024037fae */ /* 0x0009e20008921848 */
[----:B---3--:R-:W-:-:S04]  /*3e600*/  IADD3 R42, P3, R42, R252, RZ ;  /* 0x000000fc2a2a7210 */ /* 0x008fc80007f7e0ff */
[----:B------:R-:W-:Y:S01]  /*3e610*/  IADD3.X R43, R43, R2, RZ, P3, !PT ;  /* 0x000000022b2b7210 */ /* 0x000fe20001ffe4ff */
[----:B------:R-:W-:Y:S01]  /*3e620*/  STL [R1+0x1264], R42 ;  /* 0x0012642a01007387 */ /* 0x000fe20000100800 */
[----:B----4-:R-:W-:-:S03]  /*3e630*/  MOV R36, R42 ;  /* 0x0000002a00247202 */ /* 0x010fc60000000f00 */
[----:B------:R3:W-:Y:S01]  /*3e640*/  STL [R1+0x1260], R43 ;  /* 0x0012602b01007387 */ /* 0x0007e20000100800 */
[----:B------:R-:W-:-:S03]  /*3e650*/  IMAD.MOV.U32 R37, RZ, RZ, R43 ;  /* 0x000000ffff257224 */ /* 0x000fc600078e002b */
[----:B-1----:R-:W4:Y:S04]  /*3e660*/  LDL.LU R45, [R1+0x11e8] ;  /* 0x0011e800012d7983 */ /* 0x002f280000300800 */
[----:B------:R-:W4:Y:S04]  /*3e670*/  LDL.LU R44, [R1+0x11ec] ;  /* 0x0011ec00012c7983 */ /* 0x000f280000300800 */
[----:B---3--:R-:W3:Y:S04]  /*3e680*/  LDL.LU R43, [R1+0x3a4] ;  /* 0x0003a400012b7983 */ /* 0x008ee80000300800 */
[----:B------:R-:W3:Y:S01]  /*3e690*/  LDL.LU R42, [R1+0x3a8] ;  /* 0x0003a800012a7983 */ /* 0x000ee20000300800 */
[----:B------:R-:W-:-:S03]  /*3e6a0*/  ISETP.GT.AND P2, PT, R0, 0x2c, PT ;  /* 0x0000002c0000780c */ /* 0x000fc60003f44270 */
[----:B------:R1:W-:Y:S02]  /*3e6b0*/  LDGSTS.E [R3+0xa200], [R36.64], P1 ;  /* 0x0a20000024037fae */ /* 0x0003e40008921848 */
[----:B-1----:R-:W-:-:S04]  /*3e6c0*/  SEL R36, RZ, 0x4, !P2 ;  /* 0x00000004ff247807 */ /* 0x002fc80005000000 */
[----:B------:R-:W-:-:S04]  /*3e6d0*/  SEL R36, R36, RZ, !P0 ;  /* 0x000000ff24247207 */ /* 0x000fc80004000000 */
[----:B------:R-:W-:Y:S02]  /*3e6e0*/  ISETP.NE.U32.AND P2, PT, R36, RZ, PT ;  /* 0x000000ff2400720c */ /* 0x000fe40003f45070 */
[----:B--2---:R-:W-:-:S04]  /*3e6f0*/  IADD3 R51, P3, R51, R252, RZ ;  /* 0x000000fc33337210 */ /* 0x004fc80007f7e0ff */
[----:B------:R-:W-:Y:S02]  /*3e700*/  IADD3.X R52, R52, R2, RZ, P3, !PT ;  /* 0x0000000234347210 */ /* 0x000fe40001ffe4ff */
[----:B------:R-:W-:Y:S01]  /*3e710*/  IADD3 R48, P4, R48, R252, RZ ;  /* 0x000000fc30307210 */ /* 0x000fe20007f9e0ff */
[----:B------:R-:W-:Y:S01]  /*3e720*/  STL [R1+0x126c], R51 ;  /* 0x00126c3301007387 */ /* 0x000fe20000100800 */
[----:B------:R-:W-:Y:S01]  /*3e730*/  MOV R36, R51 ;  /* 0x0000003300247202 */ /* 0x000fe20000000f00 */
[----:B------:R-:W-:Y:S02]  /*3e740*/  IMAD.MOV.U32 R37, RZ, RZ, R52 ;  /* 0x000000ffff257224 */ /* 0x000fe400078e0034 */
[----:B------:R-:W-:Y:S01]  /*3e750*/  IMAD.X R49, R49, 0x1, R2, P4 ;  /* 0x0000000131317824 */ /* 0x000fe200020e0602 */
        /* <DEDUP_REMOVED lines=11> */
[----:B------:R-:W-:-:S04]  /*3e810*/  IADD3 R46, P1, R46, R252, RZ ;  /* 0x000000fc2e2e7210 */ /* 0x000fc80007f3e0ff */
[----:B------:R-:W-:Y:S01]  /*3e820*/  IADD3.X R47, R47, R2, RZ, P1, !PT ;  /* 0x000000022f2f7210 */ /* 0x000fe20000ffe4ff */
[----:B------:R-:W-:Y:S01]  /*3e830*/  STL [R1+0x11dc], R46 ;  /* 0x0011dc2e01007387 */ /* 0x000fe20000100800 */
[----:B-1----:R-:W-:Y:S02]  /*3e840*/  MOV R36, R46 ;  /* 0x0000002e00247202 */ /* 0x002fe40000000f00 */
[----:B------:R-:W-:Y:S01]  /*3e850*/  IADD3 R38, P3, R38, R252, RZ ;  /* 0x000000fc26267210 */ /* 0x000fe20007f7e0ff */
[----:B------:R-:W-:Y:S01]  /*3e860*/  IMAD.MOV.U32 R37, RZ, RZ, R47 ;  /* 0x000000ffff257224 */ /* 0x000fe200078e002f */
[----:B------:R1:W-:Y:S03]  /*3e870*/  STL [R1+0x11d8], R47 ;  /* 0x0011d82f01007387 */ /* 0x0003e60000100800 */
[----:B------:R-:W-:Y:S01]  /*3e880*/  IMAD.X R39, R39, 0x1, R2, P3 ;  /* 0x0000000127277824 */ /* 0x000fe200018e0602 */
[----:B------:R-:W-:Y:S04]  /*3e890*/  STL [R1+0x11e4], R38 ;  /* 0x0011e42601007387 */ /* 0x000fe80000100800 */
[----:B------:R1:W-:Y:S04]  /*3e8a0*/  STL [R1+0x11e0], R39 ;  /* 0x0011e02701007387 */ /* 0x0003e80000100800 */
[----:B------:R1:W-:Y:S04]  /*3e8b0*/  LDGSTS.E [R3+0xb100], [R36.64], P2 ;  /* 0x0b10000024037fae */ /* 0x0003e80009121848 */
[----:B-1----:R-:W2:Y:S04]  /*3e8c0*/  LDL.LU R47, [R1+0x3bc] ;  /* 0x0003bc00012f7983 */ /* 0x002ea80000300800 */
[----:B------:R-:W2:Y:S01]  /*3e8d0*/  LDL.LU R46, [R1+0x3c0] ;  /* 0x0003c000012e7983 */ /* 0x000ea20000300800 */
[----:B------:R-:W-:Y:S01]  /*3e8e0*/  IMAD.MOV.U32 R37, RZ, RZ, R39 ;  /* 0x000000ffff257224 */ /* 0x000fe200078e0027 */
        /* <DEDUP_REMOVED lines=8> */
[----:B----4-:R-:W-:-:S04]  /*3e970*/  IADD3 R44, P3, R44, R252, RZ ;  /* 0x000000fc2c2c7210 */ /* 0x010fc80007f7e0ff */
[----:B------:R-:W-:Y:S02]  /*3e980*/  IADD3.X R45, R45, R2, RZ, P3, !PT ;  /* 0x000000022d2d7210 */ /* 0x000fe40001ffe4ff */
[----:B---3--:R-:W-:Y:S01]  /*3e990*/  IADD3 R42, P4, R42, R252, RZ ;  /* 0x000000fc2a2a7210 */ /* 0x008fe20007f9e0ff */
[----:B------:R-:W-:Y:S01]  /*3e9a0*/  STL [R1+0x11ec], R44 ;  /* 0x0011ec2c01007387 */ /* 0x000fe20000100800 */
[----:B------:R-:W-:Y:S01]  /*3e9b0*/  MOV R36, R44 ;  /* 0x0000002c00247202 */ /* 0x000fe20000000f00 */
[----:B------:R-:W-:Y:S02]  /*3e9c0*/  IMAD.MOV.U32 R37, RZ, RZ, R45 ;  /* 0x000000ffff257224 */ /* 0x000fe400078e002d */
[----:B------:R-:W-:Y:S01]  /*3e9d0*/  IMAD.X R43, R43, 0x1, R2, P4 ;  /* 0x000000012b2b7824 */ /* 0x000fe200020e0602 */
        /* <DEDUP_REMOVED lines=11> */
[----:B------:R-:W-:-:S04]  /*3ea90*/  IADD3 R51, P2, R51, R252, RZ ;  /* 0x000000fc33337210 */ /* 0x000fc80007f5e0ff */
[----:B------:R-:W-:Y:S01]  /*3eaa0*/  IADD3.X R52, R52, R2, RZ, P2, !PT ;  /* 0x0000000234347210 */ /* 0x000fe200017fe4ff */
[----:B------:R-:W-:Y:S01]  /*3eab0*/  STL [R1+0x3b0], R51 ;  /* 0x0003b03301007387 */ /* 0x000fe20000100800 */
[----:B-1----:R-:W-:Y:S02]  /*3eac0*/  MOV R36, R51 ;  /* 0x0000003300247202 */ /* 0x002fe40000000f00 */
[----:B--2---:R-:W-:Y:S01]  /*3ead0*/  IADD3 R48, P3, R48, R252, RZ ;  /* 0x000000fc30307210 */ /* 0x004fe20007f7e0ff */
[----:B------:R-:W-:Y:S01]  /*3eae0*/  IMAD.MOV.U32 R37, RZ, RZ, R52 ;  /* 0x000000ffff257224 */ /* 0x000fe200078e0034 */
[----:B------:R1:W-:Y:S03]  /*3eaf0*/  STL [R1+0x3ac], R52 ;  /* 0x0003ac3401007387 */ /* 0x0003e60000100800 */
[----:B------:R-:W-:Y:S01]  /*3eb00*/  IMAD.X R49, R49, 0x1, R2, P3 ;  /* 0x0000000131317824 */ /* 0x000fe200018e0602 */
[----:B------:R-:W-:Y:S04]  /*3eb10*/  STL [R1+0x3b8], R48 ;  /* 0x0003b83001007387 */ /* 0x000fe80000100800 */
[----:B------:R2:W-:Y:S01]  /*3eb20*/  STL [R1+0x3b4], R49 ;  /* 0x0003b43101007387 */ /* 0x0005e20000100800 */
[----:B------:R-:W-:-:S03]  /*3eb30*/  ISETP.GT.AND P2, PT, R0, 0x34, PT ;  /* 0x000000340000780c */ /* 0x000fc60003f44270 */
[----:B------:R2:W-:Y:S04]  /*3eb40*/  LDGSTS.E [R3+0xc100], [R36.64], P1 ;  /* 0x0c10000024037fae */ /* 0x0005e80008921848 */
[----:B-1----:R-:W3:Y:S04]  /*3eb50*/  LDL.LU R52, [R1+0x43c] ;  /* 0x00043c0001347983 */ /* 0x002ee80000300800 */
[----:B------:R-:W3:Y:S01]  /*3eb60*/  LDL.LU R51, [R1+0x440] ;  /* 0x0004400001337983 */ /* 0x000ee20000300800 */
[----:B--2---:R-:W-:Y:S01]  /*3eb70*/  MOV R36, R48 ;  /* 0x0000003000247202 */ /* 0x004fe20000000f00 */
[----:B------:R-:W-:-:S02]  /*3eb80*/  IMAD.MOV.U32 R37, RZ, RZ, R49 ;  /* 0x000000ffff257224 */ /* 0x000fc400078e0031 */
[----:B------:R-:W3:Y:S04]  /*3eb90*/  LDL.LU R49, [R1+0x4a4] ;  /* 0x0004a40001317983 */ /* 0x000ee80000300800 */
[----:B------:R-:W3:Y:S04]  /*3eba0*/  LDL.LU R48, [R1+0x4a8] ;  /* 0x0004a80001307983 */ /* 0x000ee80000300800 */
[----:B------:R1:W-:Y:S02]  /*3ebb0*/  LDGSTS.E [R3+0xc200], [R36.64], P1 ;  /* 0x0c20000024037fae */ /* 0x0003e40008921848 */
[----:B-1----:R-:W-:-:S04]  /*3ebc0*/  SEL R36, RZ, 0x4, !P2 ;  /* 0x00000004ff247807 */ /* 0x002fc80005000000 */
[----:B------:R-:W-:Y:S02]  /*3ebd0*/  SEL R36, R36, RZ, !P0 ;  /* 0x000000ff24247207 */ /* 0x000fe40004000000 */
[----:B------:R-:W-:-:S04]  /*3ebe0*/  IADD3 R46, P3, R46, R252, RZ ;  /* 0x000000fc2e2e7210 */ /* 0x000fc80007f7e0ff */
[----:B------:R-:W-:Y:S02]  /*3ebf0*/  IADD3.X R47, R47, R2, RZ, P3, !PT ;  /* 0x000000022f2f7210 */ /* 0x000fe40001ffe4ff */
[----:B------:R-:W-:Y:S01]  /*3ec00*/  IADD3 R38, P4, R38, R252, RZ ;  /* 0x000000fc26267210 */ /* 0x000fe20007f9e0ff */
[----:B------:R-:W-:Y:S01]  /*3ec10*/  STL [R1+0x3c0], R46 ;  /* 0x0003c02e01007387 */ /* 0x000fe20000100800 */
[----:B------:R-:W-:Y:S01]  /*3ec20*/  ISETP.NE.U32.AND P2, PT, R36, RZ, PT ;  /* 0x000000ff2400720c */ /* 0x000fe20003f45070 */
[----:B------:R-:W-:Y:S02]  /*3ec30*/  IMAD.MOV.U32 R37, RZ, RZ, R47 ;  /* 0x000000ffff257224 */ /* 0x000fe400078e002f */
[----:B------:R-:W-:Y:S01]  /*3ec40*/  IMAD.X R39, R39, 0x1, R2, P4 ;  /* 0x0000000127277824 */ /* 0x000fe200020e0602 */
[----:B------:R-:W-:Y:S01]  /*3ec50*/  MOV R36, R46 ;  /* 0x0000002e00247202 */ /* 0x000fe20000000f00 */
        /* <DEDUP_REMOVED lines=8> */
[----:B------:R-:W3:Y:S04]  /*3ece0*/  LDL.LU R39, [R1+0x4b4] ;  /* 0x0004b40001277983 */ /* 0x000ee80000300800 */
[----:B------:R-:W3:Y:S04]  /*3ecf0*/  LDL.LU R38, [R1+0x4b8] ;  /* 0x0004b80001267983 */ /* 0x000ee80000300800 */
[----:B------:R1:W-:Y:S01]  /*3ed00*/  LDGSTS.E [R3+0xd000], [R36.64], P2 ;  /* 0x0d00000024037fae */ /* 0x0003e20009121848 */
[----:B----4-:R-:W-:-:S04]  /*3ed10*/  IADD3 R44, P1, R44, R252, RZ ;  /* 0x000000fc2c2c7210 */ /* 0x010fc80007f3e0ff */
[----:B------:R-:W-:Y:S01]  /*3ed20*/  IADD3.X R45, R45, R2, RZ, P1, !PT ;  /* 0x000000022d2d7210 */ /* 0x000fe20000ffe4ff */
[----:B------:R-:W-:Y:S01]  /*3ed30*/  STL [R1+0x430], R44 ;  /* 0x0004302c01007387 */ /* 0x000fe20000100800 */
[----:B-1----:R-:W-:Y:S02]  /*3ed40*/  MOV R36, R44 ;  /* 0x0000002c00247202 */ /* 0x002fe40000000f00 */
[----:B---3--:R-:W-:Y:S01]  /*3ed50*/  IADD3 R42, P3, R42, R252, RZ ;  /* 0x000000fc2a2a7210 */ /* 0x008fe20007f7e0ff */
        /* <DEDUP_REMOVED lines=8> */
[----:B----4-:R-:W-:Y:S01]  /*3ede0*/  IMAD.MOV.U32 R37, RZ, RZ, R43 ;  /* 0x000000ffff257224 */ /* 0x010fe200078e002b */
[----:B------:R-:W-:-:S02]  /*3edf0*/  MOV R36, R42 ;  /* 0x0000002a00247202 */ /* 0x000fc40000000f00 */
[----:B---3--:R-:W3:Y:S04]  /*3ee00*/  LDL.LU R43, [R1+0x524] ;  /* 0x00052400012b7983 */ /* 0x008ee80000300800 */
[----:B------:R-:W4:Y:S01]  /*3ee10*/  LDL.LU R42, [R1+0x528] ;  /* 0x00052800012a7983 */ /* 0x000f220000300800 */
[----:B------:R-:W-:-:S03]  /*3ee20*/  ISETP.GT.AND P1, PT, R0, 0x38, PT ;  /* 0x000000380000780c */ /* 0x000fc60003f24270 */
[----:B------:R1:W-:Y:S02]  /*3ee30*/  LDGSTS.E [R3+0xd200], [R36.64], P2 ;  /* 0x0d20000024037fae */ /* 0x0003e40009121848 */
[----:B-1----:R-:W-:-:S04]  /*3ee40*/  SEL R36, RZ, 0x4, !P1 ;  /* 0x00000004ff247807 */ /* 0x002fc80004800000 */
[----:B------:R-:W-:-:S04]  /*3ee50*/  SEL R36, R36, RZ, !P0 ;  /* 0x000000ff24247207 */ /* 0x000fc80004000000 */
[----:B------:R-:W-:Y:S02]  /*3ee60*/  ISETP.NE.U32.AND P1, PT, R36, RZ, PT ;  /* 0x000000ff2400720c */ /* 0x000fe40003f25070 */
[----:B------:R-:W-:-:S04]  /*3ee70*/  IADD3 R51, P3, R51, R252, RZ ;  /* 0x000000fc33337210 */ /* 0x000fc80007f7e0ff */
        /* <DEDUP_REMOVED lines=28> */
[----:B-1----:R-:W3:Y:S04]  /*3f040*/  LDL.LU R47, [R1+0x53c] ;  /* 0x00053c00012f7983 */ /* 0x002ee80000300800 */
[----:B------:R-:W3:Y:S01]  /*3f050*/  LDL.LU R46, [R1+0x540] ;  /* 0x00054000012e7983 */ /* 0x000ee20000300800 */
[----:B------:R-:W-:Y:S01]  /*3f060*/  IMAD.MOV.U32 R37, RZ, RZ, R39 ;  /* 0x000000ffff257224 */ /* 0x000fe200078e0027 */
[----:B------:R-:W-:-:S02]  /*3f070*/  MOV R36, R38 ;  /* 0x0000002600247202 */ /* 0x000fc40000000f00 */
[----:B------:R-:W3:Y:S04]  /*3f080*/  LDL.LU R39, [R1+0x5ac] ;  /* 0x0005ac0001277983 */ /* 0x000ee80000300800 */
        /* <DEDUP_REMOVED lines=8> */
[----:B----4-:R-:W-:Y:S01]  /*3f110*/  IADD3 R42, P4, R42, R252, RZ ;  /* 0x000000fc2a2a7210 */ /* 0x010fe20007f9e0ff */
[----:B------:R-:W-:Y:S01]  /*3f120*/  STL [R1+0x4c0], R44 ;  /* 0x0004c02c01007387 */ /* 0x000fe20000100800 */
[----:B------:R-:W-:Y:S01]  /*3f130*/  MOV R36, R44 ;  /* 0x0000002c00247202 */ /* 0x000fe20000000f00 */
[----:B------:R-:W-:Y:S02]  /*3f140*/  IMAD.MOV.U32 R37, RZ, RZ, R45 ;  /* 0x000000ffff257224 */ /* 0x000fe400078e002d */
[----:B---3--:R-:W-:Y:S01]  /*3f150*/  IMAD.X R43, R43, 0x1, R2, P4 ;  /* 0x000000012b2b7824 */ /* 0x008fe200020e0602 */
[----:B------:R1:W-:Y:S04]  /*3f160*/  STL [R1+0x4bc], R45 ;  /* 0x0004bc2d01007387 */ /* 0x0003e80000100800 */
[----:B------:R-:W-:Y:S04]  /*3f170*/  STL [R1+0x528], R42 ;  /* 0x0005282a01007387 */ /* 0x000fe80000100800 */
[----:B------:R2:W-:Y:S04]  /*3f180*/  STL [R1+0x524], R43 ;  /* 0x0005242b01007387 */ /* 0x0005e80000100800 */
[----:B-1----:R-:W3:Y:S04]  /*3f190*/  LDL.LU R45, [R1+0x5b4] ;  /* 0x0005b400012d7983 */ /* 0x002ee80000300800 */
[----:B------:R1:W-:Y:S04]  /*3f1a0*/  LDGSTS.E [R3+0xe300], [R36.64], P1 ;  /* 0x0e30000024037fae */ /* 0x0003e80008921848 */
[----:B------:R-:W4:Y:S01]  /*3f1b0*/  LDL.LU R44, [R1+0x5b8] ;  /* 0x0005b800012c7983 */ /* 0x000f220000300800 */
        /* <DEDUP_REMOVED lines=14> */
[----:B------:R1:W-:Y:S01]  /*3f2a0*/  STL [R1+0x534], R49 ;  /* 0x0005343101007387 */ /* 0x0003e20000100800 */
[----:B------:R-:W-:-:S03]  /*3f2b0*/  ISETP.GT.AND P1, PT, R0, 0x40, PT ;  /* 0x000000400000780c */ /* 0x000fc60003f24270 */
[----:B------:R1:W-:Y:S04]  /*3f2c0*/  LDGSTS.E [R3+0xf100], [R36.64], P2 ;  /* 0x0f10000024037fae */ /* 0x0003e80009121848 */
[----:B-1----:R-:W2:Y:S04]  /*3f2d0*/  LDL.LU R52, [R1+0x5cc] ;  /* 0x0005cc0001347983 */ /* 0x002ea80000300800 */
[----:B------:R-:W2:Y:S01]  /*3f2e0*/  LDL.LU R51, [R1+0x5d0] ;  /* 0x0005d00001337983 */ /* 0x000ea20000300800 */
[----:B------:R-:W-:Y:S01]  /*3f2f0*/  MOV R36, R48 ;  /* 0x0000003000247202 */ /* 0x000fe20000000f00 */
[----:B------:R-:W-:-:S02]  /*3f300*/  IMAD.MOV.U32 R37, RZ, RZ, R49 ;  /* 0x000000ffff257224 */ /* 0x000fc400078e0031 */
[----:B------:R-:W2:Y:S04]  /*3f310*/  LDL.LU R49, [R1+0x634] ;  /* 0x0006340001317983 */ /* 0x000ea80000300800 */
[----:B------:R-:W2:Y:S04]  /*3f320*/  LDL.LU R48, [R1+0x638] ;  /* 0x0006380001307983 */ /* 0x000ea80000300800 */
        /* <DEDUP_REMOVED lines=22> */
[----:B----4-:R-:W-:-:S04]  /*3f490*/  IADD3 R44, P2, R44, R252, RZ ;  /* 0x000000fc2c2c7210 */ /* 0x010fc80007f5e0ff */
[----:B---3--:R-:W-:Y:S01]  /*3f4a0*/  IADD3.X R45, R45, R2, RZ, P2, !PT ;  /* 0x000000022d2d7210 */ /* 0x008fe200017fe4ff */
[----:B------:R-:W-:Y:S01]  /*3f4b0*/  STL [R1+0x5b8], R44 ;  /* 0x0005b82c01007387 */ /* 0x000fe20000100800 */
[----:B-1----:R-:W-:Y:S02]  /*3f4c0*/  MOV R36, R44 ;  /* 0x0000002c00247202 */ /* 0x002fe40000000f00 */
[----:B--2---:R-:W-:Y:S01]  /*3f4d0*/  IADD3 R42, P3, R42, R252, RZ ;  /* 0x000000fc2a2a7210 */ /* 0x004fe20007f7e0ff */
[----:B------:R-:W-:Y:S01]  /*3f4e0*/  IMAD.MOV.U32 R37, RZ, RZ, R45 ;  /* 0x000000ffff257224 */ /* 0x000fe200078e002d */
[----:B------:R1:W-:Y:S03]  /*3f4f0*/  STL [R1+0x5b4], R45 ;  /* 0x0005b42d01007387 */ /* 0x0003e60000100800 */
[----:B------:R-:W-:Y:S01]  /*3f500*/  IMAD.X R43, R43, 0x1, R2, P3 ;  /* 0x000000012b2b7824 */ /* 0x000fe200018e0602 */
[----:B------:R-:W-:Y:S04]  /*3f510*/  STL [R1+0x5c8], R42 ;  /* 0x0005c82a01007387 */ /* 0x000fe80000100800 */
[----:B------:R2:W-:Y:S04]  /*3f520*/  STL [R1+0x5bc], R43 ;  /* 0x0005bc2b01007387 */ /* 0x0005e80000100800 */
[----:B------:R3:W-:Y:S04]  /*3f530*/  LDGSTS.E [R3+0x10100], [R36.64], P1 ;  /* 0x1010000024037fae */ /* 0x0007e80008921848 */
[----:B-1----:R-:W4:Y:S04]  /*3f540*/  LDL.LU R45, [R1+0x64c] ;  /* 0x00064c00012d7983 */ /* 0x002f280000300800 */
[----:B------:R-:W4:Y:S01]  /*3f550*/  LDL.LU R44, [R1+0x650] ;  /* 0x00065000012c7983 */ /* 0x000f220000300800 */
[----:B---3--:R-:W-:Y:S01]  /*3f560*/  IMAD.MOV.U32 R37, RZ, RZ, R43 ;  /* 0x000000ffff257224 */ /* 0x008fe200078e002b */
[----:B------:R-:W-:-:S02]  /*3f570*/  MOV R36, R42 ;  /* 0x0000002a00247202 */ /* 0x000fc40000000f00 */
[----:B--2---:R-:W2:Y:S04]  /*3f580*/  LDL.LU R43, [R1+0x6b4] ;  /* 0x0006b400012b7983 */ /* 0x004ea80000300800 */
[----:B------:R-:W3:Y:S01]  /*3f590*/  LDL.LU R42, [R1+0x6b8] ;  /* 0x0006b800012a7983 */ /* 0x000ee20000300800 */
        /* <DEDUP_REMOVED lines=51> */
[----:B--2---:R-:W-:Y:S01]  /*3f8d0*/  IMAD.X R43, R43, 0x1, R2, P4 ;  /* 0x000000012b2b7824 */ /* 0x004fe200020e0602 */
        /* <DEDUP_REMOVED lines=196> */
[----:B------:R-:W-:Y:S04]  /*40520*/  STL [R1+0x8d0], R51 ;  /* 0x0008d03301007387 */ /* 0x000fe80000100800 */
[----:B------:R-:W-:Y:S01]  /*40530*/  IMAD.X R49, R49, 0x1, R2, P4 ;  /* 0x0000000131317824 */ /* 0x000fe200020e0602 */
[----:B------:R1:W-:Y:S01]  /*40540*/  STL [R1+0x8cc], R52 ;  /* 0x0008cc3401007387 */ /* 0x0003e20000100800 */
[----:B------:R-:W-:Y:S01]  /*40550*/  MOV R36, R51 ;  /* 0x0000003300247202 */ /* 0x000fe20000000f00 */
[----:B------:R-:W-:-:S02]  /*40560*/  IMAD.MOV.U32 R37, RZ, RZ, R52 ;  /* 0x000000ffff257224 */ /* 0x000fc400078e0034 */
[----:B------:R-:W-:Y:S04]  /*40570*/  STL [R1+0x938], R48 ;  /* 0x0009383001007387 */ /* 0x000fe80000100800 */
[----:B------:R1:W-:Y:S04]  /*40580*/  STL [R1+0x934], R49 ;  /* 0x0009343101007387 */ /* 0x0003e80000100800 */
[----:B-1----:R-:W2:Y:S04]  /*40590*/  LDL.LU R52, [R1+0x9bc] ;  /* 0x0009bc0001347983 */ /* 0x002ea80000300800 */
[----:B------:R-:W2:Y:S04]  /*405a0*/  LDL.LU R51, [R1+0x9c0] ;  /* 0x0009c00001337983 */ /* 0x000ea80000300800 */
[----:B------:R1:W-:Y:S02]  /*405b0*/  LDGSTS.E [R3+0x16300], [R36.64], P1 ;  /* 0x1630000024037fae */ /* 0x0003e40008921848 */
[----:B-1----:R-:W-:Y:S01]  /*405c0*/  IMAD.MOV.U32 R37, RZ, RZ, R49 ;  /* 0x000000ffff257224 */ /* 0x002fe200078e0031 */
[----:B------:R-:W-:Y:S01]  /*405d0*/  MOV R36, R48 ;  /* 0x0000003000247202 */ /* 0x000fe20000000f00 */
        /* <DEDUP_REMOVED lines=44> */
[----:B------:R-:W-:Y:S02]  /*408a0*/  IADD3.X R52, R52, R2, RZ, P2, !PT ;  /* 0x0000000234347210 */ /* 0x000fe400017fe4ff */
[----:B-1----:R-:W-:-:S03]  /*408b0*/  MOV R36, R51 ;  /* 0x0000003300247202 */ /* 0x002fc60000000f00 */
[----:B------:R-:W-:Y:S01]  /*408c0*/  IMAD.MOV.U32 R37, RZ, RZ, R52 ;  /* 0x000000ffff257224 */ /* 0x000fe200078e0034 */
[----:B------:R-:W-:Y:S04]  /*408d0*/  STL [R1+0x9c0], R51 ;  /* 0x0009c03301007387 */ /* 0x000fe80000100800 */
[----:B------:R1:W-:Y:S01]  /*408e0*/  STL [R1+0x9bc], R52 ;  /* 0x0009bc3401007387 */ /* 0x0003e20000100800 */
[----:B------:R-:W-:-:S03]  /*408f0*/  IADD3 R48, P3, R48, R252, RZ ;  /* 0x000000fc30307210 */ /* 0x000fc60007f7e0ff */
[----:B------:R1:W-:Y:S02]  /*40900*/  LDGSTS.E [R3+0x18100], [R36.64], P1 ;  /* 0x1810000024037fae */ /* 0x0003e40008921848 */
[----:B------:R-:W-:Y:S02]  /*40910*/  IMAD.X R49, R49, 0x1, R2, P3 ;  /* 0x0000000131317824 */ /* 0x000fe400018e0602 */
[----:B------:R-:W-:Y:S01]  /*40920*/  STL [R1+0x9c8], R48 ;  /* 0x0009c83001007387 */ /* 0x000fe20000100800 */
[----:B------:R-:W-:-:S03]  /*40930*/  ISETP.GT.AND P2, PT, R0, 0x64, PT ;  /* 0x000000640000780c */ /* 0x000fc60003f44270 */
[----:B------:R1:W-:Y:S02]  /*40940*/  STL [R1+0x9c4], R49 ;  /* 0x0009c43101007387 */ /* 0x0003e40000100800 */
[----:B-1----:R-:W-:Y:S01]  /*40950*/  MOV R36, R48 ;  /* 0x0000003000247202 */ /* 0x002fe20000000f00 */
[----:B------:R-:W-:Y:S01]  /*40960*/  IMAD.MOV.U32 R37, RZ, RZ, R49 ;  /* 0x000000ffff257224 */ /* 0x000fe200078e0031 */
[----:B------:R-:W2:Y:S04]  /*40970*/  LDL.LU R52, [R1+0xa4c] ;  /* 0x000a4c0001347983 */ /* 0x000ea80000300800 */
[----:B------:R-:W2:Y:S04]  /*40980*/  LDL.LU R51, [R1+0xa50] ;  /* 0x000a500001337983 */ /* 0x000ea80000300800 */
[----:B------:R-:W2:Y:S04]  /*40990*/  LDL.LU R49, [R1+0xab4] ;  /* 0x000ab40001317983 */ /* 0x000ea80000300800 */
[----:B------:R-:W2:Y:S04]  /*409a0*/  LDL.LU R48, [R1+0xab8] ;  /* 0x000ab80001307983 */ /* 0x000ea80000300800 */
        /* <DEDUP_REMOVED lines=127> */
[----:B------:R-:W-:-:S03]  /*411a0*/  ISETP.NE.U32.AND P1, PT, R36, RZ, PT ;  /* 0x000000ff2400720c */ /* 0x000fc60003f25070 */
[----:B------:R-:W-:Y:S01]  /*411b0*/  IMAD.X R39, R39, 0x1, R2, P4 ;  /* 0x0000000127277824 */ /* 0x000fe200020e0602 */
[----:B------:R1:W-:Y:S01]  /*411c0*/  STL [R1+0xb4c], R47 ;  /* 0x000b4c2f01007387 */ /* 0x0003e20000100800 */
[----:B------:R-:W-:Y:S01]  /*411d0*/  MOV R36, R46 ;  /* 0x0000002e00247202 */ /* 0x000fe20000000f00 */
[----:B------:R-:W-:Y:S02]  /*411e0*/  IMAD.MOV.U32 R37, RZ, RZ, R47 ;  /* 0x000000ffff257224 */ /* 0x000fe400078e002f */
        /* <DEDUP_REMOVED lines=41> */
[----:B------:R-:W-:Y:S04]  /*41480*/  STL [R1+0xc34], R49 ;  /* 0x000c343101007387 */ /* 0x000fe80000100800 */
[----:B------:R-:W2:Y:S04]  /*41490*/  LDL.LU R54, [R1+0xcbc] ;  /* 0x000cbc0001367983 */ /* 0x000ea80000300800 */
[----:B------:R-:W2:Y:S04]  /*414a0*/  LDL.LU R53, [R1+0xcc0] ;  /* 0x000cc00001357983 */ /* 0x000ea80000300800 */
[----:B------:R1:W-:Y:S04]  /*414b0*/  LDGSTS.E [R3+0x1c300], [R36.64], P1 ;  /* 0x1c30000024037fae */ /* 0x0003e80008921848 */
[----:B-1----:R-:W2:Y:S04]  /*414c0*/  LDL.LU R52, [R1+0xcc4] ;  /* 0x000cc40001347983 */ /* 0x002ea80000300800 */
[----:B------:R-:W2:Y:S01]  /*414d0*/  LDL.LU R51, [R1+0xcc8] ;  /* 0x000cc80001337983 */ /* 0x000ea20000300800 */
[----:B------:R-:W-:Y:S01]  /*414e0*/  MOV R36, R48 ;  /* 0x0000003000247202 */ /* 0x000fe20000000f00 */
[----:B------:R-:W-:-:S05]  /*414f0*/  IMAD.MOV.U32 R37, RZ, RZ, R49 ;  /* 0x000000ffff257224 */ /* 0x000fca00078e0031 */
[----:B------:R1:W-:Y:S01]  /*41500*/  LDGSTS.E [R3+0x1d000], [R36.64], P2 ;  /* 0x1d00000024037fae */ /* 0x0003e20009121848 */
[----:B------:R-:W-:-:S04]  /*41510*/  IADD3 R46, P1, R46, R252, RZ ;  /* 0x000000fc2e2e7210 */ /* 0x000fc80007f3e0ff */
[----:B------:R-:W-:Y:S02]  /*41520*/  IADD3.X R47, R47, R2, RZ, P1, !PT ;  /* 0x000000022f2f7210 */ /* 0x000fe40000ffe4ff */
[----:B-1----:R-:W-:-:S03]  /*41530*/  MOV R36, R46 ;  /* 0x0000002e00247202 */ /* 0x002fc60000000f00 */
[----:B------:R-:W-:Y:S01]  /*41540*/  IMAD.MOV.U32 R37, RZ, RZ, R47 ;  /* 0x000000ffff257224 */ /* 0x000fe200078e002f */
[----:B------:R-:W-:Y:S04]  /*41550*/  STL [R1+0xc40], R46 ;  /* 0x000c402e01007387 */ /* 0x000fe80000100800 */
[----:B------:R-:W-:Y:S04]  /*41560*/  STL [R1+0xc3c], R47 ;  /* 0x000c3c2f01007387 */ /* 0x000fe80000100800 */
[----:B------:R1:W-:Y:S01]  /*41570*/  LDGSTS.E [R3+0x1d100], [R36.64], P2 ;  /* 0x1d10000024037fae */ /* 0x0003e20009121848 */
[----:B------:R-:W-:-:S05]  /*41580*/  IADD3 R38, P3, R38, R252, RZ ;  /* 0x000000fc26267210 */ /* 0x000fca0007f7e0ff */
[----:B------:R-:W-:Y:S01]  /*41590*/  IMAD.X R39, R39, 0x1, R2, P3 ;  /* 0x0000000127277824 */ /* 0x000fe200018e0602 */
[----:B------:R-:W-:Y:S01]  /*415a0*/  STL [R1+0xc48], R38 ;  /* 0x000c482601007387 */ /* 0x000fe20000100800 */
[----:B-1----:R-:W-:Y:S02]  /*415b0*/  MOV R36, R38 ;  /* 0x0000002600247202 */ /* 0x002fe40000000f00 */
[----:B------:R-:W-:Y:S01]  /*415c0*/  IMAD.MOV.U32 R37, RZ, RZ, R39 ;  /* 0x000000ffff257224 */ /* 0x000fe200078e0027 */
[----:B------:R1:W-:Y:S01]  /*415d0*/  STL [R1+0xc44], R39 ;  /* 0x000c442701007387 */ /* 0x0003e20000100800 */
[----:B------:R-:W-:-:S03]  /*415e0*/  ISETP.GT.AND P1, PT, R0, 0x78, PT ;  /* 0x000000780000780c */ /* 0x000fc60003f24270 */
[----:B------:R1:W-:Y:S04]  /*415f0*/  LDGSTS.E [R3+0x1d200], [R36.64], P2 ;  /* 0x1d20000024037fae */ /* 0x0003e80009121848 */
[----:B-1----:R-:W2:Y:S04]  /*41600*/  LDL.LU R39, [R1+0xccc] ;  /* 0x000ccc0001277983 */ /* 0x002ea80000300800 */
[----:B------:R-:W2:Y:S04]  /*41610*/  LDL.LU R38, [R1+0xcd0] ;  /* 0x000cd00001267983 */ /* 0x000ea80000300800 */
[----:B------:R-:W2:Y:S04]  /*41620*/  LDL.LU R49, [R1+0xd34] ;  /* 0x000d340001317983 */ /* 0x000ea80000300800 */
[----:B------:R-:W2:Y:S04]  /*41630*/  LDL.LU R48, [R1+0xd38] ;  /* 0x000d380001307983 */ /* 0x000ea80000300800 */
[----:B------:R-:W2:Y:S04]  /*41640*/  LDL.LU R47, [R1+0xd3c] ;  /* 0x000d3c00012f7983 */ /* 0x000ea80000300800 */
[----:B------:R-:W2:Y:S01]  /*41650*/  LDL.LU R46, [R1+0xd40] ;  /* 0x000d4000012e7983 */ /* 0x000ea20000300800 */
[----:B------:R-:W-:-:S04]  /*41660*/  SEL R36, RZ, 0x4, !P1 ;  /* 0x00000004ff247807 */ /* 0x000fc80004800000 */
        /* <DEDUP_REMOVED lines=17> */
[----:B--2---:R-:W3:Y:S04]  /*41780*/  LDL.LU R43, [R1+0xd4c] ;  /* 0x000d4c00012b7983 */ /* 0x004ee80000300800 */
[----:B------:R-:W3:Y:S04]  /*41790*/  LDL.LU R42, [R1+0xd50] ;  /* 0x000d5000012a7983 */ /* 0x000ee80000300800 */
[----:B------:R1:W-:Y:S01]  /*417a0*/  LDGSTS.E [R3+0x1e000], [R36.64], P1 ;  /* 0x1e00000024037fae */ /* 0x0003e20008921848 */
[----:B------:R-:W-:-:S04]  /*417b0*/  IADD3 R53, P2, R53, R252, RZ ;  /* 0x000000fc35357210 */ /* 0x000fc80007f5e0ff */
[----:B------:R-:W-:Y:S02]  /*417c0*/  IADD3.X R54, R54, R2, RZ, P2, !PT ;  /* 0x0000000236367210 */ /* 0x000fe400017fe4ff */
[----:B-1----:R-:W-:-:S03]  /*417d0*/  MOV R36, R53 ;  /* 0x0000003500247202 */ /* 0x002fc60000000f00 */
[----:B------:R-:W-:Y:S01]  /*417e0*/  IMAD.MOV.U32 R37, RZ, RZ, R54 ;  /* 0x000000ffff257224 */ /* 0x000fe200078e0036 */
[----:B------:R-:W-:-:S04]  /*417f0*/  IADD3 R51, P3, R51, R252, RZ ;  /* 0x000000fc33337210 */ /* 0x000fc80007f7e0ff */
[----:B------:R1:W-:Y:S01]  /*41800*/  LDGSTS.E [R3+0x1e100], [R36.64], P1 ;  /* 0x1e10000024037fae */ /* 0x0003e20008921848 */
[----:B------:R-:W-:Y:S01]  /*41810*/  IMAD.X R52, R52, 0x1, R2, P3 ;  /* 0x0000000134347824 */ /* 0x000fe200018e0602 */
[----:B------:R-:W-:Y:S02]  /*41820*/  ISETP.GT.AND P2, PT, R0, 0x7c, PT ;  /* 0x0000007c0000780c */ /* 0x000fe40003f44270 */
[----:B-1----:R-:W-:Y:S01]  /*41830*/  MOV R36, R51 ;  /* 0x0000003300247202 */ /* 0x002fe20000000f00 */
[----:B------:R-:W-:-:S05]  /*41840*/  IMAD.MOV.U32 R37, RZ, RZ, R52 ;  /* 0x000000ffff257224 */ /* 0x000fca00078e0034 */
[----:B------:R1:W-:Y:S04]  /*41850*/  LDGSTS.E [R3+0x1e200], [R36.64], P1 ;  /* 0x1e20000024037fae */ /* 0x0003e80008921848 */
[----:B------:R-:W-:Y:S01]  /*41860*/  STL [R1+0xcc0], R53 ;  /* 0x000cc03501007387 */ /* 0x000fe20000100800 */
[----:B-1----:R-:W-:-:S03]  /*41870*/  SEL R36, RZ, 0x4, !P2 ;  /* 0x00000004ff247807 */ /* 0x002fc60005000000 */
[----:B------:R-:W-:Y:S01]  /*41880*/  STL [R1+0xcbc], R54 ;  /* 0x000cbc3601007387 */ /* 0x000fe20000100800 */
[----:B------:R-:W-:-:S03]  /*41890*/  SEL R36, R36, RZ, !P0 ;  /* 0x000000ff24247207 */ /* 0x000fc60004000000 */
[----:B------:R-:W-:Y:S01]  /*418a0*/  STL [R1+0xcc8], R51 ;  /* 0x000cc83301007387 */ /* 0x000fe20000100800 */
[----:B------:R-:W-:-:S03]  /*418b0*/  ISETP.NE.U32.AND P2, PT, R36, RZ, PT ;  /* 0x000000ff2400720c */ /* 0x000fc60003f45070 */
[----:B------:R-:W-:Y:S01]  /*418c0*/  STL [R1+0xcc4], R52 ;  /* 0x000cc43401007387 */ /* 0x000fe20000100800 */
[----:B------:R-:W-:-:S04]  /*418d0*/  IADD3 R38, P3, R38, R252, RZ ;  /* 0x000000fc26267210 */ /* 0x000fc80007f7e0ff */
[----:B------:R-:W-:Y:S01]  /*418e0*/  IADD3.X R39, R39, R2, RZ, P3, !PT ;  /* 0x0000000227277210 */ /* 0x000fe20001ffe4ff */
[----:B------:R-:W-:Y:S01]  /*418f0*/  STL [R1+0xcd0], R38 ;  /* 0x000cd02601007387 */ /* 0x000fe20000100800 */
[----:B------:R-:W-:Y:S02]  /*41900*/  IMAD.MOV.U32 R36, RZ, RZ, R38 ;  /* 0x000000ffff247224 */ /* 0x000fe400078e0026 */
[----:B------:R-:W-:Y:S01]  /*41910*/  MOV R37, R39 ;  /* 0x0000002700257202 */ /* 0x000fe20000000f00 */
[----:B------:R1:W-:Y:S04]  /*41920*/  STL [R1+0xccc], R39 ;  /* 0x000ccc2701007387 */ /* 0x0003e80000100800 */
[----:B------:R1:W-:Y:S01]  /*41930*/  LDGSTS.E [R3+0x1e300], [R36.64], P1 ;  /* 0x1e30000024037fae */ /* 0x0003e20008921848 */
[----:B------:R-:W-:-:S03]  /*41940*/  IADD3 R48, P1, R48, R252, RZ ;  /* 0x000000fc30307210 */ /* 0x000fc60007f3e0ff */
[----:B-1----:R-:W2:Y:S04]  /*41950*/  LDL.LU R39, [R1+0x1784] ;  /* 0x0017840001277983 */ /* 0x002ea80000300800 */
[----:B------:R-:W2:Y:S01]  /*41960*/  LDL.LU R38, [R1+0x17ac] ;  /* 0x0017ac0001267983 */ /* 0x000ea20000300800 */
[----:B------:R-:W-:Y:S01]  /*41970*/  IADD3 R46, P3, R46, R252, RZ ;  /* 0x000000fc2e2e7210 */ /* 0x000fe20007f7e0ff */
[----:B------:R-:W-:-:S03]  /*41980*/  IMAD.X R49, R49, 0x1, R2, P1 ;  /* 0x0000000131317824 */ /* 0x000fc600008e0602 */
[----:B------:R-:W-:Y:S01]  /*41990*/  IADD3.X R47, R47, R2, RZ, P3, !PT ;  /* 0x000000022f2f7210 */ /* 0x000fe20001ffe4ff */
[----:B------:R-:W-:Y:S04]  /*419a0*/  STL [R1+0xd38], R48 ;  /* 0x000d383001007387 */ /* 0x000fe80000100800 */
[----:B------:R1:W-:Y:S04]  /*419b0*/  STL [R1+0xd34], R49 ;  /* 0x000d343101007387 */ /* 0x0003e80000100800 */
[----:B------:R-:W-:Y:S04]  /*419c0*/  STL [R1+0xd40], R46 ;  /* 0x000d402e01007387 */ /* 0x000fe80000100800 */
[----:B------:R1:W-:Y:S01]  /*419d0*/  STL [R1+0xd3c], R47 ;  /* 0x000d3c2f01007387 */ /* 0x0003e20000100800 */
[----:B------:R-:W-:-:S03]  /*419e0*/  MOV R37, R49 ;  /* 0x0000003100257202 */ /* 0x000fc60000000f00 */
[----:B------:R-:W2:Y:S01]  /*419f0*/  LDL.LU R52, [R1+0x177c] ;  /* 0x00177c0001347983 */ /* 0x000ea20000300800 */
[----:B------:R-:W-:-:S03]  /*41a00*/  IMAD.MOV.U32 R36, RZ, RZ, R48 ;  /* 0x000000ffff247224 */ /* 0x000fc600078e0030 */
[----:B------:R-:W2:Y:S04]  /*41a10*/  LDL.LU R51, [R1+0x1788] ;  /* 0x0017880001337983 */ /* 0x000ea80000300800 */
[----:B-1----:R-:W2:Y:S04]  /*41a20*/  LDL.LU R49, [R1+0x1774] ;  /* 0x0017740001317983 */ /* 0x002ea80000300800 */
[----:B------:R-:W2:Y:S04]  /*41a30*/  LDL.LU R48, [R1+0x1780] ;  /* 0x0017800001307983 */ /* 0x000ea80000300800 */
[----:B------:R1:W-:Y:S02]  /*41a40*/  LDGSTS.E [R3+0x1f000], [R36.64], P2 ;  /* 0x1f00000024037fae */ /* 0x0003e40009121848 */
[----:B-1----:R-:W-:Y:S01]  /*41a50*/  IMAD.MOV.U32 R36, RZ, RZ, R46 ;  /* 0x000000ffff247224 */ /* 0x002fe200078e002e */
[----:B------:R-:W-:-:S05]  /*41a60*/  MOV R37, R47 ;  /* 0x0000002f00257202 */ /* 0x000fca0000000f00 */
[----:B------:R1:W-:Y:S01]  /*41a70*/  LDGSTS.E [R3+0x1f100], [R36.64], P2 ;  /* 0x1f10000024037fae */ /* 0x0003e20009121848 */
[----:B----4-:R-:W-:-:S05]  /*41a80*/  IADD3 R44, P1, R44, R252, RZ ;  /* 0x000000fc2c2c7210 */ /* 0x010fca0007f3e0ff */
[----:B---3--:R-:W-:Y:S01]  /*41a90*/  IMAD.X R45, R45, 0x1, R2, P1 ;  /* 0x000000012d2d7824 */ /* 0x008fe200008e0602 */
[----:B------:R3:W-:Y:S01]  /*41aa0*/  STL [R1+0xd48], R44 ;  /* 0x000d482c01007387 */ /* 0x0007e20000100800 */
[----:B-1----:R-:W-:Y:S01]  /*41ab0*/  IMAD.MOV.U32 R36, RZ, RZ, R44 ;  /* 0x000000ffff247224 */ /* 0x002fe200078e002c */
[----:B------:R-:W-:Y:S02]  /*41ac0*/  IADD3 R42, P3, R42, R252, RZ ;  /* 0x000000fc2a2a7210 */ /* 0x000fe40007f7e0ff */
[----:B------:R-:W-:Y:S02]  /*41ad0*/  STL [R1+0xd44], R45 ;  /* 0x000d442d01007387 */ /* 0x000fe40000100800 */
[----:B------:R-:W-:Y:S02]  /*41ae0*/  IADD3.X R43, R43, R2, RZ, P3, !PT ;  /* 0x000000022b2b7210 */ /* 0x000fe40001ffe4ff */
[----:B------:R-:W-:Y:S01]  /*41af0*/  STL [R1+0xd50], R42 ;  /* 0x000d502a01007387 */ /* 0x000fe20000100800 */
[----:B------:R-:W-:-:S03]  /*41b00*/  MOV R37, R45 ;  /* 0x0000002d00257202 */ /* 0x000fc60000000f00 */
[----:B------:R1:W-:Y:S04]  /*41b10*/  STL [R1+0xd4c], R43 ;  /* 0x000d4c2b01007387 */ /* 0x0003e80000100800 */
[----:B------:R-:W4:Y:S04]  /*41b20*/  LDL.LU R47, [R1+0x176c] ;  /* 0x00176c00012f7983 */ /* 0x000f280000300800 */
[----:B------:R-:W4:Y:S04]  /*41b30*/  LDL.LU R46, [R1+0x1778] ;  /* 0x00177800012e7983 */ /* 0x000f280000300800 */
[----:B------:R1:W-:Y:S04]  /*41b40*/  LDGSTS.E [R3+0x1f200], [R36.64], P2 ;  /* 0x1f20000024037fae */ /* 0x0003e80009121848 */
[----:B---3--:R-:W3:Y:S01]  /*41b50*/  LDL.LU R44, [R1+0x1704] ;  /* 0x00170400012c7983 */ /* 0x008ee20000300800 */
[----:B-1----:R-:W-:-:S03]  /*41b60*/  MOV R37, R43 ;  /* 0x0000002b00257202 */ /* 0x002fc60000000f00 */
[----:B------:R-:W3:Y:S01]  /*41b70*/  LDL.LU R43, [R1+0x1730] ;  /* 0x00173000012b7983 */ /* 0x000ee20000300800 */
[----:B------:R-:W-:Y:S01]  /*41b80*/  IMAD.MOV.U32 R36, RZ, RZ, R42 ;  /* 0x000000ffff247224 */ /* 0x000fe200078e002a */
[----:B------:R-:W-:-:S04]  /*41b90*/  ISETP.GT.AND P1, PT, R0, 0x1, PT ;  /* 0x000000010000780c */ /* 0x000fc80003f24270 */
[----:B------:R1:W-:Y:S01]  /*41ba0*/  LDGSTS.E [R3+0x1f300], [R36.64], P2 ;  /* 0x1f30000024037fae */ /* 0x0003e20009121848 */
[----:B------:R-:W-:Y:S01]  /*41bb0*/  IMAD.SHL.U32 R56, R41, 0x4, RZ ;  /* 0x0000000429387824 */ /* 0x000fe200078e00ff */
[----:B-1----:R-:W-:-:S04]  /*41bc0*/  SEL R3, RZ, 0x4, !P1 ;  /* 0x00000004ff037807 */ /* 0x002fc80004800000 */
[----:B------:R-:W-:-:S04]  /*41bd0*/  SEL R3, R3, RZ, !P0 ;  /* 0x000000ff03037207 */ /* 0x000fc80004000000 */
[----:B------:R-:W-:Y:S02]  /*41be0*/  ISETP.NE.U32.AND P1, PT, R3, RZ, PT ;  /* 0x000000ff0300720c */ /* 0x000fe40003f25070 */
[----:B------:R-:W-:Y:S02]  /*41bf0*/  LOP3.LUT R54, R56, 0x20, RZ, 0x3c, !PT ;  /* 0x0000002038367812 */ /* 0x000fe400078e3cff */
[----:B------:R-:W-:-:S04]  /*41c00*/  MOV R3, UR5 ;  /* 0x0000000500037c02 */ /* 0x000fc80008000f00 */
[----:B------:R-:W-:Y:S02]  /*41c10*/  LEA R3, R3, R54, 0x11 ;  /* 0x0000003603037211 */ /* 0x000fe400078e88ff */
[----:B--2---:R-:W-:-:S05]  /*41c20*/  IADD3 R38, P2, R38, R252, RZ ;  /* 0x000000fc26267210 */ /* 0x004fca0007f5e0ff */
[----:B------:R-:W-:Y:S01]  /*41c30*/  IMAD.X R39, R39, 0x1, R2, P2 ;  /* 0x0000000127277824 */ /* 0x000fe200010e0602 */
[----:B------:R-:W-:Y:S04]  /*41c40*/  STL [R1+0x17ac], R38 ;  /* 0x0017ac2601007387 */ /* 0x000fe80000100800 */
[----:B------:R1:W-:Y:S01]  /*41c50*/  STL [R1+0x1784], R39 ;  /* 0x0017842701007387 */ /* 0x0003e20000100800 */
[----:B------:R-:W-:-:S03]  /*41c60*/  MOV R37, R39 ;  /* 0x0000002700257202 */ /* 0x000fc60000000f00 */
[----:B------:R-:W2:Y:S01]  /*41c70*/  LDL.LU R45, [R1+0x16fc] ;  /* 0x0016fc00012d7983 */ /* 0x000ea20000300800 */
[----:B------:R-:W-:-:S03]  /*41c80*/  IMAD.MOV.U32 R36, RZ, RZ, R38 ;  /* 0x000000ffff247224 */ /* 0x000fc600078e0026 */
[----:B------:R-:W2:Y:S04]  /*41c90*/  LDL.LU R42, [R1+0x1708] ;  /* 0x00170800012a7983 */ /* 0x000ea80000300800 */
[----:B-1----:R-:W2:Y:S04]  /*41ca0*/  LDL.LU R39, [R1+0x16f4] ;  /* 0x0016f40001277983 */ /* 0x002ea80000300800 */
[----:B------:R-:W2:Y:S01]  /*41cb0*/  LDL.LU R38, [R1+0x1700] ;  /* 0x0017000001267983 */ /* 0x000ea20000300800 */
[----:B------:R-:W-:-:S03]  /*41cc0*/  IADD3 R51, P2, R51, R252, RZ ;  /* 0x000000fc33337210 */ /* 0x000fc60007f5e0ff */
[----:B------:R1:W-:Y:S02]  /*41cd0*/  LDGSTS.E [R3+0x400], [R36.64], P1 ;  /* 0x0040000024037fae */ /* 0x0003e40008921848 */
[----:B------:R-:W-:Y:S01]  /*41ce0*/  IMAD.X R52, R52, 0x1, R2, P2 ;  /* 0x0000000134347824 */ /* 0x000fe200010e0602 */
[----:B------:R-:W-:Y:S01]  /*41cf0*/  IADD3 R48, P3, R48, R252, RZ ;  /* 0x000000fc30307210 */ /* 0x000fe20007f7e0ff */
[----:B------:R-:W-:Y:S03]  /*41d00*/  STL [R1+0x1788], R51 ;  /* 0x0017883301007387 */ /* 0x000fe60000100800 */
[----:B------:R-:W-:Y:S01]  /*41d10*/  IADD3.X R49, R49, R2, RZ, P3, !PT ;  /* 0x0000000231317210 */ /* 0x000fe20001ffe4ff */
[----:B------:R1:W-:Y:S02]  /*41d20*/  STL [R1+0x177c], R52 ;  /* 0x00177c3401007387 */ /* 0x0003e40000100800 */
[----:B-1----:R-:W-:Y:S01]  /*41d30*/  IMAD.MOV.U32 R36, RZ, RZ, R51 ;  /* 0x000000ffff247224 */ /* 0x002fe200078e0033 */
[----:B------:R-:W-:Y:S01]  /*41d40*/  MOV R37, R52 ;  /* 0x0000003400257202 */ /* 0x000fe20000000f00 */
[----:B------:R-:W-:Y:S04]  /*41d50*/  STL [R1+0x1780], R48 ;  /* 0x0017803001007387 */ /* 0x000fe80000100800 */
[----:B------:R1:W-:Y:S04]  /*41d60*/  STL [R1+0x1774], R49 ;  /* 0x0017743101007387 */ /* 0x0003e80000100800 */
[----:B------:R-:W2:Y:S01]  /*41d70*/  LDL.LU R52, [R1+0x16ec] ;  /* 0x0016ec0001347983 */ /* 0x000ea20000300800 */
[----:B------:R-:W-:-:S03]  /*41d80*/  ISETP.GT.AND P2, PT, R0, 0x5, PT ;  /* 0x000000050000780c */ /* 0x000fc60003f44270 */
[----:B------:R1:W-:Y:S04]  /*41d90*/  LDGSTS.E [R3+0x500], [R36.64], P1 ;  /* 0x0050000024037fae */ /* 0x0003e80008921848 */
[----:B------:R-:W2:Y:S01]  /*41da0*/  LDL.LU R51, [R1+0x16f8] ;  /* 0x0016f80001337983 */ /* 0x000ea20000300800 */
[----:B-1----:R-:W-:Y:S01]  /*41db0*/  IMAD.MOV.U32 R36, RZ, RZ, R48 ;  /* 0x000000ffff247224 */ /* 0x002fe200078e0030 */
[----:B------:R-:W-:Y:S02]  /*41dc0*/  MOV R37, R49 ;  /* 0x0000003100257202 */ /* 0x000fe40000000f00 */
[----:B------:R-:W2:Y:S04]  /*41dd0*/  LDL.LU R49, [R1+0x1684] ;  /* 0x0016840001317983 */ /* 0x000ea80000300800 */
[----:B------:R-:W2:Y:S04]  /*41de0*/  LDL.LU R48, [R1+0x16b0] ;  /* 0x0016b00001307983 */ /* 0x000ea80000300800 */
[----:B------:R1:W-:Y:S02]  /*41df0*/  LDGSTS.E [R3+0x600], [R36.64], P1 ;  /* 0x0060000024037fae */ /* 0x0003e40008921848 */
[----:B-1----:R-:W-:-:S04]  /*41e00*/  SEL R36, RZ, 0x4, !P2 ;  /* 0x00000004ff247807 */ /* 0x002fc80005000000 */
[----:B------:R-:W-:-:S04]  /*41e10*/  SEL R36, R36, RZ, !P0 ;  /* 0x000000ff24247207 */ /* 0x000fc80004000000 */
[----:B------:R-:W-:Y:S02]  /*41e20*/  ISETP.NE.U32.AND P2, PT, R36, RZ, PT ;  /* 0x000000ff2400720c */ /* 0x000fe40003f45070 */
[----:B----4-:R-:W-:-:S05]  /*41e30*/  IADD3 R46, P3, R46, R252, RZ ;  /* 0x000000fc2e2e7210 */ /* 0x010fca0007f7e0ff */
[----:B------:R-:W-:Y:S01]  /*41e40*/  IMAD.X R47, R47, 0x1, R2, P3 ;  /* 0x000000012f2f7824 */ /* 0x000fe200018e0602 */
[----:B------:R-:W-:Y:S01]  /*41e50*/  STL [R1+0x1778], R46 ;  /* 0x0017782e01007387 */ /* 0x000fe20000100800 */
[----:B------:R-:W-:-:S03]  /*41e60*/  IMAD.MOV.U32 R36, RZ, RZ, R46 ;  /* 0x000000ffff247224 */ /* 0x000fc600078e002e */
[----:B------:R1:W-:Y:S01]  /*41e70*/  STL [R1+0x176c], R47 ;  /* 0x00176c2f01007387 */ /* 0x0003e20000100800 */
[----:B------:R-:W-:-:S05]  /*41e80*/  MOV R37, R47 ;  /* 0x0000002f00257202 */ /* 0x000fca0000000f00 */
[----:B------:R4:W-:Y:S01]  /*41e90*/  LDGSTS.E [R3+0x700], [R36.64], P1 ;  /* 0x0070000024037fae */ /* 0x0009e20008921848 */
[----:B---3--:R-:W-:-:S04]  /*41ea0*/  IADD3 R43, P4, R43, R252, RZ ;  /* 0x000000fc2b2b7210 */ /* 0x008fc80007f9e0ff */
[----:B------:R-:W-:Y:S01]  /*41eb0*/  IADD3.X R44, R44, R2, RZ, P4, !PT ;  /* 0x000000022c2c7210 */ /* 0x000fe200027fe4ff */
[----:B------:R-:W-:Y:S04]  /*41ec0*/  STL [R1+0x1730], R43 ;  /* 0x0017302b01007387 */ /* 0x000fe80000100800 */
[----:B------:R3:W-:Y:S01]  /*41ed0*/  STL [R1+0x1704], R44 ;  /* 0x0017042c01007387 */ /* 0x0007e20000100800 */
[----:B----4-:R-:W-:-:S03]  /*41ee0*/  MOV R37, R44 ;  /* 0x0000002c00257202 */ /* 0x010fc60000000f00 */
[----:B-1----:R-:W4:Y:S01]  /*41ef0*/  LDL.LU R47, [R1+0x167c] ;  /* 0x00167c00012f7983 */ /* 0x002f220000300800 */
[----:B------:R-:W-:-:S03]  /*41f00*/  IMAD.MOV.U32 R36, RZ, RZ, R43 ;  /* 0x000000ffff247224 */ /* 0x000fc600078e002b */
[----:B------:R-:W4:Y:S04]  /*41f10*/  LDL.LU R46, [R1+0x1688] ;  /* 0x00168800012e7983 */ /* 0x000f280000300800 */
[----:B---3--:R-:W3:Y:S04]  /*41f20*/  LDL.LU R44, [R1+0x1674] ;  /* 0x00167400012c7983 */ /* 0x008ee80000300800 */
[----:B------:R-:W3:Y:S04]  /*41f30*/  LDL.LU R43, [R1+0x1680] ;  /* 0x00168000012b7983 */ /* 0x000ee80000300800 */
[----:B------:R1:W-:Y:S01]  /*41f40*/  LDGSTS.E [R3+0x1400], [R36.64], P2 ;  /* 0x0140000024037fae */ /* 0x0003e20009121848 */
[----:B--2---:R-:W-:-:S05]  /*41f50*/  IADD3 R42, P1, R42, R252, RZ ;  /* 0x000000fc2a2a7210 */ /* 0x004fca0007f3e0ff */
[----:B------:R-:W-:Y:S01]  /*41f60*/  IMAD.X R45, R45, 0x1, R2, P1 ;  /* 0x000000012d2d7824 */ /* 0x000fe200008e0602 */
[----:B------:R-:W-:Y:S01]  /*41f70*/  IADD3 R38, P3, R38, R252, RZ ;  /* 0x000000fc26267210 */ /* 0x000fe20007f7e0ff */
[----:B------:R-:W-:Y:S03]  /*41f80*/  STL [R1+0x1708], R42 ;  /* 0x0017082a01007387 */ /* 0x000fe60000100800 */
[----:B------:R-:W-:Y:S01]  /*41f90*/  IADD3.X R39, R39, R2, RZ, P3, !PT ;  /* 0x0000000227277210 */ /* 0x000fe20001ffe4ff */
[----:B------:R2:W-:Y:S01]  /*41fa0*/  STL [R1+0x16fc], R45 ;  /* 0x0016fc2d01007387 */ /* 0x0005e20000100800 */
[----:B-1----:R-:W-:Y:S01]  /*41fb0*/  IMAD.MOV.U32 R36, RZ, RZ, R42 ;  /* 0x000000ffff247224 */ /* 0x002fe200078e002a */
[----:B------:R-:W-:Y:S02]  /*41fc0*/  MOV R37, R45 ;  /* 0x0000002d00257202 */ /* 0x000fe40000000f00 */
[----:B------:R-:W-:Y:S04]  /*41fd0*/  STL [R1+0x1700], R38 ;  /* 0x0017002601007387 */ /* 0x000fe80000100800 */
[----:B------:R1:W-:Y:S04]  /*41fe0*/  STL [R1+0x16f4], R39 ;  /* 0x0016f42701007387 */ /* 0x0003e80000100800 */
[----:B--2---:R-:W2:Y:S04]  /*41ff0*/  LDL.LU R45, [R1+0x166c] ;  /* 0x00166c00012d7983 */ /* 0x004ea80000300800 */
[----:B------:R-:W2:Y:S01]  /*42000*/  LDL.LU R42, [R1+0x1678] ;  /* 0x00167800012a7983 */ /* 0x000ea20000300800 */
[----:B------:R-:W-:-:S03]  /*42010*/  ISETP.GT.AND P1, PT, R0, 0x9, PT ;  /* 0x000000090000780c */ /* 0x000fc60003f24270 */
[----:B------:R1:W-:Y:S02]  /*42020*/  LDGSTS.E [R3+0x1500], [R36.64], P2 ;  /* 0x0150000024037fae */ /* 0x0003e40009121848 */
[----:B-1----:R-:W-:Y:S01]  /*42030*/  IMAD.MOV.U32 R36, RZ, RZ, R38 ;  /* 0x000000ffff247224 */ /* 0x002fe200078e0026 */
[----:B------:R-:W-:Y:S02]  /*42040*/  MOV R37, R39 ;  /* 0x0000002700257202 */ /* 0x000fe40000000f00 */
[----:B------:R-:W2:Y:S01]  /*42050*/  LDL.LU R39, [R1+0x1604] ;  /* 0x0016040001277983 */ /* 0x000ea20000300800 */
[----:B------:R-:W-:-:S03]  /*42060*/  IADD3 R51, P3, R51, R252, RZ ;  /* 0x000000fc33337210 */ /* 0x000fc60007f7e0ff */
        /* <DEDUP_REMOVED lines=8> */
[----:B------:R-:W-:Y:S02]  /*420f0*/  MOV R37, R52 ;  /* 0x0000003400257202 */ /* 0x000fe40000000f00 */
[----:B------:R-:W-:Y:S01]  /*42100*/  ISETP.NE.U32.AND P1, PT, R36, RZ, PT ;  /* 0x000000ff2400720c */ /* 0x000fe20003f25070 */
[----:B------:R1:W-:Y:S01]  /*42110*/  STL [R1+0x16ec], R52 ;  /* 0x0016ec3401007387 */ /* 0x0003e20000100800 */
[----:B------:R-:W-:-:S03]  /*42120*/  IMAD.MOV.U32 R36, RZ, RZ, R51 ;  /* 0x000000ffff247224 */ /* 0x000fc600078e0033 */
[----:B------:R-:W-:Y:S04]  /*42130*/  STL [R1+0x16b0], R48 ;  /* 0x0016b03001007387 */ /* 0x000fe80000100800 */
[----:B------:R1:W-:Y:S04]  /*42140*/  STL [R1+0x1684], R49 ;  /* 0x0016843101007387 */ /* 0x0003e80000100800 */
[----:B-1----:R-:W2:Y:S04]  /*42150*/  LDL.LU R52, [R1+0x15fc] ;  /* 0x0015fc0001347983 */ /* 0x002ea80000300800 */
[----:B------:R-:W2:Y:S04]  /*42160*/  LDL.LU R51, [R1+0x1608] ;  /* 0x0016080001337983 */ /* 0x000ea80000300800 */
[----:B------:R1:W-:Y:S02]  /*42170*/  LDGSTS.E [R3+0x1700], [R36.64], P2 ;  /* 0x0170000024037fae */ /* 0x0003e40009121848 */
[----:B-1----:R-:W-:Y:S01]  /*42180*/  MOV R37, R49 ;  /* 0x0000003100257202 */ /* 0x002fe20000000f00 */
[----:B------:R-:W-:Y:S01]  /*42190*/  IMAD.MOV.U32 R36, RZ, RZ, R48 ;  /* 0x000000ffff247224 */ /* 0x000fe200078e0030 */
[----:B------:R-:W2:Y:S04]  /*421a0*/  LDL.LU R49, [R1+0x15f4] ;  /* 0x0015f40001317983 */ /* 0x000ea80000300800 */
[----:B------:R-:W2:Y:S04]  /*421b0*/  LDL.LU R48, [R1+0x1600] ;  /* 0x0016000001307983 */ /* 0x000ea80000300800 */
[----:B------:R1:W-:Y:S01]  /*421c0*/  LDGSTS.E [R3+0x2400], [R36.64], P1 ;  /* 0x0240000024037fae */ /* 0x0003e20008921848 */
[----:B----4-:R-:W-:-:S05]  /*421d0*/  IADD3 R46, P2, R46, R252, RZ ;  /* 0x000000fc2e2e7210 */ /* 0x010fca0007f5e0ff */
[----:B------:R-:W-:Y:S01]  /*421e0*/  IMAD.X R47, R47, 0x1, R2, P2 ;  /* 0x000000012f2f7824 */ /* 0x000fe200010e0602 */
[----:B---3--:R-:W-:Y:S01]  /*421f0*/  IADD3 R43, P3, R43, R252, RZ ;  /* 0x000000fc2b2b7210 */ /* 0x008fe20007f7e0ff */
[----:B------:R-:W-:Y:S01]  /*42200*/  STL [R1+0x1688], R46 ;  /* 0x0016882e01007387 */ /* 0x000fe20000100800 */
[----:B-1----:R-:W-:Y:S02]  /*42210*/  IMAD.MOV.U32 R36, RZ, RZ, R46 ;  /* 0x000000ffff247224 */ /* 0x002fe400078e002e */
[----:B------:R-:W-:Y:S01]  /*42220*/  IADD3.X R44, R44, R2, RZ, P3, !PT ;  /* 0x000000022c2c7210 */ /* 0x000fe20001ffe4ff */
[----:B------:R1:W-:Y:S01]  /*42230*/  STL [R1+0x167c], R47 ;  /* 0x00167c2f01007387 */ /* 0x0003e20000100800 */
[----:B------:R-:W-:-:S03]  /*42240*/  MOV R37, R47 ;  /* 0x0000002f00257202 */ /* 0x000fc60000000f00 */
[----:B------:R-:W-:Y:S04]  /*42250*/  STL [R1+0x1680], R43 ;  /* 0x0016802b01007387 */ /* 0x000fe80000100800 */
[----:B------:R3:W-:Y:S04]  /*42260*/  STL [R1+0x1674], R44 ;  /* 0x0016742c01007387 */ /* 0x0007e80000100800 */
[----:B-1----:R-:W4:Y:S04]  /*42270*/  LDL.LU R47, [R1+0x15ec] ;  /* 0x0015ec00012f7983 */ /* 0x002f280000300800 */
[----:B------:R1:W-:Y:S04]  /*42280*/  LDGSTS.E [R3+0x2500], [R36.64], P1 ;  /* 0x0250000024037fae */ /* 0x0003e80008921848 */
[----:B------:R-:W4:Y:S01]  /*42290*/  LDL.LU R46, [R1+0x15f8] ;  /* 0x0015f800012e7983 */ /* 0x000f220000300800 */
[----:B-1----:R-:W-:Y:S01]  /*422a0*/  MOV R37, R44 ;  /* 0x0000002c00257202 */ /* 0x002fe20000000f00 */
[----:B------:R-:W-:-:S02]  /*422b0*/  IMAD.MOV.U32 R36, RZ, RZ, R43 ;  /* 0x000000ffff247224 */ /* 0x000fc400078e002b */
[----:B---3--:R-:W3:Y:S04]  /*422c0*/  LDL.LU R44, [R1+0x1584] ;  /* 0x00158400012c7983 */ /* 0x008ee80000300800 */
[----:B------:R-:W3:Y:S01]  /*422d0*/  LDL.LU R43, [R1+0x15b0] ;  /* 0x0015b000012b7983 */ /* 0x000ee20000300800 */
        /* <DEDUP_REMOVED lines=8> */
[----:B------:R-:W-:-:S03]  /*42360*/  IMAD.MOV.U32 R36, RZ, RZ, R42 ;  /* 0x000000ffff247224 */ /* 0x000fc600078e002a */
[----:B------:R-:W-:Y:S01]  /*42370*/  MOV R37, R45 ;  /* 0x0000002d00257202 */ /* 0x000fe20000000f00 */
[----:B------:R1:W-:Y:S04]  /*42380*/  STL [R1+0x166c], R45 ;  /* 0x00166c2d01007387 */ /* 0x0003e80000100800 */
[----:B------:R2:W-:Y:S01]  /*42390*/  LDGSTS.E [R3+0x2700], [R36.64], P1 ;  /* 0x0270000024037fae */ /* 0x0005e20008921848 */
[----:B------:R-:W-:-:S04]  /*423a0*/  IADD3 R38, P4, R38, R252, RZ ;  /* 0x000000fc26267210 */ /* 0x000fc80007f9e0ff */
[----:B------:R-:W-:Y:S01]  /*423b0*/  IADD3.X R39, R39, R2, RZ, P4, !PT ;  /* 0x0000000227277210 */ /* 0x000fe200027fe4ff */
[----:B------:R-:W-:Y:S04]  /*423c0*/  STL [R1+0x1630], R38 ;  /* 0x0016302601007387 */ /* 0x000fe80000100800 */
[----:B------:R2:W-:Y:S02]  /*423d0*/  STL [R1+0x1604], R39 ;  /* 0x0016042701007387 */ /* 0x0005e40000100800 */
[----:B--2---:R-:W-:Y:S02]  /*423e0*/  MOV R37, R39 ;  /* 0x0000002700257202 */ /* 0x004fe40000000f00 */
[----:B-1----:R-:W2:Y:S01]  /*423f0*/  LDL.LU R45, [R1+0x157c] ;  /* 0x00157c00012d7983 */ /* 0x002ea20000300800 */
[----:B------:R-:W-:-:S03]  /*42400*/  IMAD.MOV.U32 R36, RZ, RZ, R38 ;  /* 0x000000ffff247224 */ /* 0x000fc600078e0026 */
[----:B------:R-:W2:Y:S04]  /*42410*/  LDL.LU R42, [R1+0x1588] ;  /* 0x00158800012a7983 */ /* 0x000ea80000300800 */
[----:B------:R-:W2:Y:S04]  /*42420*/  LDL.LU R39, [R1+0x1574] ;  /* 0x0015740001277983 */ /* 0x000ea80000300800 */
[----:B------:R-:W2:Y:S04]  /*42430*/  LDL.LU R38, [R1+0x1580] ;  /* 0x0015800001267983 */ /* 0x000ea80000300800 */
[----:B------:R1:W-:Y:S01]  /*42440*/  LDGSTS.E [R3+0x3400], [R36.64], P2 ;  /* 0x0340000024037fae */ /* 0x0003e20009121848 */
[----:B------:R-:W-:-:S05]  /*42450*/  IADD3 R51, P1, R51, R252, RZ ;  /* 0x000000fc33337210 */ /* 0x000fca0007f3e0ff */
[----:B------:R-:W-:Y:S01]  /*42460*/  IMAD.X R52, R52, 0x1, R2, P1 ;  /* 0x0000000134347824 */ /* 0x000fe200008e0602 */
[----:B------:R-:W-:Y:S01]  /*42470*/  STL [R1+0x1608], R51 ;  /* 0x0016083301007387 */ /* 0x000fe20000100800 */
[----:B-1----:R-:W-:-:S03]  /*42480*/  IMAD.MOV.U32 R36, RZ, RZ, R51 ;  /* 0x000000ffff247224 */ /* 0x002fc600078e0033 */
[----:B------:R-:W-:Y:S01]  /*42490*/  MOV R37, R52 ;  /* 0x0000003400257202 */ /* 0x000fe20000000f00 */
[----:B------:R1:W-:Y:S01]  /*424a0*/  STL [R1+0x15fc], R52 ;  /* 0x0015fc3401007387 */ /* 0x0003e20000100800 */
[----:B------:R-:W-:-:S03]  /*424b0*/  IADD3 R48, P3, R48, R252, RZ ;  /* 0x000000fc30307210 */ /* 0x000fc60007f7e0ff */
[----:B------:R1:W-:Y:S01]  /*424c0*/  LDGSTS.E [R3+0x3500], [R36.64], P2 ;  /* 0x0350000024037fae */ /* 0x0003e20009121848 */
[----:B------:R-:W-:-:S03]  /*424d0*/  IADD3.X R49, R49, R2, RZ, P3, !PT ;  /* 0x0000000231317210 */ /* 0x000fc60001ffe4ff */
[----:B------:R-:W-:Y:S04]  /*424e0*/  STL [R1+0x1600], R48 ;  /* 0x0016003001007387 */ /* 0x000fe80000100800 */
[----:B------:R1:W-:Y:S04]  /*424f0*/  STL [R1+0x15f4], R49 ;  /* 0x0015f43101007387 */ /* 0x0003e80000100800 */
[----:B-1----:R-:W2:Y:S01]  /*42500*/  LDL.LU R52, [R1+0x156c] ;  /* 0x00156c0001347983 */ /* 0x002ea20000300800 */
[----:B------:R-:W-:Y:S01]  /*42510*/  IMAD.MOV.U32 R36, RZ, RZ, R48 ;  /* 0x000000ffff247224 */ /* 0x000fe200078e0030 */
[----:B------:R-:W-:-:S02]  /*42520*/  MOV R37, R49 ;  /* 0x0000003100257202 */ /* 0x000fc40000000f00 */
[----:B------:R-:W2:Y:S01]  /*42530*/  LDL.LU R51, [R1+0x1578] ;  /* 0x0015780001337983 */ /* 0x000ea20000300800 */
[----:B------:R-:W-:-:S03]  /*42540*/  ISETP.GT.AND P1, PT, R0, 0x11, PT ;  /* 0x000000110000780c */ /* 0x000fc60003f24270 */
        /* <DEDUP_REMOVED lines=12> */
[----:B------:R-:W-:Y:S02]  /*42610*/  IADD3.X R44, R44, R2, RZ, P4, !PT ;  /* 0x000000022c2c7210 */ /* 0x000fe400027fe4ff */
[----:B------:R-:W-:Y:S01]  /*42620*/  STL [R1+0x15b0], R43 ;  /* 0x0015b02b01007387 */ /* 0x000fe20000100800 */
[----:B------:R-:W-:-:S03]  /*42630*/  MOV R37, R47 ;  /* 0x0000002f00257202 */ /* 0x000fc60000000f00 */
[----:B------:R3:W-:Y:S04]  /*42640*/  STL [R1+0x1584], R44 ;  /* 0x0015842c01007387 */ /* 0x0007e80000100800 */
[----:B-1----:R-:W4:Y:S04]  /*42650*/  LDL.LU R47, [R1+0x1518] ;  /* 0x00151800012f7983 */ /* 0x002f280000300800 */
[----:B------:R-:W4:Y:S04]  /*42660*/  LDL.LU R46, [R1+0x151c] ;  /* 0x00151c00012e7983 */ /* 0x000f280000300800 */
[----:B------:R1:W-:Y:S02]  /*42670*/  LDGSTS.E [R3+0x3700], [R36.64], P2 ;  /* 0x0370000024037fae */ /* 0x0003e40009121848 */
[----:B-1----:R-:W-:Y:S01]  /*42680*/  MOV R37, R44 ;  /* 0x0000002c00257202 */ /* 0x002fe20000000f00 */
[----:B------:R-:W-:Y:S01]  /*42690*/  IMAD.MOV.U32 R36, RZ, RZ, R43 ;  /* 0x000000ffff247224 */ /* 0x000fe200078e002b */
        /* <DEDUP_REMOVED lines=19> */
[----:B------:R-:W2:Y:S04]  /*427d0*/  LDL.LU R39, [R1+0x1490] ;  /* 0x0014900001277983 */ /* 0x000ea80000300800 */
[----:B------:R-:W2:Y:S04]  /*427e0*/  LDL.LU R38, [R1+0x1494] ;  /* 0x0014940001267983 */ /* 0x000ea80000300800 */
[----:B------:R1:W-:Y:S01]  /*427f0*/  LDGSTS.E [R3+0x4600], [R36.64], P1 ;  /* 0x0460000024037fae */ /* 0x0003e20008921848 */
[----:B------:R-:W-:-:S02]  /*42800*/  IADD3 R51, P3, R51, R252, RZ ;  /* 0x000000fc33337210 */ /* 0x000fc40007f7e0ff */
[----:B-1----:R-:W-:-:S03]  /*42810*/  SEL R36, RZ, 0x4, !P2 ;  /* 0x00000004ff247807 */ /* 0x002fc60005000000 */
[----:B------:R-:W-:Y:S01]  /*42820*/  IMAD.X R52, R52, 0x1, R2, P3 ;  /* 0x0000000134347824 */ /* 0x000fe200018e0602 */
[----:B------:R-:W-:Y:S02]  /*42830*/  IADD3 R48, P4, R48, R252, RZ ;  /* 0x000000fc30307210 */ /* 0x000fe40007f9e0ff */
[----:B------:R-:W-:Y:S02]  /*42840*/  SEL R36, R36, RZ, !P0 ;  /* 0x000000ff24247207 */ /* 0x000fe40004000000 */
[----:B------:R-:W-:Y:S01]  /*42850*/  IADD3.X R49, R49, R2, RZ, P4, !PT ;  /* 0x0000000231317210 */ /* 0x000fe200027fe4ff */
[----:B------:R-:W-:Y:S01]  /*42860*/  STL [R1+0x1578], R51 ;  /* 0x0015783301007387 */ /* 0x000fe20000100800 */
[----:B------:R-:W-:Y:S01]  /*42870*/  ISETP.NE.U32.AND P2, PT, R36, RZ, PT ;  /* 0x000000ff2400720c */ /* 0x000fe20003f45070 */
[----:B------:R-:W-:Y:S01]  /*42880*/  IMAD.MOV.U32 R36, RZ, RZ, R51 ;  /* 0x000000ffff247224 */ /* 0x000fe200078e0033 */
[----:B------:R-:W-:Y:S01]  /*42890*/  MOV R37, R52 ;  /* 0x0000003400257202 */ /* 0x000fe20000000f00 */
[----:B------:R1:W-:Y:S04]  /*428a0*/  STL [R1+0x156c], R52 ;  /* 0x00156c3401007387 */ /* 0x0003e80000100800 */
        /* <DEDUP_REMOVED lines=12> */
[----:B------:R-:W-:Y:S01]  /*42970*/  STL [R1+0x151c], R46 ;  /* 0x00151c2e01007387 */ /* 0x000fe20000100800 */
[----:B-1----:R-:W-:-:S03]  /*42980*/  IMAD.MOV.U32 R36, RZ, RZ, R46 ;  /* 0x000000ffff247224 */ /* 0x002fc600078e002e */
[----:B------:R-:W-:Y:S01]  /*42990*/  MOV R37, R47 ;  /* 0x0000002f00257202 */ /* 0x000fe20000000f00 */
[----:B------:R1:W-:Y:S04]  /*429a0*/  STL [R1+0x1518], R47 ;  /* 0x0015182f01007387 */ /* 0x0003e80000100800 */
        /* <DEDUP_REMOVED lines=58> */
[----:B---3--:R-:W-:Y:S01]  /*42d50*/  IADD3 R43, P4, R43, R252, RZ ;  /* 0x000000fc2b2b7210 */ /* 0x008fe20007f9e0ff */
[----:B------:R-:W-:Y:S03]  /*42d60*/  STL [R1+0x14ac], R46 ;  /* 0x0014ac2e01007387 */ /* 0x000fe60000100800 */
[----:B------:R-:W-:Y:S01]  /*42d70*/  IADD3.X R44, R44, R2, RZ, P4, !PT ;  /* 0x000000022c2c7210 */ /* 0x000fe200027fe4ff */
[----:B------:R1:W-:Y:S01]  /*42d80*/  STL [R1+0x14a8], R47 ;  /* 0x0014a82f01007387 */ /* 0x0003e20000100800 */
[----:B------:R-:W-:Y:S01]  /*42d90*/  IMAD.MOV.U32 R36, RZ, RZ, R46 ;  /* 0x000000ffff247224 */ /* 0x000fe200078e002e */
[----:B------:R-:W-:Y:S02]  /*42da0*/  MOV R37, R47 ;  /* 0x0000002f00257202 */ /* 0x000fe40000000f00 */
[----:B------:R-:W-:Y:S04]  /*42db0*/  STL [R1+0x1414], R43 ;  /* 0x0014142b01007387 */ /* 0x000fe80000100800 */
        /* <DEDUP_REMOVED lines=36> */
[----:B------:R1:W-:Y:S01]  /*43000*/  STL [R1+0x1428], R52 ;  /* 0x0014283401007387 */ /* 0x0003e20000100800 */
[----:B------:R-:W-:Y:S01]  /*43010*/  IMAD.MOV.U32 R36, RZ, RZ, R51 ;  /* 0x000000ffff247224 */ /* 0x000fe200078e0033 */
[----:B------:R-:W-:-:S02]  /*43020*/  MOV R37, R52 ;  /* 0x0000003400257202 */ /* 0x000fc40000000f00 */
        /* <DEDUP_REMOVED lines=581> */
[----:B------:R-:W2:Y:S04]  /*45480*/  LDL.LU R42, [R1+0x970] ;  /* 0x00097000012a7983 */ /* 0x000ea80000300800 */
[----:B------:R1:W-:Y:S01]  /*45490*/  LDGSTS.E [R3+0x16500], [R36.64], P1 ;  /* 0x1650000024037fae */ /* 0x0003e20008921848 */
[----:B------:R-:W-:-:S02]  /*454a0*/  ISETP.GT.AND P2, PT, R0, 0x5d, PT ;  /* 0x0000005d0000780c */ /* 0x000fc40003f44270 */
[----:B-1----:R-:W-:Y:S01]  /*454b0*/  MOV R37, R39 ;  /* 0x0000002700257202 */ /* 0x002fe20000000f00 */
[----:B------:R-:W-:Y:S01]  /*454c0*/  IMAD.MOV.U32 R36, RZ, RZ, R38 ;  /* 0x000000ffff247224 */ /* 0x000fe200078e0026 */
[----:B------:R-:W2:Y:S04]  /*454d0*/  LDL.LU R39, [R1+0x9d4] ;  /* 0x0009d40001277983 */ /* 0x000ea80000300800 */
[----:B------:R-:W2:Y:S04]  /*454e0*/  LDL.LU R38, [R1+0x9d8] ;  /* 0x0009d80001267983 */ /* 0x000ea80000300800 */
[----:B------:R1:W-:Y:S01]  /*454f0*/  LDGSTS.E [R3+0x16600], [R36.64], P1 ;  /* 0x1660000024037fae */ /* 0x0003e20008921848 */
[----:B------:R-:W-:-:S02]  /*45500*/  IADD3 R51, P3, R51, R252, RZ ;  /* 0x000000fc33337210 */ /* 0x000fc40007f7e0ff */
[----:B-1----:R-:W-:-:S03]  /*45510*/  SEL R36, RZ, 0x4, !P2 ;  /* 0x00000004ff247807 */ /* 0x002fc60005000000 */
[----:B------:R-:W-:Y:S01]  /*45520*/  IMAD.X R52, R52, 0x1, R2, P3 ;  /* 0x0000000134347824 */ /* 0x000fe200018e0602 */
[----:B------:R-:W-:Y:S01]  /*45530*/  IADD3 R48, P4, R48, R252, RZ ;  /* 0x000000fc30307210 */ /* 0x000fe20007f9e0ff */
[----:B------:R-:W-:Y:S01]  /*45540*/  STL [R1+0x8f0], R51 ;  /* 0x0008f03301007387 */ /* 0x000fe20000100800 */
[----:B------:R-:W-:Y:S02]  /*45550*/  SEL R36, R36, RZ, !P0 ;  /* 0x000000ff24247207 */ /* 0x000fe40004000000 */
[----:B------:R-:W-:Y:S01]  /*45560*/  IADD3.X R49, R49, R2, RZ, P4, !PT ;  /* 0x0000000231317210 */ /* 0x000fe200027fe4ff */
[----:B------:R1:W-:Y:S01]  /*45570*/  STL [R1+0x8ec], R52 ;  /* 0x0008ec3401007387 */ /* 0x0003e20000100800 */
[----:B------:R-:W-:Y:S01]  /*45580*/  ISETP.NE.U32.AND P2, PT, R36, RZ, PT ;  /* 0x000000ff2400720c */ /* 0x000fe20003f45070 */
[----:B------:R-:W-:Y:S01]  /*45590*/  IMAD.MOV.U32 R36, RZ, RZ, R51 ;  /* 0x000000ffff247224 */ /* 0x000fe200078e0033 */
[----:B------:R-:W-:Y:S01]  /*455a0*/  MOV R37, R52 ;  /* 0x0000003400257202 */ /* 0x000fe20000000f00 */
        /* <DEDUP_REMOVED lines=51> */
[----:B------:R-:W-:Y:S02]  /*458e0*/  IMAD.X R52, R52, 0x1, R2, P2 ;  /* 0x0000000134347824 */ /* 0x000fe400010e0602 */
[----:B-1----:R-:W-:-:S03]  /*458f0*/  IMAD.MOV.U32 R36, RZ, RZ, R51 ;  /* 0x000000ffff247224 */ /* 0x002fc600078e0033 */
[----:B------:R-:W-:Y:S01]  /*45900*/  MOV R37, R52 ;  /* 0x0000003400257202 */ /* 0x000fe20000000f00 */
[----:B------:R-:W-:Y:S04]  /*45910*/  STL [R1+0x9e0], R51 ;  /* 0x0009e03301007387 */ /* 0x000fe80000100800 */
[----:B------:R1:W-:Y:S01]  /*45920*/  STL [R1+0x9dc], R52 ;  /* 0x0009dc3401007387 */ /* 0x0003e20000100800 */
[----:B------:R-:W-:-:S03]  /*45930*/  IADD3 R48, P3, R48, R252, RZ ;  /* 0x000000fc30307210 */ /* 0x000fc60007f7e0ff */
[----:B------:R1:W-:Y:S01]  /*45940*/  LDGSTS.E [R3+0x18500], [R36.64], P1 ;  /* 0x1850000024037fae */ /* 0x0003e20008921848 */
[----:B------:R-:W-:-:S03]  /*45950*/  IADD3.X R49, R49, R2, RZ, P3, !PT ;  /* 0x0000000231317210 */ /* 0x000fc60001ffe4ff */
[----:B------:R-:W-:Y:S01]  /*45960*/  STL [R1+0x9e8], R48 ;  /* 0x0009e83001007387 */ /* 0x000fe20000100800 */
[----:B------:R-:W-:-:S03]  /*45970*/  ISETP.GT.AND P2, PT, R0, 0x65, PT ;  /* 0x000000650000780c */ /* 0x000fc60003f44270 */
[----:B------:R1:W-:Y:S02]  /*45980*/  STL [R1+0x9e4], R49 ;  /* 0x0009e43101007387 */ /* 0x0003e40000100800 */
[----:B-1----:R-:W-:Y:S01]  /*45990*/  IMAD.MOV.U32 R36, RZ, RZ, R48 ;  /* 0x000000ffff247224 */ /* 0x002fe200078e0030 */
[----:B------:R-:W-:Y:S01]  /*459a0*/  MOV R37, R49 ;  /* 0x0000003100257202 */ /* 0x000fe20000000f00 */
        /* <DEDUP_REMOVED lines=116> */
[----:B------:R1:W-:Y:S01]  /*460f0*/  STL [R1+0xb64], R49 ;  /* 0x000b643101007387 */ /* 0x0003e20000100800 */
[----:B------:R-:W-:-:S03]  /*46100*/  ISETP.GT.AND P1, PT, R0, 0x71, PT ;  /* 0x000000710000780c */ /* 0x000fc60003f24270 */
[----:B-1----:R-:W2:Y:S01]  /*46110*/  LDL.LU R52, [R1+0xbec] ;  /* 0x000bec0001347983 */ /* 0x002ea20000300800 */
[----:B------:R-:W-:Y:S01]  /*46120*/  IMAD.MOV.U32 R36, RZ, RZ, R48 ;  /* 0x000000ffff247224 */ /* 0x000fe200078e0030 */
[----:B------:R-:W-:Y:S02]  /*46130*/  MOV R37, R49 ;  /* 0x0000003100257202 */ /* 0x000fe40000000f00 */
        /* <DEDUP_REMOVED lines=13> */
[----:B------:R-:W-:Y:S01]  /*46210*/  MOV R37, R47 ;  /* 0x0000002f00257202 */ /* 0x000fe20000000f00 */
[----:B------:R-:W-:Y:S02]  /*46220*/  IMAD.MOV.U32 R36, RZ, RZ, R46 ;  /* 0x000000ffff247224 */ /* 0x000fe400078e002e */
        /* <DEDUP_REMOVED lines=28> */
[----:B------:R1:W-:Y:S02]  /*463f0*/  LDGSTS.E [R3+0x1c600], [R36.64], P1 ;  /* 0x1c60000024037fae */ /* 0x0003e40008921848 */
[----:B-1----:R-:W-:-:S02]  /*46400*/  SEL R36, RZ, 0x4, !P2 ;  /* 0x00000004ff247807 */ /* 0x002fc40005000000 */
[----:B------:R-:W-:Y:S02]  /*46410*/  IADD3 R51, P3, R51, R252, RZ ;  /* 0x000000fc33337210 */ /* 0x000fe40007f7e0ff */
[----:B------:R-:W-:-:S03]  /*46420*/  SEL R36, R36, RZ, !P0 ;  /* 0x000000ff24247207 */ /* 0x000fc60004000000 */
[----:B------:R-:W-:Y:S01]  /*46430*/  IMAD.X R52, R52, 0x1, R2, P3 ;  /* 0x0000000134347824 */ /* 0x000fe200018e0602 */
[----:B------:R-:W-:Y:S01]  /*46440*/  IADD3 R48, P4, R48, R252, RZ ;  /* 0x000000fc30307210 */ /* 0x000fe20007f9e0ff */
[----:B------:R-:W-:Y:S01]  /*46450*/  STL [R1+0xbf0], R51 ;  /* 0x000bf03301007387 */ /* 0x000fe20000100800 */
[----:B------:R-:W-:Y:S02]  /*46460*/  ISETP.NE.U32.AND P2, PT, R36, RZ, PT ;  /* 0x000000ff2400720c */ /* 0x000fe40003f45070 */
[----:B------:R-:W-:Y:S01]  /*46470*/  IADD3.X R49, R49, R2, RZ, P4, !PT ;  /* 0x0000000231317210 */ /* 0x000fe200027fe4ff */
[----:B------:R1:W-:Y:S01]  /*46480*/  STL [R1+0xbec], R52 ;  /* 0x000bec3401007387 */ /* 0x0003e20000100800 */
[----:B------:R-:W-:Y:S01]  /*46490*/  IMAD.MOV.U32 R36, RZ, RZ, R51 ;  /* 0x000000ffff247224 */ /* 0x000fe200078e0033 */
[----:B------:R-:W-:Y:S02]  /*464a0*/  MOV R37, R52 ;  /* 0x0000003400257202 */ /* 0x000fe40000000f00 */
[----:B------:R-:W-:Y:S04]  /*464b0*/  STL [R1+0xc58], R48 ;  /* 0x000c583001007387 */ /* 0x000fe80000100800 */
[----:B------:R-:W-:Y:S04]  /*464c0*/  STL [R1+0xc54], R49 ;  /* 0x000c543101007387 */ /* 0x000fe80000100800 */
[----:B------:R-:W2:Y:S04]  /*464d0*/  LDL.LU R55, [R1+0xcdc] ;  /* 0x000cdc0001377983 */ /* 0x000ea80000300800 */
[----:B------:R-:W2:Y:S04]  /*464e0*/  LDL.LU R53, [R1+0xce0] ;  /* 0x000ce00001357983 */ /* 0x000ea80000300800 */
[----:B------:R1:W-:Y:S04]  /*464f0*/  LDGSTS.E [R3+0x1c700], [R36.64], P1 ;  /* 0x1c70000024037fae */ /* 0x0003e80008921848 */
[----:B-1----:R-:W2:Y:S04]  /*46500*/  LDL.LU R52, [R1+0xce4] ;  /* 0x000ce40001347983 */ /* 0x002ea80000300800 */
[----:B------:R-:W2:Y:S01]  /*46510*/  LDL.LU R51, [R1+0xce8] ;  /* 0x000ce80001337983 */ /* 0x000ea20000300800 */
[----:B------:R-:W-:Y:S01]  /*46520*/  IMAD.MOV.U32 R36, RZ, RZ, R48 ;  /* 0x000000ffff247224 */ /* 0x000fe200078e0030 */
[----:B------:R-:W-:-:S05]  /*46530*/  MOV R37, R49 ;  /* 0x0000003100257202 */ /* 0x000fca0000000f00 */
[----:B------:R1:W-:Y:S01]  /*46540*/  LDGSTS.E [R3+0x1d400], [R36.64], P2 ;  /* 0x1d40000024037fae */ /* 0x0003e20009121848 */
[----:B----4-:R-:W-:-:S05]  /*46550*/  IADD3 R46, P1, R46, R252, RZ ;  /* 0x000000fc2e2e7210 */ /* 0x010fca0007f3e0ff */
[----:B------:R-:W-:Y:S02]  /*46560*/  IMAD.X R47, R47, 0x1, R2, P1 ;  /* 0x000000012f2f7824 */ /* 0x000fe400008e0602 */
[----:B-1----:R-:W-:-:S03]  /*46570*/  IMAD.MOV.U32 R36, RZ, RZ, R46 ;  /* 0x000000ffff247224 */ /* 0x002fc600078e002e */
[----:B------:R-:W-:Y:S01]  /*46580*/  MOV R37, R47 ;  /* 0x0000002f00257202 */ /* 0x000fe20000000f00 */
[----:B------:R-:W-:Y:S04]  /*46590*/  STL [R1+0xc60], R46 ;  /* 0x000c602e01007387 */ /* 0x000fe80000100800 */
[----:B------:R-:W-:Y:S04]  /*465a0*/  STL [R1+0xc5c], R47 ;  /* 0x000c5c2f01007387 */ /* 0x000fe80000100800 */
[----:B------:R1:W-:Y:S01]  /*465b0*/  LDGSTS.E [R3+0x1d500], [R36.64], P2 ;  /* 0x1d50000024037fae */ /* 0x0003e20009121848 */
[----:B---3--:R-:W-:-:S04]  /*465c0*/  IADD3 R43, P3, R43, R252, RZ ;  /* 0x000000fc2b2b7210 */ /* 0x008fc80007f7e0ff */
[----:B------:R-:W-:Y:S01]  /*465d0*/  IADD3.X R44, R44, R2, RZ, P3, !PT ;  /* 0x000000022c2c7210 */ /* 0x000fe20001ffe4ff */
[----:B------:R-:W-:Y:S04]  /*465e0*/  STL [R1+0xc68], R43 ;  /* 0x000c682b01007387 */ /* 0x000fe80000100800 */
[----:B------:R3:W-:Y:S01]  /*465f0*/  STL [R1+0xc64], R44 ;  /* 0x000c642c01007387 */ /* 0x0007e20000100800 */
[----:B-1----:R-:W-:Y:S01]  /*46600*/  MOV R37, R44 ;  /* 0x0000002c00257202 */ /* 0x002fe20000000f00 */
[----:B------:R-:W-:Y:S01]  /*46610*/  IMAD.MOV.U32 R36, RZ, RZ, R43 ;  /* 0x000000ffff247224 */ /* 0x000fe200078e002b */
[----:B------:R-:W-:-:S04]  /*46620*/  ISETP.GT.AND P1, PT, R0, 0x79, PT ;  /* 0x000000790000780c */ /* 0x000fc80003f24270 */
[----:B------:R1:W-:Y:S04]  /*46630*/  LDGSTS.E [R3+0x1d600], [R36.64], P2 ;  /* 0x1d60000024037fae */ /* 0x0003e80009121848 */
[----:B---3--:R-:W3:Y:S04]  /*46640*/  LDL.LU R44, [R1+0xcec] ;  /* 0x000cec00012c7983 */ /* 0x008ee80000300800 */
[----:B------:R-:W4:Y:S04]  /*46650*/  LDL.LU R43, [R1+0xcf0] ;  /* 0x000cf000012b7983 */ /* 0x000f280000300800 */
[----:B------:R-:W3:Y:S04]  /*46660*/  LDL.LU R49, [R1+0xd54] ;  /* 0x000d540001317983 */ /* 0x000ee80000300800 */
[----:B------:R-:W3:Y:S04]  /*46670*/  LDL.LU R48, [R1+0xd58] ;  /* 0x000d580001307983 */ /* 0x000ee80000300800 */
[----:B------:R-:W3:Y:S04]  /*46680*/  LDL.LU R47, [R1+0xd5c] ;  /* 0x000d5c00012f7983 */ /* 0x000ee80000300800 */
[----:B------:R-:W3:Y:S01]  /*46690*/  LDL.LU R46, [R1+0xd60] ;  /* 0x000d6000012e7983 */ /* 0x000ee20000300800 */
        /* <DEDUP_REMOVED lines=24> */
[----:B------:R-:W-:Y:S02]  /*46820*/  MOV R37, R55 ;  /* 0x0000003700257202 */ /* 0x000fe40000000f00 */
[----:B------:R-:W-:-:S03]  /*46830*/  IADD3 R51, P3, R51, R252, RZ ;  /* 0x000000fc33337210 */ /* 0x000fc60007f7e0ff */
[----:B------:R1:W-:Y:S01]  /*46840*/  LDGSTS.E [R3+0x1e500], [R36.64], P1 ;  /* 0x1e50000024037fae */ /* 0x0003e20008921848 */
[----:B------:R-:W-:Y:S02]  /*46850*/  IADD3.X R52, R52, R2, RZ, P3, !PT ;  /* 0x0000000234347210 */ /* 0x000fe40001ffe4ff */
[----:B------:R-:W-:Y:S01]  /*46860*/  ISETP.GT.AND P2, PT, R0, 0x7d, PT ;  /* 0x0000007d0000780c */ /* 0x000fe20003f44270 */
[----:B-1----:R-:W-:Y:S01]  /*46870*/  IMAD.MOV.U32 R36, RZ, RZ, R51 ;  /* 0x000000ffff247224 */ /* 0x002fe200078e0033 */
[----:B------:R-:W-:Y:S01]  /*46880*/  MOV R37, R52 ;  /* 0x0000003400257202 */ /* 0x000fe20000000f00 */
[----:B------:R-:W-:Y:S04]  /*46890*/  STL [R1+0xce0], R53 ;  /* 0x000ce03501007387 */ /* 0x000fe80000100800 */
[----:B------:R1:W-:Y:S04]  /*468a0*/  LDGSTS.E [R3+0x1e600], [R36.64], P1 ;  /* 0x1e60000024037fae */ /* 0x0003e80008921848 */
[----:B------:R-:W-:Y:S01]  /*468b0*/  STL [R1+0xcdc], R55 ;  /* 0x000cdc3701007387 */ /* 0x000fe20000100800 */
[----:B-1----:R-:W-:-:S03]  /*468c0*/  SEL R36, RZ, 0x4, !P2 ;  /* 0x00000004ff247807 */ /* 0x002fc60005000000 */
[----:B------:R-:W-:Y:S01]  /*468d0*/  STL [R1+0xce8], R51 ;  /* 0x000ce83301007387 */ /* 0x000fe20000100800 */
[----:B------:R-:W-:-:S03]  /*468e0*/  SEL R36, R36, RZ, !P0 ;  /* 0x000000ff24247207 */ /* 0x000fc60004000000 */
[----:B------:R-:W-:Y:S01]  /*468f0*/  STL [R1+0xce4], R52 ;  /* 0x000ce43401007387 */ /* 0x000fe20000100800 */
[----:B------:R-:W-:Y:S02]  /*46900*/  ISETP.NE.U32.AND P2, PT, R36, RZ, PT ;  /* 0x000000ff2400720c */ /* 0x000fe40003f45070 */
[----:B----4-:R-:W-:-:S05]  /*46910*/  IADD3 R43, P3, R43, R252, RZ ;  /* 0x000000fc2b2b7210 */ /* 0x010fca0007f7e0ff */
[----:B---3--:R-:W-:Y:S01]  /*46920*/  IMAD.X R44, R44, 0x1, R2, P3 ;  /* 0x000000012c2c7824 */ /* 0x008fe200018e0602 */
[----:B------:R-:W-:Y:S01]  /*46930*/  STL [R1+0xcf0], R43 ;  /* 0x000cf02b01007387 */ /* 0x000fe20000100800 */
[----:B------:R-:W-:Y:S02]  /*46940*/  MOV R36, R43 ;  /* 0x0000002b00247202 */ /* 0x000fe40000000f00 */
[----:B------:R-:W-:Y:S01]  /*46950*/  IMAD.MOV.U32 R37, RZ, RZ, R44 ;  /* 0x000000ffff257224 */ /* 0x000fe200078e002c */
[----:B------:R1:W-:Y:S04]  /*46960*/  STL [R1+0xcec], R44 ;  /* 0x000cec2c01007387 */ /* 0x0003e80000100800 */
[----:B------:R3:W-:Y:S04]  /*46970*/  LDGSTS.E [R3+0x1e700], [R36.64], P1 ;  /* 0x1e70000024037fae */ /* 0x0007e80008921848 */
[----:B-1----:R-:W4:Y:S04]  /*46980*/  LDL.LU R44, [R1+0x1764] ;  /* 0x00176400012c7983 */ /* 0x002f280000300800 */
[----:B------:R-:W4:Y:S01]  /*46990*/  LDL.LU R43, [R1+0x1770] ;  /* 0x00177000012b7983 */ /* 0x000f220000300800 */
[----:B------:R-:W-:-:S02]  /*469a0*/  IADD3 R48, P1, R48, R252, RZ ;  /* 0x000000fc30307210 */ /* 0x000fc40007f3e0ff */
[----:B------:R-:W-:Y:S02]  /*469b0*/  IADD3 R46, P3, R46, R252, RZ ;  /* 0x000000fc2e2e7210 */ /* 0x000fe40007f7e0ff */
[----:B------:R-:W-:Y:S01]  /*469c0*/  IADD3.X R49, R49, R2, RZ, P1, !PT ;  /* 0x0000000231317210 */ /* 0x000fe20000ffe4ff */
[----:B------:R-:W-:Y:S02]  /*469d0*/  STL [R1+0xd58], R48 ;  /* 0x000d583001007387 */ /* 0x000fe40000100800 */
[----:B------:R-:W-:Y:S02]  /*469e0*/  IMAD.X R47, R47, 0x1, R2, P3 ;  /* 0x000000012f2f7824 */ /* 0x000fe400018e0602 */
[----:B------:R1:W-:Y:S04]  /*469f0*/  STL [R1+0xd54], R49 ;  /* 0x000d543101007387 */ /* 0x0003e80000100800 */
[----:B------:R1:W-:Y:S01]  /*46a00*/  STL [R1+0xd60], R46 ;  /* 0x000d602e01007387 */ /* 0x0003e20000100800 */
[----:B---3--:R-:W-:-:S03]  /*46a10*/  IMAD.MOV.U32 R37, RZ, RZ, R49 ;  /* 0x000000ffff257224 */ /* 0x008fc600078e0031 */
[----:B------:R-:W-:Y:S01]  /*46a20*/  STL [R1+0xd5c], R47 ;  /* 0x000d5c2f01007387 */ /* 0x000fe20000100800 */
[----:B------:R-:W-:-:S03]  /*46a30*/  MOV R36, R48 ;  /* 0x0000003000247202 */ /* 0x000fc60000000f00 */
[----:B------:R-:W4:Y:S04]  /*46a40*/  LDL.LU R53, [R1+0x175c] ;  /* 0x00175c0001357983 */ /* 0x000f280000300800 */
[----:B------:R-:W4:Y:S04]  /*46a50*/  LDL.LU R51, [R1+0x1768] ;  /* 0x0017680001337983 */ /* 0x000f280000300800 */
[----:B-1----:R-:W4:Y:S04]  /*46a60*/  LDL.LU R49, [R1+0x1754] ;  /* 0x0017540001317983 */ /* 0x002f280000300800 */
[----:B------:R-:W4:Y:S04]  /*46a70*/  LDL.LU R48, [R1+0x1760] ;  /* 0x0017600001307983 */ /* 0x000f280000300800 */
[----:B------:R1:W-:Y:S02]  /*46a80*/  LDGSTS.E [R3+0x1f400], [R36.64], P2 ;  /* 0x1f40000024037fae */ /* 0x0003e40009121848 */
[----:B-1----:R-:W-:Y:S01]  /*46a90*/  MOV R36, R46 ;  /* 0x0000002e00247202 */ /* 0x002fe20000000f00 */
[----:B------:R-:W-:-:S05]  /*46aa0*/  IMAD.MOV.U32 R37, RZ, RZ, R47 ;  /* 0x000000ffff257224 */ /* 0x000fca00078e002f */
[----:B------:R1:W-:Y:S01]  /*46ab0*/  LDGSTS.E [R3+0x1f500], [R36.64], P2 ;  /* 0x1f50000024037fae */ /* 0x0003e20009121848 */
[----:B--2---:R-:W-:-:S04]  /*46ac0*/  IADD3 R42, P1, R42, R252, RZ ;  /* 0x000000fc2a2a7210 */ /* 0x004fc80007f3e0ff */
[----:B------:R-:W-:Y:S02]  /*46ad0*/  IADD3.X R45, R45, R2, RZ, P1, !PT ;  /* 0x000000022d2d7210 */ /* 0x000fe40000ffe4ff */
[----:B------:R-:W-:-:S03]  /*46ae0*/  IADD3 R38, P3, R38, R252, RZ ;  /* 0x000000fc26267210 */ /* 0x000fc60007f7e0ff */
[----:B-1----:R-:W-:Y:S01]  /*46af0*/  IMAD.MOV.U32 R37, RZ, RZ, R45 ;  /* 0x000000ffff257224 */ /* 0x002fe200078e002d */
[----:B------:R-:W-:Y:S01]  /*46b00*/  MOV R36, R42 ;  /* 0x0000002a00247202 */ /* 0x000fe20000000f00 */
[----:B------:R1:W-:Y:S01]  /*46b10*/  STL [R1+0xd68], R42 ;  /* 0x000d682a01007387 */ /* 0x0003e20000100800 */
[----:B------:R-:W-:-:S03]  /*46b20*/  IMAD.X R39, R39, 0x1, R2, P3 ;  /* 0x0000000127277824 */ /* 0x000fc600018e0602 */
[----:B------:R-:W-:Y:S04]  /*46b30*/  STL [R1+0xd64], R45 ;  /* 0x000d642d01007387 */ /* 0x000fe80000100800 */
[----:B------:R-:W-:Y:S04]  /*46b40*/  STL [R1+0xd70], R38 ;  /* 0x000d702601007387 */ /* 0x000fe80000100800 */
[----:B------:R2:W-:Y:S04]  /*46b50*/  STL [R1+0xd6c], R39 ;  /* 0x000d6c2701007387 */ /* 0x0005e80000100800 */
[----:B------:R2:W-:Y:S04]  /*46b60*/  LDGSTS.E [R3+0x1f600], [R36.64], P2 ;  /* 0x1f60000024037fae */ /* 0x0005e80009121848 */
[----:B------:R-:W3:Y:S04]  /*46b70*/  LDL.LU R46, [R1+0x174c] ;  /* 0x00174c00012e7983 */ /* 0x000ee80000300800 */
[----:B-1----:R-:W3:Y:S01]  /*46b80*/  LDL.LU R42, [R1+0x1758] ;  /* 0x00175800012a7983 */ /* 0x002ee20000300800 */
[----:B--2---:R-:W-:Y:S01]  /*46b90*/  IMAD.MOV.U32 R37, RZ, RZ, R39 ;  /* 0x000000ffff257224 */ /* 0x004fe200078e0027 */
[----:B------:R-:W-:-:S02]  /*46ba0*/  MOV R36, R38 ;  /* 0x0000002600247202 */ /* 0x000fc40000000f00 */
[----:B------:R-:W3:Y:S04]  /*46bb0*/  LDL.LU R39, [R1+0x16e4] ;  /* 0x0016e40001277983 */ /* 0x000ee80000300800 */
[----:B------:R-:W3:Y:S04]  /*46bc0*/  LDL.LU R38, [R1+0x16f0] ;  /* 0x0016f00001267983 */ /* 0x000ee80000300800 */
[----:B------:R1:W-:Y:S01]  /*46bd0*/  LDGSTS.E [R3+0x1f700], [R36.64], P2 ;  /* 0x1f70000024037fae */ /* 0x0003e20009121848 */
[----:B----4-:R-:W-:-:S04]  /*46be0*/  IADD3 R43, P2, R43, R252, RZ ;  /* 0x000000fc2b2b7210 */ /* 0x010fc80007f5e0ff */
[----:B------:R-:W-:Y:S01]  /*46bf0*/  IADD3.X R44, R44, R2, RZ, P2, !PT ;  /* 0x000000022c2c7210 */ /* 0x000fe200017fe4ff */
[----:B------:R-:W-:Y:S04]  /*46c00*/  STL [R1+0x1770], R43 ;  /* 0x0017702b01007387 */ /* 0x000fe80000100800 */
[----:B------:R4:W-:Y:S01]  /*46c10*/  STL [R1+0x1764], R44 ;  /* 0x0017642c01007387 */ /* 0x0009e20000100800 */
[----:B-1----:R-:W-:-:S03]  /*46c20*/  IMAD.MOV.U32 R37, RZ, RZ, R44 ;  /* 0x000000ffff257224 */ /* 0x002fc600078e002c */
[----:B------:R-:W2:Y:S01]  /*46c30*/  LDL.LU R47, [R1+0x16dc] ;  /* 0x0016dc00012f7983 */ /* 0x000ea20000300800 */
[----:B------:R-:W-:-:S03]  /*46c40*/  MOV R36, R43 ;  /* 0x0000002b00247202 */ /* 0x000fc60000000f00 */
[----:B------:R-:W2:Y:S04]  /*46c50*/  LDL.LU R45, [R1+0x16e8] ;  /* 0x0016e800012d7983 */ /* 0x000ea80000300800 */
[----:B----4-:R-:W4:Y:S04]  /*46c60*/  LDL.LU R44, [R1+0x16d4] ;  /* 0x0016d400012c7983 */ /* 0x010f280000300800 */
[----:B------:R-:W4:Y:S01]  /*46c70*/  LDL.LU R43, [R1+0x16e0] ;  /* 0x0016e000012b7983 */ /* 0x000f220000300800 */
[----:B------:R-:W-:-:S04]  /*46c80*/  ISETP.GT.AND P1, PT, R0, 0x2, PT ;  /* 0x000000020000780c */ /* 0x000fc80003f24270 */
[----:B------:R-:W-:-:S04]  /*46c90*/  SEL R3, RZ, 0x4, !P1 ;  /* 0x00000004ff037807 */ /* 0x000fc80004800000 */
[----:B------:R-:W-:Y:S02]  /*46ca0*/  SEL R3, R3, RZ, !P0 ;  /* 0x000000ff03037207 */ /* 0x000fe40004000000 */
[----:B------:R-:W-:Y:S02]  /*46cb0*/  SHF.L.U32 R57, R41, 0x2, RZ ;  /* 0x0000000229397819 */ /* 0x000fe400000006ff */
[----:B------:R-:W-:Y:S01]  /*46cc0*/  ISETP.NE.U32.AND P1, PT, R3, RZ, PT ;  /* 0x000000ff0300720c */ /* 0x000fe20003f25070 */
[----:B------:R-:W-:Y:S01]  /*46cd0*/  IMAD.U32 R3, RZ, RZ, UR5 ;  /* 0x00000005ff037e24 */ /* 0x000fe2000f8e00ff */
[----:B------:R-:W-:Y:S02]  /*46ce0*/  LOP3.LUT R52, R57, 0x40, RZ, 0x3c, !PT ;  /* 0x0000004039347812 */ /* 0x000fe400078e3cff */
[-C--:B------:R-:W-:Y:S02]  /*46cf0*/  IADD3 R51, P2, R51, R252.reuse, RZ ;  /* 0x000000fc33337210 */ /* 0x080fe40007f5e0ff */
[----:B------:R-:W-:Y:S01]  /*46d00*/  IADD3 R48, P3, R48, R252, RZ ;  /* 0x000000fc30307210 */ /* 0x000fe20007f7e0ff */
[----:B------:R-:W-:Y:S01]  /*46d10*/  IMAD R3, R3, 0x20000, R52 ;  /* 0x0002000003037824 */ /* 0x000fe200078e0234 */
[----:B------:R-:W-:Y:S01]  /*46d20*/  IADD3.X R53, R53, R2, RZ, P2, !PT ;  /* 0x0000000235357210 */ /* 0x000fe200017fe4ff */
[----:B------:R-:W-:Y:S02]  /*46d30*/  STL [R1+0x1768], R51 ;  /* 0x0017683301007387 */ /* 0x000fe40000100800 */
[----:B------:R-:W-:-:S02]  /*46d40*/  IMAD.X R49, R49, 0x1, R2, P3 ;  /* 0x0000000131317824 */ /* 0x000fc400018e0602 */
[----:B------:R1:W-:Y:S04]  /*46d50*/  LDGSTS.E [R3+0x800], [R36.64], P1 ;  /* 0x0080000024037fae */ /* 0x0003e80008921848 */
[----:B------:R1:W-:Y:S04]  /*46d60*/  STL [R1+0x175c], R53 ;  /* 0x00175c3501007387 */ /* 0x0003e80000100800 */
[----:B------:R-:W-:Y:S01]  /*46d70*/  STL [R1+0x1760], R48 ;  /* 0x0017603001007387 */ /* 0x000fe20000100800 */
[----:B-1----:R-:W-:Y:S01]  /*46d80*/  MOV R36, R51 ;  /* 0x0000003300247202 */ /* 0x002fe20000000f00 */
[----:B------:R-:W-:-:S02]  /*46d90*/  IMAD.MOV.U32 R37, RZ, RZ, R53 ;  /* 0x000000ffff257224 */ /* 0x000fc400078e0035 */
[----:B------:R1:W-:Y:S01]  /*46da0*/  STL [R1+0x1754], R49 ;  /* 0x0017543101007387 */ /* 0x0003e20000100800 */
[----:B------:R-:W-:-:S03]  /*46db0*/  ISETP.GT.AND P2, PT, R0, 0x6, PT ;  /* 0x000000060000780c */ /* 0x000fc60003f44270 */
[----:B------:R1:W-:Y:S04]  /*46dc0*/  LDGSTS.E [R3+0x900], [R36.64], P1 ;  /* 0x0090000024037fae */ /* 0x0003e80008921848 */
[----:B------:R-:W4:Y:S04]  /*46dd0*/  LDL.LU R53, [R1+0x16cc] ;  /* 0x0016cc0001357983 */ /* 0x000f280000300800 */
[----:B------:R-:W4:Y:S01]  /*46de0*/  LDL.LU R51, [R1+0x16d8] ;  /* 0x0016d80001337983 */ /* 0x000f220000300800 */
[----:B-1----:R-:W-:Y:S01]  /*46df0*/  MOV R36, R48 ;  /* 0x0000003000247202 */ /* 0x002fe20000000f00 */
[----:B------:R-:W-:-:S02]  /*46e00*/  IMAD.MOV.U32 R37, RZ, RZ, R49 ;  /* 0x000000ffff257224 */ /* 0x000fc400078e0031 */
[----:B------:R-:W4:Y:S04]  /*46e10*/  LDL.LU R49, [R1+0x1664] ;  /* 0x0016640001317983 */ /* 0x000f280000300800 */
[----:B------:R-:W4:Y:S04]  /*46e20*/  LDL.LU R48, [R1+0x1670] ;  /* 0x0016700001307983 */ /* 0x000f280000300800 */
[----:B------:R1:W-:Y:S02]  /*46e30*/  LDGSTS.E [R3+0xa00], [R36.64], P1 ;  /* 0x00a0000024037fae */ /* 0x0003e40008921848 */
[----:B-1----:R-:W-:-:S04]  /*46e40*/  SEL R36, RZ, 0x4, !P2 ;  /* 0x00000004ff247807 */ /* 0x002fc80005000000 */
[----:B------:R-:W-:-:S04]  /*46e50*/  SEL R36, R36, RZ, !P0 ;  /* 0x000000ff24247207 */ /* 0x000fc80004000000 */
[----:B------:R-:W-:Y:S02]  /*46e60*/  ISETP.NE.U32.AND P2, PT, R36, RZ, PT ;  /* 0x000000ff2400720c */ /* 0x000fe40003f45070 */
[----:B---3--:R-:W-:-:S04]  /*46e70*/  IADD3 R42, P3, R42, R252, RZ ;  /* 0x000000fc2a2a7210 */ /* 0x008fc80007f7e0ff */
        /* <DEDUP_REMOVED lines=14> */
[----:B---3--:R-:W4:Y:S04]  /*46f60*/  LDL.LU R39, [R1+0x1654] ;  /* 0x0016540001277983 */ /* 0x008f280000300800 */
[----:B------:R-:W4:Y:S04]  /*46f70*/  LDL.LU R38, [R1+0x1660] ;  /* 0x0016600001267983 */ /* 0x000f280000300800 */
[----:B------:R1:W-:Y:S01]  /*46f80*/  LDGSTS.E [R3+0x1800], [R36.64], P2 ;  /* 0x0180000024037fae */ /* 0x0003e20009121848 */
[----:B--2---:R-:W-:-:S04]  /*46f90*/  IADD3 R45, P1, R45, R252, RZ ;  /* 0x000000fc2d2d7210 */ /* 0x004fc80007f3e0ff */
[----:B------:R-:W-:Y:S02]  /*46fa0*/  IADD3.X R47, R47, R2, RZ, P1, !PT ;  /* 0x000000022f2f7210 */ /* 0x000fe40000ffe4ff */
[----:B----4-:R-:W-:-:S03]  /*46fb0*/  IADD3 R43, P3, R43, R252, RZ ;  /* 0x000000fc2b2b7210 */ /* 0x010fc60007f7e0ff */
[----:B-1----:R-:W-:Y:S01]  /*46fc0*/  IMAD.MOV.U32 R37, RZ, RZ, R47 ;  /* 0x000000ffff257224 */ /* 0x002fe200078e002f */
[----:B------:R-:W-:Y:S01]  /*46fd0*/  MOV R36, R45 ;  /* 0x0000002d00247202 */ /* 0x000fe20000000f00 */
[----:B------:R-:W-:Y:S01]  /*46fe0*/  STL [R1+0x16e8], R45 ;  /* 0x0016e82d01007387 */ /* 0x000fe20000100800 */
[----:B------:R-:W-:-:S03]  /*46ff0*/  IMAD.X R44, R44, 0x1, R2, P3 ;  /* 0x000000012c2c7824 */ /* 0x000fc600018e0602 */
[----:B------:R1:W-:Y:S04]  /*47000*/  STL [R1+0x16dc], R47 ;  /* 0x0016dc2f01007387 */ /* 0x0003e80000100800 */
[----:B------:R-:W-:Y:S04]  /*47010*/  STL [R1+0x16e0], R43 ;  /* 0x0016e02b01007387 */ /* 0x000fe80000100800 */
[----:B------:R2:W-:Y:S04]  /*47020*/  STL [R1+0x16d4], R44 ;  /* 0x0016d42c01007387 */ /* 0x0005e80000100800 */
[----:B------:R4:W-:Y:S04]  /*47030*/  LDGSTS.E [R3+0x1900], [R36.64], P2 ;  /* 0x0190000024037fae */ /* 0x0009e80009121848 */
[----:B-1----:R-:W3:Y:S04]  /*47040*/  LDL.LU R47, [R1+0x164c] ;  /* 0x00164c00012f7983 */ /* 0x002ee80000300800 */
[----:B------:R-:W3:Y:S01]  /*47050*/  LDL.LU R45, [R1+0x1658] ;  /* 0x00165800012d7983 */ /* 0x000ee20000300800 */
[----:B----4-:R-:W-:Y:S01]  /*47060*/  IMAD.MOV.U32 R37, RZ, RZ, R44 ;  /* 0x000000ffff257224 */ /* 0x010fe200078e002c */
[----:B------:R-:W-:-:S02]  /*47070*/  MOV R36, R43 ;  /* 0x0000002b00247202 */ /* 0x000fc40000000f00 */
[----:B--2---:R-:W2:Y:S04]  /*47080*/  LDL.LU R44, [R1+0x15e4] ;  /* 0x0015e400012c7983 */ /* 0x004ea80000300800 */
[----:B------:R-:W4:Y:S01]  /*47090*/  LDL.LU R43, [R1+0x15f0] ;  /* 0x0015f000012b7983 */ /* 0x000f220000300800 */
[----:B------:R-:W-:-:S03]  /*470a0*/  ISETP.GT.AND P1, PT, R0, 0xa, PT ;  /* 0x0000000a0000780c */ /* 0x000fc60003f24270 */
[----:B------:R1:W-:Y:S01]  /*470b0*/  LDGSTS.E [R3+0x1a00], [R36.64], P2 ;  /* 0x01a0000024037fae */ /* 0x0003e20009121848 */
[----:B------:R-:W-:Y:S02]  /*470c0*/  IADD3 R51, P3, R51, R252, RZ ;  /* 0x000000fc33337210 */ /* 0x000fe40007f7e0ff */
[----:B-1----:R-:W-:Y:S02]  /*470d0*/  SEL R36, RZ, 0x4, !P1 ;  /* 0x00000004ff247807 */ /* 0x002fe40004800000 */
[----:B------:R-:W-:Y:S02]  /*470e0*/  IADD3.X R53, R53, R2, RZ, P3, !PT ;  /* 0x0000000235357210 */ /* 0x000fe40001ffe4ff */
[----:B------:R-:W-:Y:S02]  /*470f0*/  SEL R36, R36, RZ, !P0 ;  /* 0x000000ff24247207 */ /* 0x000fe40004000000 */
[----:B------:R-:W-:Y:S01]  /*47100*/  IADD3 R48, P4, R48, R252, RZ ;  /* 0x000000fc30307210 */ /* 0x000fe20007f9e0ff */
[----:B------:R-:W-:Y:S01]  /*47110*/  STL [R1+0x16d8], R51 ;  /* 0x0016d83301007387 */ /* 0x000fe20000100800 */
[----:B------:R-:W-:Y:S01]  /*47120*/  ISETP.NE.U32.AND P1, PT, R36, RZ, PT ;  /* 0x000000ff2400720c */ /* 0x000fe20003f25070 */
[----:B------:R-:W-:-:S02]  /*47130*/  IMAD.MOV.U32 R37, RZ, RZ, R53 ;  /* 0x000000ffff257224 */ /* 0x000fc400078e0035 */
        /* <DEDUP_REMOVED lines=35> */
[----:B---3--:R-:W-:-:S04]  /*47370*/  IADD3 R45, P3, R45, R252, RZ ;  /* 0x000000fc2d2d7210 */ /* 0x008fc80007f7e0ff */
[----:B------:R-:W-:Y:S02]  /*47380*/  IADD3.X R47, R47, R2, RZ, P3, !PT ;  /* 0x000000022f2f7210 */ /* 0x000fe40001ffe4ff */
[----:B----4-:R-:W-:Y:S01]  /*47390*/  IADD3 R43, P4, R43, R252, RZ ;  /* 0x000000fc2b2b7210 */ /* 0x010fe20007f9e0ff */
        /* <DEDUP_REMOVED lines=74> */
[----:B-1----:R-:W-:Y:S02]  /*47840*/  SEL R36, RZ, 0x4, !P2 ;  /* 0x00000004ff247807 */ /* 0x002fe40005000000 */
[----:B------:R-:W-:Y:S02]  /*47850*/  IADD3 R51, P3, R51, R252, RZ ;  /* 0x000000fc33337210 */ /* 0x000fe40007f7e0ff */
[----:B------:R-:W-:Y:S02]  /*47860*/  SEL R36, R36, RZ, !P0 ;  /* 0x000000ff24247207 */ /* 0x000fe40004000000 */
[----:B------:R-:W-:Y:S02]  /*47870*/  IADD3.X R53, R53, R2, RZ, P3, !PT ;  /* 0x0000000235357210 */ /* 0x000fe40001ffe4ff */
        /* <DEDUP_REMOVED lines=961> */
[----:B------:R-:W-:Y:S04]  /*4b490*/  STL [R1+0xc10], R51 ;  /* 0x000c103301007387 */ /* 0x000fe80000100800 */
[----:B------:R-:W-:Y:S01]  /*4b4a0*/  IMAD.X R49, R49, 0x1, R2, P4 ;  /* 0x0000000131317824 */ /* 0x000fe200020e0602 */
[----:B------:R1:W-:Y:S01]  /*4b4b0*/  STL [R1+0xc0c], R53 ;  /* 0x000c0c3501007387 */ /* 0x0003e20000100800 */
[----:B------:R-:W-:Y:S01]  /*4b4c0*/  ISETP.NE.U32.AND P2, PT, R36, RZ, PT ;  /* 0x000000ff2400720c */ /* 0x000fe20003f45070 */
[----:B------:R-:W-:Y:S01]  /*4b4d0*/  IMAD.MOV.U32 R37, RZ, RZ, R53 ;  /* 0x000000ffff257224 */ /* 0x000fe200078e0035 */
[----:B------:R-:W-:Y:S01]  /*4b4e0*/  MOV R36, R51 ;  /* 0x0000003300247202 */ /* 0x000fe20000000f00 */
        /* <DEDUP_REMOVED lines=83> */
[----:B------:R-:W-:Y:S01]  /*4ba20*/  STL [R1+0xd78], R48 ;  /* 0x000d783001007387 */ /* 0x000fe20000100800 */
[----:B------:R-:W-:Y:S01]  /*4ba30*/  IMAD.MOV.U32 R36, RZ, RZ, R48 ;  /* 0x000000ffff247224 */ /* 0x000fe200078e0030 */
[----:B------:R-:W-:Y:S02]  /*4ba40*/  MOV R37, R49 ;  /* 0x0000003100257202 */ /* 0x000fe40000000f00 */
[----:B------:R-:W-:Y:S04]  /*4ba50*/  STL [R1+0xd74], R49 ;  /* 0x000d743101007387 */ /* 0x000fe80000100800 */
[----:B------:R-:W-:Y:S04]  /*4ba60*/  STL [R1+0xd80], R42 ;  /* 0x000d802a01007387 */ /* 0x000fe80000100800 */
[----:B------:R1:W-:Y:S04]  /*4ba70*/  STL [R1+0xd7c], R46 ;  /* 0x000d7c2e01007387 */ /* 0x0003e80000100800 */
[----:B------:R-:W2:Y:S04]  /*4ba80*/  LDL.LU R58, [R1+0x173c] ;  /* 0x00173c00013a7983 */ /* 0x000ea80000300800 */
        /* <DEDUP_REMOVED lines=8> */
[----:B---3--:R-:W-:Y:S01]  /*4bb10*/  IMAD.X R47, R47, 0x1, R2, P1 ;  /* 0x000000012f2f7824 */ /* 0x008fe200008e0602 */
[----:B------:R-:W-:Y:S01]  /*4bb20*/  STL [R1+0xd88], R45 ;  /* 0x000d882d01007387 */ /* 0x000fe20000100800 */
[----:B------:R-:W-:-:S03]  /*4bb30*/  IADD3 R43, P3, R43, R252, RZ ;  /* 0x000000fc2b2b7210 */ /* 0x000fc60007f7e0ff */
[----:B------:R3:W-:Y:S01]  /*4bb40*/  STL [R1+0xd84], R47 ;  /* 0x000d842f01007387 */ /* 0x0007e20000100800 */
[----:B------:R-:W-:-:S03]  /*4bb50*/  IADD3.X R44, R44, R2, RZ, P3, !PT ;  /* 0x000000022c2c7210 */ /* 0x000fc60001ffe4ff */
[----:B------:R-:W-:Y:S01]  /*4bb60*/  STL [R1+0xd90], R43 ;  /* 0x000d902b01007387 */ /* 0x000fe20000100800 */
[----:B-1----:R-:W-:-:S03]  /*4bb70*/  MOV R37, R47 ;  /* 0x0000002f00257202 */ /* 0x002fc60000000f00 */
[----:B------:R1:W-:Y:S01]  /*4bb80*/  STL [R1+0xd8c], R44 ;  /* 0x000d8c2c01007387 */ /* 0x0003e20000100800 */
[----:B------:R-:W-:-:S03]  /*4bb90*/  IMAD.MOV.U32 R36, RZ, RZ, R45 ;  /* 0x000000ffff247224 */ /* 0x000fc600078e002d */
[----:B------:R-:W4:Y:S04]  /*4bba0*/  LDL.LU R49, [R1+0x170c] ;  /* 0x00170c0001317983 */ /* 0x000f280000300800 */
[----:B------:R-:W4:Y:S04]  /*4bbb0*/  LDL.LU R48, [R1+0x1738] ;  /* 0x0017380001307983 */ /* 0x000f280000300800 */
[----:B---3--:R-:W3:Y:S04]  /*4bbc0*/  LDL.LU R47, [R1+0x16c4] ;  /* 0x0016c400012f7983 */ /* 0x008ee80000300800 */
[----:B------:R-:W3:Y:S04]  /*4bbd0*/  LDL.LU R45, [R1+0x16d0] ;  /* 0x0016d000012d7983 */ /* 0x000ee80000300800 */
[----:B------:R1:W-:Y:S01]  /*4bbe0*/  LDGSTS.E [R3+0x1fa00], [R36.64], P2 ;  /* 0x1fa0000024037fae */ /* 0x0003e20009121848 */
[----:B------:R-:W-:Y:S01]  /*4bbf0*/  ISETP.GT.AND P1, PT, R0, 0x3, PT ;  /* 0x000000030000780c */ /* 0x000fe20003f24270 */
[----:B-1----:R-:W-:Y:S01]  /*4bc00*/  IMAD.MOV.U32 R36, RZ, RZ, R43 ;  /* 0x000000ffff247224 */ /* 0x002fe200078e002b */
[----:B------:R-:W-:-:S05]  /*4bc10*/  MOV R37, R44 ;  /* 0x0000002c00257202 */ /* 0x000fca0000000f00 */
        /* <DEDUP_REMOVED lines=20> */
[----:B------:R-:W-:Y:S02]  /*4bd60*/  IMAD.X R58, R58, 0x1, R2, P2 ;  /* 0x000000013a3a7824 */ /* 0x000fe400010e0602 */
[----:B------:R-:W-:Y:S04]  /*4bd70*/  STL [R1+0x1748], R55 ;  /* 0x0017483701007387 */ /* 0x000fe80000100800 */
[----:B------:R1:W-:Y:S02]  /*4bd80*/  STL [R1+0x173c], R58 ;  /* 0x00173c3a01007387 */ /* 0x0003e40000100800 */
[----:B-1----:R-:W-:Y:S01]  /*4bd90*/  IMAD.MOV.U32 R36, RZ, RZ, R55 ;  /* 0x000000ffff247224 */ /* 0x002fe200078e0037 */
[----:B------:R-:W-:-:S02]  /*4bda0*/  IADD3 R42, P3, R42, R252, RZ ;  /* 0x000000fc2a2a7210 */ /* 0x000fc40007f7e0ff */
[----:B------:R-:W-:Y:S02]  /*4bdb0*/  MOV R37, R58 ;  /* 0x0000003a00257202 */ /* 0x000fe40000000f00 */
[----:B------:R-:W-:Y:S01]  /*4bdc0*/  IADD3.X R46, R46, R2, RZ, P3, !PT ;  /* 0x000000022e2e7210 */ /* 0x000fe20001ffe4ff */
        /* <DEDUP_REMOVED lines=29> */
[----:B---3--:R-:W4:Y:S04]  /*4bfa0*/  LDL.LU R47, [R1+0x1634] ;  /* 0x00163400012f7983 */ /* 0x008f280000300800 */
[----:B------:R-:W4:Y:S04]  /*4bfb0*/  LDL.LU R45, [R1+0x1640] ;  /* 0x00164000012d7983 */ /* 0x000f280000300800 */
[----:B------:R1:W-:Y:S01]  /*4bfc0*/  LDGSTS.E [R3+0x1c00], [R36.64], P2 ;  /* 0x01c0000024037fae */ /* 0x0003e20009121848 */
[----:B--2---:R-:W-:-:S05]  /*4bfd0*/  IADD3 R43, P1, R43, R252, RZ ;  /* 0x000000fc2b2b7210 */ /* 0x004fca0007f3e0ff */
[----:B------:R-:W-:Y:S01]  /*4bfe0*/  IMAD.X R44, R44, 0x1, R2, P1 ;  /* 0x000000012c2c7824 */ /* 0x000fe200008e0602 */
[----:B------:R-:W-:Y:S01]  /*4bff0*/  IADD3 R38, P3, R38, R252, RZ ;  /* 0x000000fc26267210 */ /* 0x000fe20007f7e0ff */
[----:B------:R-:W-:Y:S01]  /*4c000*/  STL [R1+0x16c8], R43 ;  /* 0x0016c82b01007387 */ /* 0x000fe20000100800 */
[----:B-1----:R-:W-:Y:S02]  /*4c010*/  IMAD.MOV.U32 R36, RZ, RZ, R43 ;  /* 0x000000ffff247224 */ /* 0x002fe400078e002b */
[----:B------:R-:W-:Y:S01]  /*4c020*/  IADD3.X R39, R39, R2, RZ, P3, !PT ;  /* 0x0000000227277210 */ /* 0x000fe20001ffe4ff */
[----:B------:R1:W-:Y:S01]  /*4c030*/  STL [R1+0x16bc], R44 ;  /* 0x0016bc2c01007387 */ /* 0x0003e20000100800 */
[----:B------:R-:W-:-:S03]  /*4c040*/  MOV R37, R44 ;  /* 0x0000002c00257202 */ /* 0x000fc60000000f00 */
[----:B------:R-:W-:Y:S04]  /*4c050*/  STL [R1+0x16c0], R38 ;  /* 0x0016c02601007387 */ /* 0x000fe80000100800 */
[----:B------:R2:W-:Y:S04]  /*4c060*/  STL [R1+0x16b4], R39 ;  /* 0x0016b42701007387 */ /* 0x0005e80000100800 */
[----:B-1----:R-:W3:Y:S01]  /*4c070*/  LDL.LU R44, [R1+0x160c] ;  /* 0x00160c00012c7983 */ /* 0x002ee20000300800 */
[----:B------:R-:W-:-:S03]  /*4c080*/  ISETP.GT.AND P1, PT, R0, 0xb, PT ;  /* 0x0000000b0000780c */ /* 0x000fc60003f24270 */
[----:B------:R1:W-:Y:S04]  /*4c090*/  LDGSTS.E [R3+0x1d00], [R36.64], P2 ;  /* 0x01d0000024037fae */ /* 0x0003e80009121848 */
[----:B------:R-:W3:Y:S01]  /*4c0a0*/  LDL.LU R43, [R1+0x1638] ;  /* 0x00163800012b7983 */ /* 0x000ee20000300800 */
[----:B-1----:R-:W-:Y:S01]  /*4c0b0*/  IMAD.MOV.U32 R36, RZ, RZ, R38 ;  /* 0x000000ffff247224 */ /* 0x002fe200078e0026 */
[----:B------:R-:W-:Y:S02]  /*4c0c0*/  MOV R37, R39 ;  /* 0x0000002700257202 */ /* 0x000fe40000000f00 */
[----:B--2---:R-:W2:Y:S04]  /*4c0d0*/  LDL.LU R39, [R1+0x15c4] ;  /* 0x0015c40001277983 */ /* 0x004ea80000300800 */
[----:B------:R-:W2:Y:S01]  /*4c0e0*/  LDL.LU R38, [R1+0x15d0] ;  /* 0x0015d00001267983 */ /* 0x000ea20000300800 */
[----:B------:R-:W-:-:S03]  /*4c0f0*/  IADD3 R55, P3, R55, R252, RZ ;  /* 0x000000fc37377210 */ /* 0x000fc60007f7e0ff */
[----:B------:R1:W-:Y:S02]  /*4c100*/  LDGSTS.E [R3+0x1e00], [R36.64], P2 ;  /* 0x01e0000024037fae */ /* 0x0003e40009121848 */
[----:B------:R-:W-:Y:S01]  /*4c110*/  IMAD.X R58, R58, 0x1, R2, P3 ;  /* 0x000000013a3a7824 */ /* 0x000fe200018e0602 */
[----:B-1----:R-:W-:Y:S02]  /*4c120*/  SEL R36, RZ, 0x4, !P1 ;  /* 0x00000004ff247807 */ /* 0x002fe40004800000 */
        /* <DEDUP_REMOVED lines=25> */
[----:B------:R-:W-:-:S04]  /*4c2c0*/  IADD3 R45, P3, R45, R252, RZ ;  /* 0x000000fc2d2d7210 */ /* 0x000fc80007f7e0ff */
[----:B------:R-:W-:Y:S01]  /*4c2d0*/  IADD3.X R47, R47, R2, RZ, P3, !PT ;  /* 0x000000022f2f7210 */ /* 0x000fe20001ffe4ff */
[----:B------:R-:W-:Y:S04]  /*4c2e0*/  STL [R1+0x1640], R45 ;  /* 0x0016402d01007387 */ /* 0x000fe80000100800 */
[----:B------:R1:W-:Y:S01]  /*4c2f0*/  STL [R1+0x1634], R47 ;  /* 0x0016342f01007387 */ /* 0x0003e20000100800 */
[----:B----4-:R-:W-:-:S03]  /*4c300*/  MOV R37, R47 ;  /* 0x0000002f00257202 */ /* 0x010fc60000000f00 */
[----:B-1----:R-:W4:Y:S01]  /*4c310*/  LDL.LU R49, [R1+0x158c] ;  /* 0x00158c0001317983 */ /* 0x002f220000300800 */
[----:B------:R-:W-:-:S03]  /*4c320*/  IMAD.MOV.U32 R36, RZ, RZ, R45 ;  /* 0x000000ffff247224 */ /* 0x000fc600078e002d */
[----:B------:R-:W4:Y:S04]  /*4c330*/  LDL.LU R48, [R1+0x15b8] ;  /* 0x0015b80001307983 */ /* 0x000f280000300800 */
[----:B------:R-:W4:Y:S04]  /*4c340*/  LDL.LU R47, [R1+0x1544] ;  /* 0x00154400012f7983 */ /* 0x000f280000300800 */
[----:B------:R-:W4:Y:S01]  /*4c350*/  LDL.LU R45, [R1+0x1550] ;  /* 0x00155000012d7983 */ /* 0x000f220000300800 */
        /* <DEDUP_REMOVED lines=9> */
[----:B--2---:R-:W-:Y:S02]  /*4c3f0*/  IADD3 R38, P4, R38, R252, RZ ;  /* 0x000000fc26267210 */ /* 0x004fe40007f9e0ff */
[----:B------:R1:W-:Y:S02]  /*4c400*/  STL [R1+0x160c], R44 ;  /* 0x00160c2c01007387 */ /* 0x0003e40000100800 */
[----:B------:R-:W-:Y:S02]  /*4c410*/  IADD3.X R39, R39, R2, RZ, P4, !PT ;  /* 0x0000000227277210 */ /* 0x000fe400027fe4ff */
[----:B------:R-:W-:Y:S01]  /*4c420*/  STL [R1+0x15d0], R38 ;  /* 0x0015d02601007387 */ /* 0x000fe20000100800 */
[----:B------:R-:W-:-:S03]  /*4c430*/  MOV R37, R44 ;  /* 0x0000002c00257202 */ /* 0x000fc60000000f00 */
[----:B------:R2:W-:Y:S04]  /*4c440*/  STL [R1+0x15c4], R39 ;  /* 0x0015c42701007387 */ /* 0x0005e80000100800 */
[----:B-1----:R-:W3:Y:S04]  /*4c450*/  LDL.LU R44, [R1+0x153c] ;  /* 0x00153c00012c7983 */ /* 0x002ee80000300800 */
[----:B------:R-:W3:Y:S04]  /*4c460*/  LDL.LU R43, [R1+0x1548] ;  /* 0x00154800012b7983 */ /* 0x000ee80000300800 */
[----:B------:R1:W-:Y:S02]  /*4c470*/  LDGSTS.E [R3+0x2f00], [R36.64], P1 ;  /* 0x02f0000024037fae */ /* 0x0003e40008921848 */
[----:B-1----:R-:W-:Y:S01]  /*4c480*/  MOV R37, R39 ;  /* 0x0000002700257202 */ /* 0x002fe20000000f00 */
[----:B------:R-:W-:Y:S01]  /*4c490*/  IMAD.MOV.U32 R36, RZ, RZ, R38 ;  /* 0x000000ffff247224 */ /* 0x000fe200078e0026 */
[----:B--2---:R-:W2:Y:S04]  /*4c4a0*/  LDL.LU R39, [R1+0x1534] ;  /* 0x0015340001277983 */ /* 0x004ea80000300800 */
[----:B------:R-:W2:Y:S01]  /*4c4b0*/  LDL.LU R38, [R1+0x1540] ;  /* 0x0015400001267983 */ /* 0x000ea20000300800 */
[----:B------:R-:W-:-:S03]  /*4c4c0*/  IADD3 R55, P1, R55, R252, RZ ;  /* 0x000000fc37377210 */ /* 0x000fc60007f3e0ff */
[----:B------:R1:W-:Y:S02]  /*4c4d0*/  LDGSTS.E [R3+0x3c00], [R36.64], P2 ;  /* 0x03c0000024037fae */ /* 0x0003e40009121848 */
[----:B------:R-:W-:Y:S02]  /*4c4e0*/  IMAD.X R58, R58, 0x1, R2, P1 ;  /* 0x000000013a3a7824 */ /* 0x000fe400008e0602 */
[----:B------:R-:W-:Y:S04]  /*4c4f0*/  STL [R1+0x15c8], R55 ;  /* 0x0015c83701007387 */ /* 0x000fe80000100800 */
[----:B------:R1:W-:Y:S02]  /*4c500*/  STL [R1+0x15bc], R58 ;  /* 0x0015bc3a01007387 */ /* 0x0003e40000100800 */
[----:B-1----:R-:W-:Y:S01]  /*4c510*/  IMAD.MOV.U32 R36, RZ, RZ, R55 ;  /* 0x000000ffff247224 */ /* 0x002fe200078e0037 */
[----:B------:R-:W-:-:S02]  /*4c520*/  MOV R37, R58 ;  /* 0x0000003a00257202 */ /* 0x000fc40000000f00 */
[----:B------:R-:W-:-:S03]  /*4c530*/  IADD3 R42, P3, R42, R252, RZ ;  /* 0x000000fc2a2a7210 */ /* 0x000fc60007f7e0ff */
[----:B------:R1:W-:Y:S01]  /*4c540*/  LDGSTS.E [R3+0x3d00], [R36.64], P2 ;  /* 0x03d0000024037fae */ /* 0x0003e20009121848 */
[----:B------:R-:W-:-:S03]  /*4c550*/  IADD3.X R46, R46, R2, RZ, P3, !PT ;  /* 0x000000022e2e7210 */ /* 0x000fc60001ffe4ff */
[----:B------:R-:W-:Y:S04]  /*4c560*/  STL [R1+0x15c0], R42 ;  /* 0x0015c02a01007387 */ /* 0x000fe80000100800 */
[----:B------:R1:W-:Y:S04]  /*4c570*/  STL [R1+0x15b4], R46 ;  /* 0x0015b42e01007387 */ /* 0x0003e80000100800 */
[----:B------:R-:W2:Y:S01]  /*4c580*/  LDL.LU R58, [R1+0x14ec] ;  /* 0x0014ec00013a7983 */ /* 0x000ea20000300800 */
[----:B-1----:R-:W-:Y:S01]  /*4c590*/  IMAD.MOV.U32 R36, RZ, RZ, R42 ;  /* 0x000000ffff247224 */ /* 0x002fe200078e002a */
        /* <DEDUP_REMOVED lines=11> */
[----:B------:R-:W-:Y:S01]  /*4c650*/  IADD3 R45, P4, R45, R252, RZ ;  /* 0x000000fc2d2d7210 */ /* 0x000fe20007f9e0ff */
[----:B------:R-:W-:Y:S03]  /*4c660*/  STL [R1+0x15b8], R48 ;  /* 0x0015b83001007387 */ /* 0x000fe60000100800 */
[----:B------:R-:W-:Y:S01]  /*4c670*/  IADD3.X R47, R47, R2, RZ, P4, !PT ;  /* 0x000000022f2f7210 */ /* 0x000fe200027fe4ff */
[----:B------:R1:W-:Y:S01]  /*4c680*/  STL [R1+0x158c], R49 ;  /* 0x00158c3101007387 */ /* 0x0003e20000100800 */
[----:B------:R-:W-:Y:S01]  /*4c690*/  IMAD.MOV.U32 R36, RZ, RZ, R48 ;  /* 0x000000ffff247224 */ /* 0x000fe200078e0030 */
[----:B------:R-:W-:Y:S02]  /*4c6a0*/  MOV R37, R49 ;  /* 0x0000003100257202 */ /* 0x000fe40000000f00 */
[----:B------:R-:W-:Y:S04]  /*4c6b0*/  STL [R1+0x1550], R45 ;  /* 0x0015502d01007387 */ /* 0x000fe80000100800 */
[----:B------:R4:W-:Y:S04]  /*4c6c0*/  STL [R1+0x1544], R47 ;  /* 0x0015442f01007387 */ /* 0x0009e80000100800 */
[----:B-1----:R-:W2:Y:S04]  /*4c6d0*/  LDL.LU R49, [R1+0x14bc] ;  /* 0x0014bc0001317983 */ /* 0x002ea80000300800 */
[----:B------:R-:W2:Y:S04]  /*4c6e0*/  LDL.LU R48, [R1+0x14c8] ;  /* 0x0014c80001307983 */ /* 0x000ea80000300800 */
[----:B------:R1:W-:Y:S02]  /*4c6f0*/  LDGSTS.E [R3+0x3f00], [R36.64], P2 ;  /* 0x03f0000024037fae */ /* 0x0003e40009121848 */
[----:B-1----:R-:W-:Y:S01]  /*4c700*/  MOV R37, R47 ;  /* 0x0000002f00257202 */ /* 0x002fe20000000f00 */
[----:B------:R-:W-:Y:S01]  /*4c710*/  IMAD.MOV.U32 R36, RZ, RZ, R45 ;  /* 0x000000ffff247224 */ /* 0x000fe200078e002d */
[----:B----4-:R-:W2:Y:S04]  /*4c720*/  LDL.LU R47, [R1+0x14b4] ;  /* 0x0014b400012f7983 */ /* 0x010ea80000300800 */
[----:B------:R-:W2:Y:S04]  /*4c730*/  LDL.LU R45, [R1+0x14c0] ;  /* 0x0014c000012d7983 */ /* 0x000ea80000300800 */
[----:B------:R1:W-:Y:S01]  /*4c740*/  LDGSTS.E [R3+0x4c00], [R36.64], P1 ;  /* 0x04c0000024037fae */ /* 0x0003e20008921848 */
[----:B---3--:R-:W-:-:S05]  /*4c750*/  IADD3 R43, P2, R43, R252, RZ ;  /* 0x000000fc2b2b7210 */ /* 0x008fca0007f5e0ff */
[----:B------:R-:W-:Y:S01]  /*4c760*/  IMAD.X R44, R44, 0x1, R2, P2 ;  /* 0x000000012c2c7824 */ /* 0x000fe200010e0602 */
[----:B------:R-:W-:Y:S01]  /*4c770*/  STL [R1+0x1548], R43 ;  /* 0x0015482b01007387 */ /* 0x000fe20000100800 */
[----:B-1----:R-:W-:-:S03]  /*4c780*/  IMAD.MOV.U32 R36, RZ, RZ, R43 ;  /* 0x000000ffff247224 */ /* 0x002fc600078e002b */
[----:B------:R-:W-:Y:S01]  /*4c790*/  MOV R37, R44 ;  /* 0x0000002c00257202 */ /* 0x000fe20000000f00 */
[----:B------:R1:W-:Y:S01]  /*4c7a0*/  STL [R1+0x153c], R44 ;  /* 0x00153c2c01007387 */ /* 0x0003e20000100800 */
[----:B--2---:R-:W-:-:S03]  /*4c7b0*/  IADD3 R38, P3, R38, R252, RZ ;  /* 0x000000fc26267210 */ /* 0x004fc60007f7e0ff */
[----:B------:R2:W-:Y:S01]  /*4c7c0*/  LDGSTS.E [R3+0x4d00], [R36.64], P1 ;  /* 0x04d0000024037fae */ /* 0x0005e20008921848 */
[----:B------:R-:W-:-:S03]  /*4c7d0*/  IADD3.X R39, R39, R2, RZ, P3, !PT ;  /* 0x0000000227277210 */ /* 0x000fc60001ffe4ff */
[----:B------:R-:W-:Y:S04]  /*4c7e0*/  STL [R1+0x1540], R38 ;  /* 0x0015402601007387 */ /* 0x000fe80000100800 */
[----:B------:R3:W-:Y:S04]  /*4c7f0*/  STL [R1+0x1534], R39 ;  /* 0x0015342701007387 */ /* 0x0007e80000100800 */
[----:B-1----:R-:W4:Y:S01]  /*4c800*/  LDL.LU R44, [R1+0x146c] ;  /* 0x00146c00012c7983 */ /* 0x002f220000300800 */
[----:B--2---:R-:W-:Y:S01]  /*4c810*/  IMAD.MOV.U32 R36, RZ, RZ, R38 ;  /* 0x000000ffff247224 */ /* 0x004fe200078e0026 */
[----:B------:R-:W-:-:S02]  /*4c820*/  MOV R37, R39 ;  /* 0x0000002700257202 */ /* 0x000fc40000000f00 */
[----:B------:R-:W2:Y:S01]  /*4c830*/  LDL.LU R43, [R1+0x14b8] ;  /* 0x0014b800012b7983 */ /* 0x000ea20000300800 */
[----:B------:R-:W-:-:S03]  /*4c840*/  ISETP.GT.AND P2, PT, R0, 0x17, PT ;  /* 0x000000170000780c */ /* 0x000fc60003f44270 */
[----:B---3--:R-:W3:Y:S04]  /*4c850*/  LDL.LU R39, [R1+0x1444] ;  /* 0x0014440001277983 */ /* 0x008ee80000300800 */
[----:B------:R-:W3:Y:S04]  /*4c860*/  LDL.LU R38, [R1+0x1450] ;  /* 0x0014500001267983 */ /* 0x000ee80000300800 */
        /* <DEDUP_REMOVED lines=13> */
[----:B------:R1:W-:Y:S04]  /*4c940*/  STL [R1+0x14c4], R46 ;  /* 0x0014c42e01007387 */ /* 0x0003e80000100800 */
[----:B-1----:R-:W3:Y:S04]  /*4c950*/  LDL.LU R58, [R1+0x143c] ;  /* 0x00143c00013a7983 */ /* 0x002ee80000300800 */
[----:B------:R-:W3:Y:S04]  /*4c960*/  LDL.LU R55, [R1+0x1448] ;  /* 0x0014480001377983 */ /* 0x000ee80000300800 */
[----:B------:R1:W-:Y:S02]  /*4c970*/  LDGSTS.E [R3+0x4f00], [R36.64], P1 ;  /* 0x04f0000024037fae */ /* 0x0003e40008921848 */
[----:B-1----:R-:W-:Y:S01]  /*4c980*/  MOV R37, R46 ;  /* 0x0000002e00257202 */ /* 0x002fe20000000f00 */
[----:B------:R-:W-:Y:S01]  /*4c990*/  IMAD.MOV.U32 R36, RZ, RZ, R42 ;  /* 0x000000ffff247224 */ /* 0x000fe200078e002a */
[----:B------:R-:W3:Y:S04]  /*4c9a0*/  LDL.LU R46, [R1+0x1434] ;  /* 0x00143400012e7983 */ /* 0x000ee80000300800 */
[----:B------:R-:W3:Y:S04]  /*4c9b0*/  LDL.LU R42, [R1+0x1440] ;  /* 0x00144000012a7983 */ /* 0x000ee80000300800 */
[----:B------:R1:W-:Y:S01]  /*4c9c0*/  LDGSTS.E [R3+0x5c00], [R36.64], P2 ;  /* 0x05c0000024037fae */ /* 0x0003e20009121848 */
[----:B------:R-:W-:-:S05]  /*4c9d0*/  IADD3 R48, P1, R48, R252, RZ ;  /* 0x000000fc30307210 */ /* 0x000fca0007f3e0ff */
        /* <DEDUP_REMOVED lines=9> */
[----:B------:R1:W-:Y:S02]  /*4ca70*/  STL [R1+0x14b4], R47 ;  /* 0x0014b42f01007387 */ /* 0x0003e40000100800 */
[----:B-1----:R-:W-:Y:S02]  /*4ca80*/  MOV R37, R47 ;  /* 0x0000002f00257202 */ /* 0x002fe40000000f00 */
[----:B------:R-:W3:Y:S01]  /*4ca90*/  LDL.LU R49, [R1+0x13ec] ;  /* 0x0013ec0001317983 */ /* 0x000ee20000300800 */
[----:B------:R-:W-:-:S03]  /*4caa0*/  IMAD.MOV.U32 R36, RZ, RZ, R45 ;  /* 0x000000ffff247224 */ /* 0x000fc600078e002d */
[----:B------:R-:W3:Y:S04]  /*4cab0*/  LDL.LU R48, [R1+0x1438] ;  /* 0x0014380001307983 */ /* 0x000ee80000300800 */
[----:B------:R-:W3:Y:S04]  /*4cac0*/  LDL.LU R47, [R1+0x13c4] ;  /* 0x0013c400012f7983 */ /* 0x000ee80000300800 */
[----:B------:R-:W3:Y:S01]  /*4cad0*/  LDL.LU R45, [R1+0x13d0] ;  /* 0x0013d000012d7983 */ /* 0x000ee20000300800 */
[----:B------:R-:W-:-:S03]  /*4cae0*/  ISETP.GT.AND P1, PT, R0, 0x1b, PT ;  /* 0x0000001b0000780c */ /* 0x000fc60003f24270 */
[----:B------:R1:W-:Y:S02]  /*4caf0*/  LDGSTS.E [R3+0x5e00], [R36.64], P2 ;  /* 0x05e0000024037fae */ /* 0x0003e40009121848 */
[----:B-1----:R-:W-:-:S04]  /*4cb00*/  SEL R36, RZ, 0x4, !P1 ;  /* 0x00000004ff247807 */ /* 0x002fc80004800000 */
[----:B------:R-:W-:-:S04]  /*4cb10*/  SEL R36, R36, RZ, !P0 ;  /* 0x000000ff24247207 */ /* 0x000fc80004000000 */
[----:B------:R-:W-:Y:S02]  /*4cb20*/  ISETP.NE.U32.AND P1, PT, R36, RZ, PT ;  /* 0x000000ff2400720c */ /* 0x000fe40003f25070 */
[----:B--2---:R-:W-:-:S05]  /*4cb30*/  IADD3 R43, P3, R43, R252, RZ ;  /* 0x000000fc2b2b7210 */ /* 0x004fca0007f7e0ff */
[----:B----4-:R-:W-:Y:S01]  /*4cb40*/  IMAD.X R44, R44, 0x1, R2, P3 ;  /* 0x000000012c2c7824 */ /* 0x010fe200018e0602 */
        /* <DEDUP_REMOVED lines=8> */
[----:B-1----:R-:W3:Y:S04]  /*4cbd0*/  LDL.LU R44, [R1+0x13bc] ;  /* 0x0013bc00012c7983 */ /* 0x002ee80000300800 */
[----:B------:R-:W4:Y:S04]  /*4cbe0*/  LDL.LU R43, [R1+0x13c8] ;  /* 0x0013c800012b7983 */ /* 0x000f280000300800 */
        /* <DEDUP_REMOVED lines=28> */
[----:B------:R-:W-:-:S05]  /*4cdb0*/  IADD3 R48, P3, R48, R252, RZ ;  /* 0x000000fc30307210 */ /* 0x000fca0007f7e0ff */
        /* <DEDUP_REMOVED lines=498> */
[----:B---3--:R-:W-:Y:S02]  /*4ece0*/  IMAD.X R44, R44, 0x1, R2, P1 ;  /* 0x000000012c2c7824 */ /* 0x008fe400008e0602 */
[----:B-1----:R-:W-:Y:S01]  /*4ecf0*/  IMAD.MOV.U32 R36, RZ, RZ, R43 ;  /* 0x000000ffff247224 */ /* 0x002fe200078e002b */
[----:B------:R-:W-:Y:S02]  /*4ed00*/  STL [R1+0x7a0], R43 ;  /* 0x0007a02b01007387 */ /* 0x000fe40000100800 */
[----:B------:R-:W-:Y:S02]  /*4ed10*/  MOV R37, R44 ;  /* 0x0000002c00257202 */ /* 0x000fe40000000f00 */
[----:B------:R1:W-:Y:S01]  /*4ed20*/  STL [R1+0x79c], R44 ;  /* 0x00079c2c01007387 */ /* 0x0003e20000100800 */
[----:B--2---:R-:W-:-:S03]  /*4ed30*/  IADD3 R38, P3, R38, R252, RZ ;  /* 0x000000fc26267210 */ /* 0x004fc60007f7e0ff */
[----:B------:R2:W-:Y:S01]  /*4ed40*/  LDGSTS.E [R3+0x13d00], [R36.64], P2 ;  /* 0x13d0000024037fae */ /* 0x0005e20009121848 */
[----:B------:R-:W-:-:S03]  /*4ed50*/  IADD3.X R39, R39, R2, RZ, P3, !PT ;  /* 0x0000000227277210 */ /* 0x000fc60001ffe4ff */
[----:B------:R-:W-:Y:S01]  /*4ed60*/  STL [R1+0x7a8], R38 ;  /* 0x0007a82601007387 */ /* 0x000fe20000100800 */
[----:B------:R-:W-:-:S03]  /*4ed70*/  ISETP.GT.AND P1, PT, R0, 0x53, PT ;  /* 0x000000530000780c */ /* 0x000fc60003f24270 */
[----:B------:R3:W-:Y:S01]  /*4ed80*/  STL [R1+0x7a4], R39 ;  /* 0x0007a42701007387 */ /* 0x0007e20000100800 */
[----:B--2---:R-:W-:Y:S01]  /*4ed90*/  IMAD.MOV.U32 R36, RZ, RZ, R38 ;  /* 0x000000ffff247224 */ /* 0x004fe200078e0026 */
[----:B------:R-:W-:Y:S02]  /*4eda0*/  MOV R37, R39 ;  /* 0x0000002700257202 */ /* 0x000fe40000000f00 */
[----:B-1----:R-:W2:Y:S04]  /*4edb0*/  LDL.LU R44, [R1+0x82c] ;  /* 0x00082c00012c7983 */ /* 0x002ea80000300800 */
[----:B------:R-:W4:Y:S04]  /*4edc0*/  LDL.LU R43, [R1+0x830] ;  /* 0x00083000012b7983 */ /* 0x000f280000300800 */
[----:B---3--:R-:W3:Y:S04]  /*4edd0*/  LDL.LU R39, [R1+0x894] ;  /* 0x0008940001277983 */ /* 0x008ee80000300800 */
[----:B------:R-:W3:Y:S04]  /*4ede0*/  LDL.LU R38, [R1+0x898] ;  /* 0x0008980001267983 */ /* 0x000ee80000300800 */
        /* <DEDUP_REMOVED lines=44> */
[----:B----4-:R-:W-:-:S05]  /*4f0b0*/  IADD3 R43, P3, R43, R252, RZ ;  /* 0x000000fc2b2b7210 */ /* 0x010fca0007f7e0ff */
[----:B--2---:R-:W-:Y:S01]  /*4f0c0*/  IMAD.X R44, R44, 0x1, R2, P3 ;  /* 0x000000012c2c7824 */ /* 0x004fe200018e0602 */
        /* <DEDUP_REMOVED lines=66> */
[----:B------:R3:W-:Y:S01]  /*4f4f0*/  STL [R1+0x924], R39 ;  /* 0x0009242701007387 */ /* 0x0007e20000100800 */
[----:B------:R-:W-:-:S03]  /*4f500*/  ISETP.GT.AND P2, PT, R0, 0x5f, PT ;  /* 0x0000005f0000780c */ /* 0x000fc60003f44270 */
[----:B-1----:R-:W4:Y:S01]  /*4f510*/  LDL.LU R44, [R1+0x9ac] ;  /* 0x0009ac00012c7983 */ /* 0x002f220000300800 */
[----:B--2---:R-:W-:Y:S01]  /*4f520*/  IMAD.MOV.U32 R36, RZ, RZ, R38 ;  /* 0x000000ffff247224 */ /* 0x004fe200078e0026 */
[----:B------:R-:W-:Y:S02]  /*4f530*/  MOV R37, R39 ;  /* 0x0000002700257202 */ /* 0x000fe40000000f00 */
[----:B------:R-:W2:Y:S04]  /*4f540*/  LDL.LU R43, [R1+0x9b0] ;  /* 0x0009b000012b7983 */ /* 0x000ea80000300800 */
[----:B---3--:R-:W3:Y:S04]  /*4f550*/  LDL.LU R39, [R1+0xa14] ;  /* 0x000a140001277983 */ /* 0x008ee80000300800 */
[----:B------:R-:W3:Y:S04]  /*4f560*/  LDL.LU R38, [R1+0xa18] ;  /* 0x000a180001267983 */ /* 0x000ee80000300800 */
        /* <DEDUP_REMOVED lines=9> */
[----:B------:R-:W-:Y:S02]  /*4f600*/  IMAD.MOV.U32 R36, RZ, RZ, R55 ;  /* 0x000000ffff247224 */ /* 0x000fe400078e0037 */
[----:B------:R1:W-:Y:S01]  /*4f610*/  STL [R1+0x92c], R58 ;  /* 0x00092c3a01007387 */ /* 0x0003e20000100800 */
[----:B------:R-:W-:-:S03]  /*4f620*/  MOV R37, R58 ;  /* 0x0000003a00257202 */ /* 0x000fc60000000f00 */
        /* <DEDUP_REMOVED lines=114> */
[----:B------:R-:W-:Y:S03]  /*4fd50*/  STL [R1+0xab0], R55 ;  /* 0x000ab03701007387 */ /* 0x000fe60000100800 */
[----:B------:R-:W-:Y:S01]  /*4fd60*/  IADD3.X R46, R46, R2, RZ, P4, !PT ;  /* 0x000000022e2e7210 */ /* 0x000fe200027fe4ff */
[----:B------:R1:W-:Y:S01]  /*4fd70*/  STL [R1+0xaac], R58 ;  /* 0x000aac3a01007387 */ /* 0x0003e20000100800 */
[----:B------:R-:W-:Y:S01]  /*4fd80*/  ISETP.NE.U32.AND P1, PT, R36, RZ, PT ;  /* 0x000000ff2400720c */ /* 0x000fe20003f25070 */
[----:B------:R-:W-:Y:S01]  /*4fd90*/  IMAD.MOV.U32 R36, RZ, RZ, R55 ;  /* 0x000000ffff247224 */ /* 0x000fe200078e0037 */
[----:B------:R-:W-:Y:S01]  /*4fda0*/  MOV R37, R58 ;  /* 0x0000003a00257202 */ /* 0x000fe20000000f00 */
        /* <DEDUP_REMOVED lines=116> */
[----:B------:R-:W-:Y:S01]  /*504f0*/  STL [R1+0xc2c], R58 ;  /* 0x000c2c3a01007387 */ /* 0x000fe20000100800 */
[----:B------:R-:W-:Y:S01]  /*50500*/  ISETP.NE.U32.AND P2, PT, R36, RZ, PT ;  /* 0x000000ff2400720c */ /* 0x000fe20003f45070 */
[----:B------:R-:W-:Y:S01]  /*50510*/  IMAD.MOV.U32 R36, RZ, RZ, R55 ;  /* 0x000000ffff247224 */ /* 0x000fe200078e0037 */
[----:B------:R-:W-:Y:S01]  /*50520*/  MOV R37, R58 ;  /* 0x0000003a00257202 */ /* 0x000fe20000000f00 */
[----:B------:R-:W-:Y:S04]  /*50530*/  STL [R1+0xc98], R42 ;  /* 0x000c982a01007387 */ /* 0x000fe80000100800 */
[----:B------:R1:W-:Y:S04]  /*50540*/  STL [R1+0xc94], R46 ;  /* 0x000c942e01007387 */ /* 0x0003e80000100800 */
[----:B------:R-:W3:Y:S04]  /*50550*/  LDL.LU R60, [R1+0xd1c] ;  /* 0x000d1c00013c7983 */ /* 0x000ee80000300800 */
        /* <DEDUP_REMOVED lines=8> */
[----:B------:R-:W-:Y:S02]  /*505e0*/  IMAD.X R49, R49, 0x1, R2, P1 ;  /* 0x0000000131317824 */ /* 0x000fe400008e0602 */
[----:B-1----:R-:W-:Y:S01]  /*505f0*/  IMAD.MOV.U32 R36, RZ, RZ, R48 ;  /* 0x000000ffff247224 */ /* 0x002fe200078e0030 */
[----:B------:R-:W-:Y:S02]  /*50600*/  STL [R1+0xca0], R48 ;  /* 0x000ca03001007387 */ /* 0x000fe40000100800 */
[----:B------:R-:W-:Y:S02]  /*50610*/  MOV R37, R49 ;  /* 0x0000003100257202 */ /* 0x000fe40000000f00 */
[----:B------:R-:W-:Y:S04]  /*50620*/  STL [R1+0xc9c], R49 ;  /* 0x000c9c3101007387 */ /* 0x000fe80000100800 */
[----:B------:R1:W-:Y:S01]  /*50630*/  LDGSTS.E [R3+0x1dd00], [R36.64], P2 ;  /* 0x1dd0000024037fae */ /* 0x0003e20009121848 */
[----:B------:R-:W-:-:S04]  /*50640*/  IADD3 R45, P3, R45, R252, RZ ;  /* 0x000000fc2d2d7210 */ /* 0x000fc80007f7e0ff */
[----:B------:R-:W-:Y:S01]  /*50650*/  IADD3.X R47, R47, R2, RZ, P3, !PT ;  /* 0x000000022f2f7210 */ /* 0x000fe20001ffe4ff */
[----:B------:R-:W-:Y:S03]  /*50660*/  STL [R1+0xca8], R45 ;  /* 0x000ca82d01007387 */ /* 0x000fe60000100800 */
[----:B-1----:R-:W-:Y:S01]  /*50670*/  MOV R37, R47 ;  /* 0x0000002f00257202 */ /* 0x002fe20000000f00 */
[----:B------:R1:W-:Y:S04]  /*50680*/  STL [R1+0xca4], R47 ;  /* 0x000ca42f01007387 */ /* 0x0003e80000100800 */
[----:B------:R-:W3:Y:S04]  /*50690*/  LDL.LU R55, [R1+0xd2c] ;  /* 0x000d2c0001377983 */ /* 0x000ee80000300800 */
[----:B-1----:R-:W3:Y:S01]  /*506a0*/  LDL.LU R47, [R1+0xd30] ;  /* 0x000d3000012f7983 */ /* 0x002ee20000300800 */
[----:B------:R-:W-:Y:S01]  /*506b0*/  IMAD.MOV.U32 R36, RZ, RZ, R45 ;  /* 0x000000ffff247224 */ /* 0x000fe200078e002d */
[----:B------:R-:W-:-:S02]  /*506c0*/  ISETP.GT.AND P1, PT, R0, 0x7b, PT ;  /* 0x0000007b0000780c */ /* 0x000fc40003f24270 */
[----:B------:R-:W3:Y:S04]  /*506d0*/  LDL.LU R49, [R1+0xd98] ;  /* 0x000d980001317983 */ /* 0x000ee80000300800 */
[----:B------:R1:W-:Y:S04]  /*506e0*/  LDGSTS.E [R3+0x1de00], [R36.64], P2 ;  /* 0x1de0000024037fae */ /* 0x0003e80009121848 */
[----:B------:R-:W3:Y:S01]  /*506f0*/  LDL.LU R45, [R1+0xda0] ;  /* 0x000da000012d7983 */ /* 0x000ee20000300800 */
[----:B-1----:R-:W-:-:S04]  /*50700*/  SEL R36, RZ, 0x4, !P1 ;  /* 0x00000004ff247807 */ /* 0x002fc80004800000 */
[----:B------:R-:W-:-:S04]  /*50710*/  SEL R36, R36, RZ, !P0 ;  /* 0x000000ff24247207 */ /* 0x000fc80004000000 */
[----:B------:R-:W-:Y:S02]  /*50720*/  ISETP.NE.U32.AND P1, PT, R36, RZ, PT ;  /* 0x000000ff2400720c */ /* 0x000fe40003f25070 */
[----:B--2---:R-:W-:-:S05]  /*50730*/  IADD3 R43, P3, R43, R252, RZ ;  /* 0x000000fc2b2b7210 */ /* 0x004fca0007f7e0ff */
[----:B----4-:R-:W-:Y:S01]  /*50740*/  IMAD.X R44, R44, 0x1, R2, P3 ;  /* 0x000000012c2c7824 */ /* 0x010fe200018e0602 */
[----:B---3--:R-:W-:Y:S01]  /*50750*/  IADD3 R38, P4, R38, R252, RZ ;  /* 0x000000fc26267210 */ /* 0x008fe20007f9e0ff */
[----:B------:R-:W-:Y:S01]  /*50760*/  STL [R1+0xcb0], R43 ;  /* 0x000cb02b01007387 */ /* 0x000fe20000100800 */
[----:B------:R-:W-:-:S03]  /*50770*/  IMAD.MOV.U32 R36, RZ, RZ, R43 ;  /* 0x000000ffff247224 */ /* 0x000fc600078e002b */
[----:B------:R1:W-:Y:S01]  /*50780*/  STL [R1+0xcac], R44 ;  /* 0x000cac2c01007387 */ /* 0x0003e20000100800 */
[----:B------:R-:W-:-:S03]  /*50790*/  IADD3.X R39, R39, R2, RZ, P4, !PT ;  /* 0x0000000227277210 */ /* 0x000fc600027fe4ff */
[----:B------:R2:W-:Y:S01]  /*507a0*/  STL [R1+0xd18], R38 ;  /* 0x000d182601007387 */ /* 0x0005e20000100800 */
[----:B------:R-:W-:-:S03]  /*507b0*/  MOV R37, R44 ;  /* 0x0000002c00257202 */ /* 0x000fc60000000f00 */
[----:B------:R-:W3:Y:S04]  /*507c0*/  LDL.LU R58, [R1+0xd94] ;  /* 0x000d9400013a7983 */ /* 0x000ee80000300800 */
[----:B------:R4:W-:Y:S04]  /*507d0*/  STL [R1+0xd14], R39 ;  /* 0x000d142701007387 */ /* 0x0009e80000100800 */
[----:B------:R-:W3:Y:S04]  /*507e0*/  LDL.LU R48, [R1+0xd9c] ;  /* 0x000d9c0001307983 */ /* 0x000ee80000300800 */
[----:B------:R2:W-:Y:S04]  /*507f0*/  LDGSTS.E [R3+0x1df00], [R36.64], P2 ;  /* 0x1df0000024037fae */ /* 0x0005e80009121848 */
[----:B-1----:R-:W3:Y:S01]  /*50800*/  LDL.LU R44, [R1+0xda4] ;  /* 0x000da400012c7983 */ /* 0x002ee20000300800 */
[----:B--2---:R-:W-:-:S03]  /*50810*/  IMAD.MOV.U32 R36, RZ, RZ, R38 ;  /* 0x000000ffff247224 */ /* 0x004fc600078e0026 */
[----:B------:R-:W2:Y:S01]  /*50820*/  LDL.LU R38, [R1+0xda8] ;  /* 0x000da80001267983 */ /* 0x000ea20000300800 */
[----:B------:R-:W-:-:S03]  /*50830*/  MOV R37, R39 ;  /* 0x0000002700257202 */ /* 0x000fc60000000f00 */
[----:B------:R-:W2:Y:S04]  /*50840*/  LDL.LU R43, [R1+0xdac] ;  /* 0x000dac00012b7983 */ /* 0x000ea80000300800 */
[----:B----4-:R-:W4:Y:S01]  /*50850*/  LDL.LU R39, [R1+0xdb0] ;  /* 0x000db00001277983 */ /* 0x010f220000300800 */
[----:B------:R-:W-:-:S03]  /*50860*/  IADD3 R59, P2, R59, R252, RZ ;  /* 0x000000fc3b3b7210 */ /* 0x000fc60007f5e0ff */
[----:B------:R1:W-:Y:S02]  /*50870*/  LDGSTS.E [R3+0x1ec00], [R36.64], P1 ;  /* 0x1ec0000024037fae */ /* 0x0003e40008921848 */
        /* <DEDUP_REMOVED lines=11> */
[----:B------:R-:W-:Y:S04]  /*50930*/  STL [R1+0xd1c], R60 ;  /* 0x000d1c3c01007387 */ /* 0x000fe80000100800 */
[----:B------:R-:W-:Y:S01]  /*50940*/  STL [R1+0xd28], R42 ;  /* 0x000d282a01007387 */ /* 0x000fe20000100800 */
[----:B-1----:R-:W-:-:S03]  /*50950*/  SEL R36, RZ, 0x4, !P2 ;  /* 0x00000004ff247807 */ /* 0x002fc60005000000 */
[----:B------:R1:W-:Y:S01]  /*50960*/  STL [R1+0xd24], R46 ;  /* 0x000d242e01007387 */ /* 0x0003e20000100800 */
[----:B------:R-:W-:-:S04]  /*50970*/  SEL R36, R36, RZ, !P0 ;  /* 0x000000ff24247207 */ /* 0x000fc80004000000 */
[----:B------:R-:W-:Y:S01]  /*50980*/  ISETP.NE.U32.AND P2, PT, R36, RZ, PT ;  /* 0x000000ff2400720c */ /* 0x000fe20003f45070 */
[----:B-1----:R-:W4:Y:S04]  /*50990*/  LDL.LU R46, [R1+0xdb8] ;  /* 0x000db800012e7983 */ /* 0x002f280000300800 */
[----:B------:R-:W4:Y:S01]  /*509a0*/  LDL.LU R42, [R1+0xdc0] ;  /* 0x000dc000012a7983 */ /* 0x000f220000300800 */
[----:B------:R-:W-:-:S05]  /*509b0*/  IADD3 R47, P3, R47, R252, RZ ;  /* 0x000000fc2f2f7210 */ /* 0x000fca0007f7e0ff */
[----:B------:R-:W-:Y:S01]  /*509c0*/  IMAD.X R55, R55, 0x1, R2, P3 ;  /* 0x0000000137377824 */ /* 0x000fe200018e0602 */
        /* <DEDUP_REMOVED lines=9> */
[----:B------:R-:W-:Y:S01]  /*50a60*/  MOV R36, R49 ;  /* 0x0000003100247202 */ /* 0x000fe20000000f00 */
[----:B------:R-:W-:Y:S01]  /*50a70*/  STL [R1+0xd98], R49 ;  /* 0x000d983101007387 */ /* 0x000fe20000100800 */
[C---:B------:R-:W-:Y:S08]  /*50a80*/  HMMA.1688.F32.TF32 R244, R236.reuse, R62, R132 ;  /* 0x0000003eecf4723c */ /* 0x040ff00000081084 */
[----:B------:R-:W-:Y:S01]  /*50a90*/  HMMA.1688.F32.TF32 R232, R236, R66, R128 ;  /* 0x00000042ece8723c */ /* 0x000fe20000081080 */
[----:B---3--:R-:W-:-:S05]  /*50aa0*/  IADD3.X R58, R58, R2, RZ, P1, !PT ;  /* 0x000000023a3a7210 */ /* 0x008fca0000ffe4ff */
[----:B------:R-:W-:Y:S02]  /*50ab0*/  IMAD.MOV.U32 R37, RZ, RZ, R58 ;  /* 0x000000ffff257224 */ /* 0x000fe400078e003a */
[----:B------:R-:W-:-:S03]  /*50ac0*/  IMAD.X R48, R48, 0x1, R2, P3 ;  /* 0x0000000130307824 */ /* 0x000fc600018e0602 */
[----:B------:R1:W-:Y:S02]  /*50ad0*/  LDGSTS.E [R3+0x1fc00], [R36.64], P2 ;  /* 0x1fc0000024037fae */ /* 0x0003e40009121848 */
[----:B-1----:R-:W-:Y:S01]  /*50ae0*/  MOV R36, R45 ;  /* 0x0000002d00247202 */ /* 0x002fe20000000f00 */
[----:B------:R-:W-:Y:S01]  /*50af0*/  IMAD.MOV.U32 R37, RZ, RZ, R48 ;  /* 0x000000ffff257224 */ /* 0x000fe200078e0030 */
[----:B--2---:R-:W-:-:S04]  /*50b00*/  IADD3 R38, P1, R38, R252, RZ ;  /* 0x000000fc26267210 */ /* 0x004fc80007f3e0ff */
[----:B------:R1:W-:Y:S01]  /*50b10*/  LDGSTS.E [R3+0x1fd00], [R36.64], P2 ;  /* 0x1fd0000024037fae */ /* 0x0003e20009121848 */
[----:B------:R-:W-:Y:S02]  /*50b20*/  IADD3.X R44, R44, R2, RZ, P1, !PT ;  /* 0x000000022c2c7210 */ /* 0x000fe40000ffe4ff */
[----:B----4-:R-:W-:Y:S01]  /*50b30*/  IADD3 R39, P3, R39, R252, RZ ;  /* 0x000000fc27277210 */ /* 0x010fe20007f7e0ff */
[----:B------:R-:W-:Y:S01]  /*50b40*/  STL [R1+0xd94], R58 ;  /* 0x000d943a01007387 */ /* 0x000fe20000100800 */
[----:B-1----:R-:W-:Y:S01]  /*50b50*/  MOV R36, R38 ;  /* 0x0000002600247202 */ /* 0x002fe20000000f00 */
[----:B------:R-:W-:Y:S02]  /*50b60*/  IMAD.MOV.U32 R37, RZ, RZ, R44 ;  /* 0x000000ffff257224 */ /* 0x000fe400078e002c */
[----:B------:R-:W-:Y:S01]  /*50b70*/  IMAD.X R43, R43, 0x1, R2, P3 ;  /* 0x000000012b2b7824 */ /* 0x000fe200018e0602 */
[----:B------:R-:W-:Y:S04]  /*50b80*/  STL [R1+0xda0], R45 ;  /* 0x000da02d01007387 */ /* 0x000fe80000100800 */
[----:B------:R1:W-:Y:S04]  /*50b90*/  LDGSTS.E [R3+0x1fe00], [R36.64], P2 ;  /* 0x1fe0000024037fae */ /* 0x0003e80009121848 */
[----:B------:R-:W-:Y:S04]  /*50ba0*/  STL [R1+0xd9c], R48 ;  /* 0x000d9c3001007387 */ /* 0x000fe80000100800 */
[----:B------:R2:W-:Y:S01]  /*50bb0*/  STL [R1+0xda8], R38 ;  /* 0x000da82601007387 */ /* 0x0005e20000100800 */
[----:B-1----:R-:W-:Y:S01]  /*50bc0*/  MOV R36, R39 ;  /* 0x0000002700247202 */ /* 0x002fe20000000f00 */
[----:B------:R-:W-:Y:S01]  /*50bd0*/  IMAD.MOV.U32 R37, RZ, RZ, R43 ;  /* 0x000000ffff257224 */ /* 0x000fe200078e002b */
[----:B--2---:R-:W-:-:S04]  /*50be0*/  LOP3.LUT R38, R41, 0x40, RZ, 0xfc, !PT ;  /* 0x0000004029267812 */ /* 0x004fc800078efcff */
[----:B------:R1:W-:Y:S01]  /*50bf0*/  LDGSTS.E [R3+0x1ff00], [R36.64], P2 ;  /* 0x1ff0000024037fae */ /* 0x0003e20009121848 */
[-C--:B------:R-:W-:Y:S02]  /*50c00*/  ISETP.GE.AND P2, PT, R38, R0.reuse, PT ;  /* 0x000000002600720c */ /* 0x080fe40003f46270 */
[----:B------:R-:W-:Y:S02]  /*50c10*/  ISETP.GE.AND P1, PT, R41, R0, PT ;  /* 0x000000002900720c */ /* 0x000fe40003f26270 */
[----:B------:R-:W-:Y:S01]  /*50c20*/  SEL R0, RZ, 0x4, P2 ;  /* 0x00000004ff007807 */ /* 0x000fe20001000000 */
[----:B------:R2:W-:Y:S04]  /*50c30*/  STL [R1+0xda4], R44 ;  /* 0x000da42c01007387 */ /* 0x0005e80000100800 */
[----:B------:R2:W-:Y:S04]  /*50c40*/  STL [R1+0xdb0], R39 ;  /* 0x000db02701007387 */ /* 0x0005e80000100800 */
[----:B------:R2:W-:Y:S01]  /*50c50*/  STL [R1+0xdac], R43 ;  /* 0x000dac2b01007387 */ /* 0x0005e20000100800 */
[----:B------:R-:W-:-:S02]  /*50c60*/  IADD3 R46, P2, R46, UR7, RZ ;  /* 0x000000072e2e7c10 */ /* 0x000fc4000ff5e0ff */
[----:B------:R-:W-:-:S03]  /*50c70*/  IADD3 R42, P3, R42, UR7, RZ ;  /* 0x000000072a2a7c10 */ /* 0x000fc6000ff7e0ff */
[----:B------:R2:W-:Y:S04]  /*50c80*/  STL [R1+0xdb8], R46 ;  /* 0x000db82e01007387 */ /* 0x0005e80000100800 */
[----:B------:R2:W-:Y:S01]  /*50c90*/  STL [R1+0xdc0], R42 ;  /* 0x000dc02a01007387 */ /* 0x0005e20000100800 */
[----:B-1----:R-:W-:Y:S02]  /*50ca0*/  SEL R3, RZ, 0x4, P1 ;  /* 0x00000004ff037807 */ /* 0x002fe40000800000 */
[----:B------:R-:W-:Y:S02]  /*50cb0*/  SEL R0, R0, RZ, !P0 ;  /* 0x000000ff00007207 */ /* 0x000fe40004000000 */
[----:B------:R-:W-:Y:S02]  /*50cc0*/  SEL R3, R3, RZ, !P0 ;  /* 0x000000ff03037207 */ /* 0x000fe40004000000 */
[----:B------:R-:W-:-:S02]  /*50cd0*/  ISETP.NE.U32.AND P0, PT, R0, RZ, PT ;  /* 0x000000ff0000720c */ /* 0x000fc40003f05070 */
[----:B------:R-:W-:Y:S02]  /*50ce0*/  MOV R0, UR5 ;  /* 0x0000000500007c02 */ /* 0x000fe40008000f00 */
[----:B------:R-:W-:-:S03]  /*50cf0*/  ISETP.NE.U32.AND P1, PT, R3, RZ, PT ;  /* 0x000000ff0300720c */ /* 0x000fc60003f25070 */
[----:B------:R-:W-:Y:S01]  /*50d00*/  IMAD R0, R0, 0x8000, R50 ;  /* 0x0000800000007824 */ /* 0x000fe200078e0232 */
[----:B------:R-:W-:Y:S02]  /*50d10*/  IADD3.X R55, R55, UR6, RZ, P2, !PT ;  /* 0x0000000637377c10 */ /* 0x000fe400097fe4ff */
[----:B------:R-:W-:-:S03]  /*50d20*/  IADD3.X R47, R47, UR6, RZ, P3, !PT ;  /* 0x000000062f2f7c10 */ /* 0x000fc60009ffe4ff */
[----:B------:R2:W-:Y:S04]  /*50d30*/  STL [R1+0xdb4], R55 ;  /* 0x000db43701007387 */ /* 0x0005e80000100800 */
[----:B------:R2:W-:Y:S02]  /*50d40*/  STL [R1+0xdbc], R47 ;  /* 0x000dbc2f01007387 */ /* 0x0005e40000100800 */
[----:B------:R-:W3:Y:S04]  /*50d50*/  LDL.LU R41, [R1+0xe34] ;  /* 0x000e340001297983 */ /* 0x000ee80000300800 */
[----:B------:R-:W4:Y:S04]  /*50d60*/  LDL.LU R38, [R1+0xe38] ;  /* 0x000e380001267983 */ /* 0x000f280000300800 */
[----:B--2---:R-:W2:Y:S04]  /*50d70*/  LDL.LU R48, [R1+0xe3c] ;  /* 0x000e3c0001307983 */ /* 0x004ea80000300800 */
[----:B------:R-:W2:Y:S04]  /*50d80*/  LDL.LU R43, [R1+0xe40] ;  /* 0x000e4000012b7983 */ /* 0x000ea80000300800 */
[----:B------:R-:W2:Y:S04]  /*50d90*/  LDL.LU R49, [R1+0xeb4] ;  /* 0x000eb40001317983 */ /* 0x000ea80000300800 */
[----:B------:R-:W2:Y:S04]  /*50da0*/  LDL.LU R44, [R1+0xeb8] ;  /* 0x000eb800012c7983 */ /* 0x000ea80000300800 */
[----:B------:R-:W2:Y:S04]  /*50db0*/  LDL.LU R45, [R1+0xebc] ;  /* 0x000ebc00012d7983 */ /* 0x000ea80000300800 */
[----:B------:R-:W2:Y:S01]  /*50dc0*/  LDL.LU R39, [R1+0xec0] ;  /* 0x000ec00001277983 */ /* 0x000ea20000300800 */
[----:B------:R-:W-:Y:S01]  /*50dd0*/  MOV R36, R46 ;  /* 0x0000002e00247202 */ /* 0x000fe20000000f00 */
[----:B------:R-:W-:-:S02]  /*50de0*/  IMAD.MOV.U32 R37, RZ, RZ, R55 ;  /* 0x000000ffff257224 */ /* 0x000fc400078e0037 */
[----:B------:R-:W2:Y:S04]  /*50df0*/  LDL.LU R46, [R1+0xf38] ;  /* 0x000f3800012e7983 */ /* 0x000ea80000300800 */
[----:B------:R-:W0:Y:S04]  /*50e00*/  LDGDEPBAR ;  /* 0x00000000000079af */ /* 0x000e280000000000 */
[----:B------:R1:W-:Y:S04]  /*50e10*/  LDGSTS.E [R0+0x40000], [R36.64], P1 ;  /* 0x4000000024007fae */ /* 0x0003e80008921848 */
[----:B------:R-:W2:Y:S01]  /*50e20*/  LDL.LU R3, [R1+0xf40] ;  /* 0x000f400001037983 */ /* 0x000ea20000300800 */
[----:B-1----:R-:W-:-:S03]  /*50e30*/  IMAD.MOV.U32 R37, RZ, RZ, R47 ;  /* 0x000000ffff257224 */ /* 0x002fc600078e002f */
[----:B------:R-:W2:Y:S01]  /*50e40*/  LDL.LU R47, [R1+0xf34] ;  /* 0x000f3400012f7983 */ /* 0x000ea20000300800 */
[----:B------:R-:W-:-:S03]  /*50e50*/  MOV R36, R42 ;  /* 0x0000002a00247202 */ /* 0x000fc60000000f00 */
[----:B------:R-:W2:Y:S04]  /*50e60*/  LDL.LU R42, [R1+0xf3c] ;  /* 0x000f3c00012a7983 */ /* 0x000ea80000300800 */
[----:B------:R1:W-:Y:S01]  /*50e70*/  LDGSTS.E [R0+0x40100], [R36.64], P0 ;  /* 0x4010000024007fae */ /* 0x0003e20008121848 */
[----:B----4-:R-:W-:-:S04]  /*50e80*/  IADD3 R38, P2, R38, UR7, RZ ;  /* 0x0000000726267c10 */ /* 0x010fc8000ff5e0ff */
[----:B---3--:R-:W-:Y:S02]  /*50e90*/  IADD3.X R41, R41, UR6, RZ, P2, !PT ;  /* 0x0000000629297c10 */ /* 0x008fe400097fe4ff */
[----:B--2---:R-:W-:Y:S01]  /*50ea0*/  IADD3 R43, P3, R43, UR7, RZ ;  /* 0x000000072b2b7c10 */ /* 0x004fe2000ff7e0ff */
[----:B------:R-:W-:Y:S01]  /*50eb0*/  STL [R1+0xe38], R38 ;  /* 0x000e382601007387 */ /* 0x000fe20000100800 */
[----:B-1----:R-:W-:Y:S01]  /*50ec0*/  MOV R36, R38 ;  /* 0x0000002600247202 */ /* 0x002fe20000000f00 */
[----:B------:R-:W-:Y:S01]  /*50ed0*/  IMAD.MOV.U32 R37, RZ, RZ, R41 ;  /* 0x000000ffff257224 */ /* 0x000fe200078e0029 */
[----:B------:R-:W-:Y:S01]  /*50ee0*/  IADD3.X R48, R48, UR6, RZ, P3, !PT ;  /* 0x0000000630307c10 */ /* 0x000fe20009ffe4ff */
[----:B------:R1:W-:Y:S04]  /*50ef0*/  STL [R1+0xe34], R41 ;  /* 0x000e342901007387 */ /* 0x0003e80000100800 */
[----:B------:R-:W-:Y:S01]  /*50f00*/  STL [R1+0xe40], R43 ;  /* 0x000e402b01007387 */ /* 0x000fe20000100800 */
[----:B------:R-:W-:-:S03]  /*50f10*/  IADD3 R44, P2, R44, UR7, RZ ;  /* 0x000000072c2c7c10 */ /* 0x000fc6000ff5e0ff */
[----:B------:R2:W-:Y:S04]  /*50f20*/  LDGSTS.E [R0+0x41000], [R36.64], P1 ;  /* 0x4100000024007fae */ /* 0x0005e80008921848 */
[----:B-1----:R-:W3:Y:S04]  /*50f30*/  LDL.LU R41, [R1+0xfb8] ;  /* 0x000fb80001297983 */ /* 0x002ee80000300800 */
[----:B------:R1:W-:Y:S04]  /*50f40*/  STL [R1+0xe3c], R48 ;  /* 0x000e3c3001007387 */ /* 0x0003e80000100800 */
[----:B------:R-:W4:Y:S01]  /*50f50*/  LDL.LU R38, [R1+0xfc0] ;  /* 0x000fc00001267983 */ /* 0x000f220000300800 */
[----:B--2---:R-:W-:-:S03]  /*50f60*/  IMAD.MOV.U32 R37, RZ, RZ, R48 ;  /* 0x000000ffff257224 */ /* 0x004fc600078e0030 */
[----:B-1----:R-:W2:Y:S01]  /*50f70*/  LDL.LU R48, [R1+0xfb4] ;  /* 0x000fb40001307983 */ /* 0x002ea20000300800 */
[----:B------:R-:W-:Y:S02]  /*50f80*/  MOV R36, R43 ;  /* 0x0000002b00247202 */ /* 0x000fe40000000f00 */
[----:B------:R-:W-:Y:S01]  /*50f90*/  IADD3 R39, P3, R39, UR7, RZ ;  /* 0x0000000727277c10 */ /* 0x000fe2000ff7e0ff */
[----:B------:R-:W2:Y:S01]  /*50fa0*/  LDL.LU R43, [R1+0xfbc] ;  /* 0x000fbc00012b7983 */ /* 0x000ea20000300800 */
[----:B------:R-:W-:Y:S02]  /*50fb0*/  IADD3.X R49, R49, UR6, RZ, P2, !PT ;  /* 0x0000000631317c10 */ /* 0x000fe400097fe4ff */
[----:B------:R-:W-:Y:S01]  /*50fc0*/  IADD3.X R45, R45, UR6, RZ, P3, !PT ;  /* 0x000000062d2d7c10 */ /* 0x000fe20009ffe4ff */
[----:B------:R1:W-:Y:S04]  /*50fd0*/  STL [R1+0xeb8], R44 ;  /* 0x000eb82c01007387 */ /* 0x0003e80000100800 */
[----:B------:R1:W-:Y:S04]  /*50fe0*/  STL [R1+0xeb4], R49 ;  /* 0x000eb43101007387 */ /* 0x0003e80000100800 */
[----:B------:R1:W-:Y:S04]  /*50ff0*/  STL [R1+0xec0], R39 ;  /* 0x000ec02701007387 */ /* 0x0003e80000100800 */
[----:B------:R-:W2:Y:S04]  /*51000*/  LDL.LU R55, [R1+0x1038] ;  /* 0x0010380001377983 */ /* 0x000ea80000300800 */
[----:B------:R1:W-:Y:S04]  /*51010*/  LDGSTS.E [R0+0x41100], [R36.64], P0 ;  /* 0x4110000024007fae */ /* 0x0003e80008121848 */
[----:B------:R1:W-:Y:S02]  /*51020*/  STL [R1+0xebc], R45 ;  /* 0x000ebc2d01007387 */ /* 0x0003e40000100800 */
[----:B-1----:R-:W-:-:S02]  /*51030*/  MOV R36, R44 ;  /* 0x0000002c00247202 */ /* 0x002fc40000000f00 */
[----:B------:R-:W2:Y:S04]  /*51040*/  LDL.LU R44, [R1+0x1040] ;  /* 0x00104000012c7983 */ /* 0x000ea80000300800 */
[----:B------:R-:W2:Y:S01]  /*51050*/  LDL.LU R58, [R1+0x1034] ;  /* 0x00103400013a7983 */ /* 0x000ea20000300800 */
[----:B------:R-:W-:-:S03]  /*51060*/  IMAD.MOV.U32 R37, RZ, RZ, R49 ;  /* 0x000000ffff257224 */ /* 0x000fc600078e0031 */
[----:B------:R-:W2:Y:S01]  /*51070*/  LDL.LU R49, [R1+0x103c] ;  /* 0x00103c0001317983 */ /* 0x000ea20000300800 */
[----:B------:R-:W-:-:S03]  /*51080*/  IADD3 R46, P2, R46, UR7, RZ ;  /* 0x000000072e2e7c10 */ /* 0x000fc6000ff5e0ff */
[----:B------:R1:W-:Y:S01]  /*51090*/  LDGSTS.E [R0+0x42000], [R36.64], P1 ;  /* 0x4200000024007fae */ /* 0x0003e20008921848 */
[----:B------:R-:W-:Y:S02]  /*510a0*/  IADD3.X R47, R47, UR6, RZ, P2, !PT ;  /* 0x000000062f2f7c10 */ /* 0x000fe400097fe4ff */
[----:B------:R-:W-:Y:S02]  /*510b0*/  IADD3 R3, P3, R3, UR7, RZ ;  /* 0x0000000703037c10 */ /* 0x000fe4000ff7e0ff */
[----:B-1----:R-:W-:Y:S01]  /*510c0*/  MOV R36, R39 ;  /* 0x0000002700247202 */ /* 0x002fe20000000f00 */
[----:B------:R-:W-:Y:S01]  /*510d0*/  IMAD.MOV.U32 R37, RZ, RZ, R45 ;  /* 0x000000ffff257224 */ /* 0x000fe200078e002d */
[----:B------:R-:W2:Y:S01]  /*510e0*/  LDL.LU R39, [R1+0x10b8] ;  /* 0x0010b80001277983 */ /* 0x000ea20000300800 */
[----:B------:R-:W-:-:S03]  /*510f0*/  IADD3.X R42, R42, UR6, RZ, P3, !PT ;  /* 0x000000062a2a7c10 */ /* 0x000fc60009ffe4ff */
[----:B------:R-:W2:Y:S04]  /*51100*/  LDL.LU R45, [R1+0x10c0] ;  /* 0x0010c000012d7983 */ /* 0x000ea80000300800 */
[----:B------:R1:W-:Y:S04]  /*51110*/  STL [R1+0xf38], R46 ;  /* 0x000f382e01007387 */ /* 0x0003e80000100800 */
[----:B------:R1:W-:Y:S04]  /*51120*/  LDGSTS.E [R0+0x42100], [R36.64], P0 ;  /* 0x4210000024007fae */ /* 0x0003e80008121848 */
[----:B------:R1:W-:Y:S04]  /*51130*/  STL [R1+0xf34], R47 ;  /* 0x000f342f01007387 */ /* 0x0003e80000100800 */
[----:B------:R1:W-:Y:S02]  /*51140*/  STL [R1+0xf40], R3 ;  /* 0x000f400301007387 */ /* 0x0003e40000100800 */
[----:B-1----:R-:W-:-:S02]  /*51150*/  MOV R36, R46 ;  /* 0x0000002e00247202 */ /* 0x002fc40000000f00 */
[----:B------:R-:W2:Y:S01]  /*51160*/  LDL.LU R46, [R1+0x10b4] ;  /* 0x0010b400012e7983 */ /* 0x000ea20000300800 */
[----:B------:R-:W-:-:S03]  /*51170*/  IMAD.MOV.U32 R37, RZ, RZ, R47 ;  /* 0x000000ffff257224 */ /* 0x000fc600078e002f */
[----:B------:R1:W-:Y:S04]  /*51180*/  STL [R1+0xf3c], R42 ;  /* 0x000f3c2a01007387 */ /* 0x0003e80000100800 */
[----:B------:R-:W2:Y:S04]  /*51190*/  LDL.LU R47, [R1+0x10bc] ;  /* 0x0010bc00012f7983 */ /* 0x000ea80000300800 */
[----:B------:R1:W-:Y:S02]  /*511a0*/  LDGSTS.E [R0+0x43000], [R36.64], P1 ;  /* 0x4300000024007fae */ /* 0x0003e40008921848 */
[----:B-1----:R-:W-:Y:S01]  /*511b0*/  MOV R36, R3 ;  /* 0x0000000300247202 */ /* 0x002fe20000000f00 */
[----:B------:R-:W-:Y:S01]  /*511c0*/  IMAD.MOV.U32 R37, RZ, RZ, R42 ;  /* 0x000000ffff257224 */ /* 0x000fe200078e002a */
[----:B------:R-:W2:Y:S04]  /*511d0*/  LDL.LU R3, [R1+0x1138] ;  /* 0x0011380001037983 */ /* 0x000ea80000300800 */
[----:B------:R-:W2:Y:S04]  /*511e0*/  LDL.LU R42, [R1+0x1140] ;  /* 0x00114000012a7983 */ /* 0x000ea80000300800 */
[----:B------:R1:W-:Y:S01]  /*511f0*/  LDGSTS.E [R0+0x43100], [R36.64], P0 ;  /* 0x4310000024007fae */ /* 0x0003e20008121848 */
[----:B---3--:R-:W-:-:S05]  /*51200*/  IADD3 R41, P2, R41, UR7, RZ ;  /* 0x0000000729297c10 */ /* 0x008fca000ff5e0ff */
[----:B------:R3:W-:Y:S01]  /*51210*/  STL [R1+0xfb8], R41 ;  /* 0x000fb82901007387 */ /* 0x0007e20000100800 */
[----:B----4-:R-:W-:Y:S02]  /*51220*/  IADD3 R38, P3, R38, UR7, RZ ;  /* 0x0000000726267c10 */ /* 0x010fe4000ff7e0ff */
[----:B--2---:R-:W-:Y:S02]  /*51230*/  IADD3.X R48, R48, UR6, RZ, P2, !PT ;  /* 0x0000000630307c10 */ /* 0x004fe400097fe4ff */
[----:B-1----:R-:W-:Y:S02]  /*51240*/  MOV R36, R41 ;  /* 0x0000002900247202 */ /* 0x002fe40000000f00 */
[----:B------:R-:W-:Y:S01]  /*51250*/  IADD3.X R43, R43, UR6, RZ, P3, !PT ;  /* 0x000000062b2b7c10 */ /* 0x000fe20009ffe4ff */
[----:B------:R1:W-:Y:S01]  /*51260*/  STL [R1+0xfb4], R48 ;  /* 0x000fb43001007387 */ /* 0x0003e20000100800 */
[----:B------:R-:W-:-:S03]  /*51270*/  IMAD.MOV.U32 R37, RZ, RZ, R48 ;  /* 0x000000ffff257224 */ /* 0x000fc600078e0030 */
[----:B------:R2:W-:Y:S04]  /*51280*/  STL [R1+0xfc0], R38 ;  /* 0x000fc02601007387 */ /* 0x0005e80000100800 */
[----:B---3--:R-:W3:Y:S04]  /*51290*/  LDL.LU R41, [R1+0x1134] ;  /* 0x0011340001297983 */ /* 0x008ee80000300800 */
[----:B------:R4:W-:Y:S01]  /*512a0*/  STL [R1+0xfbc], R43 ;  /* 0x000fbc2b01007387 */ /* 0x0009e20000100800 */
[----:B------:R-:W-:-:S03]  /*512b0*/  IADD3 R55, P2, R55, UR7, RZ ;  /* 0x0000000737377c10 */ /* 0x000fc6000ff5e0ff */
[----:B-1----:R-:W3:Y:S04]  /*512c0*/  LDL.LU R48, [R1+0x113c] ;  /* 0x00113c0001307983 */ /* 0x002ee80000300800 */
[----:B------:R1:W-:Y:S02]  /*512d0*/  LDGSTS.E [R0+0x44000], [R36.64], P1 ;  /* 0x4400000024007fae */ /* 0x0003e40008921848 */
[----:B-1----:R-:W-:Y:S01]  /*512e0*/  MOV R36, R38 ;  /* 0x0000002600247202 */ /* 0x002fe20000000f00 */
[----:B------:R-:W-:Y:S01]  /*512f0*/  IMAD.MOV.U32 R37, RZ, RZ, R43 ;  /* 0x000000ffff257224 */ /* 0x000fe200078e002b */
[----:B------:R-:W-:Y:S01]  /*51300*/  IADD3 R44, P3, R44, UR7, RZ ;  /* 0x000000072c2c7c10 */ /* 0x000fe2000ff7e0ff */
[----:B--2---:R-:W2:Y:S01]  /*51310*/  LDL.LU R38, [R1+0xdc8] ;  /* 0x000dc80001267983 */ /* 0x004ea20000300800 */
[----:B------:R-:W-:-:S03]  /*51320*/  IADD3.X R58, R58, UR6, RZ, P2, !PT ;  /* 0x000000063a3a7c10 */ /* 0x000fc600097fe4ff */
[----:B------:R1:W-:Y:S01]  /*51330*/  LDGSTS.E [R0+0x44100], [R36.64], P0 ;  /* 0x4410000024007fae */ /* 0x0003e20008121848 */
[----:B------:R-:W-:-:S03]  /*51340*/  IADD3.X R49, R49, UR6, RZ, P3, !PT ;  /* 0x0000000631317c10 */ /* 0x000fc60009ffe4ff */
[----:B----4-:R-:W2:Y:S04]  /*51350*/  LDL.LU R43, [R1+0xdd0] ;  /* 0x000dd000012b7983 */ /* 0x010ea80000300800 */
[----:B------:R-:W-:Y:S01]  /*51360*/  STL [R1+0x1038], R55 ;  /* 0x0010383701007387 */ /* 0x000fe20000100800 */
[----:B-1----:R-:W-:Y:S01]  /*51370*/  MOV R36, R55 ;  /* 0x0000003700247202 */ /* 0x002fe20000000f00 */
[----:B------:R-:W-:Y:S02]  /*51380*/  IMAD.MOV.U32 R37, RZ, RZ, R58 ;  /* 0x000000ffff257224 */ /* 0x000fe400078e003a */
[----:B------:R-:W-:Y:S04]  /*51390*/  STL [R1+0x1034], R58 ;  /* 0x0010343a01007387 */ /* 0x000fe80000100800 */
[----:B------:R1:W-:Y:S04]  /*513a0*/  STL [R1+0x1040], R44 ;  /* 0x0010402c01007387 */ /* 0x0003e80000100800 */
[----:B------:R1:W-:Y:S04]  /*513b0*/  LDGSTS.E [R0+0x45000], [R36.64], P1 ;  /* 0x4500000024007fae */ /* 0x0003e80008921848 */
[----:B------:R1:W-:Y:S02]  /*513c0*/  STL [R1+0x103c], R49 ;  /* 0x00103c3101007387 */ /* 0x0003e40000100800 */
[----:B-1----:R-:W-:-:S02]  /*513d0*/  MOV R36, R44 ;  /* 0x0000002c00247202 */ /* 0x002fc40000000f00 */
[----:B------:R-:W2:Y:S01]  /*513e0*/  LDL.LU R44, [R1+0xdc4] ;  /* 0x000dc400012c7983 */ /* 0x000ea20000300800 */
[----:B------:R-:W-:-:S03]  /*513f0*/  IMAD.MOV.U32 R37, RZ, RZ, R49 ;  /* 0x000000ffff257224 */ /* 0x000fc600078e0031 */
[----:B------:R-:W2:Y:S01]  /*51400*/  LDL.LU R49, [R1+0xdcc] ;  /* 0x000dcc0001317983 */ /* 0x000ea20000300800 */
[----:B------:R-:W-:Y:S02]  /*51410*/  IADD3 R39, P2, R39, UR7, RZ ;  /* 0x0000000727277c10 */ /* 0x000fe4000ff5e0ff */
[----:B------:R-:W-:Y:S01]  /*51420*/  IADD3 R45, P3, R45, UR7, RZ ;  /* 0x000000072d2d7c10 */ /* 0x000fe2000ff7e0ff */
[----:B------:R1:W-:Y:S01]  /*51430*/  LDGSTS.E [R0+0x45100], [R36.64], P0 ;  /* 0x4510000024007fae */ /* 0x0003e20008121848 */
[----:B------:R-:W-:-:S03]  /*51440*/  IADD3.X R46, R46, UR6, RZ, P2, !PT ;  /* 0x000000062e2e7c10 */ /* 0x000fc600097fe4ff */
[----:B------:R1:W-:Y:S04]  /*51450*/  STL [R1+0x10b8], R39 ;  /* 0x0010b82701007387 */ /* 0x0003e80000100800 */
[----:B------:R1:W-:Y:S01]  /*51460*/  STL [R1+0x10b4], R46 ;  /* 0x0010b42e01007387 */ /* 0x0003e20000100800 */
[----:B------:R-:W-:Y:S02]  /*51470*/  IADD3.X R47, R47, UR6, RZ, P3, !PT ;  /* 0x000000062f2f7c10 */ /* 0x000fe40009ffe4ff */
[----:B-1----:R-:W-:Y:S01]  /*51480*/  MOV R36, R39 ;  /* 0x0000002700247202 */ /* 0x002fe20000000f00 */
[----:B------:R-:W-:Y:S01]  /*51490*/  IMAD.MOV.U32 R37, RZ, RZ, R46 ;  /* 0x000000ffff257224 */ /* 0x000fe200078e002e */
[----:B------:R1:W-:Y:S04]  /*514a0*/  STL [R1+0x10c0], R45 ;  /* 0x0010c02d01007387 */ /* 0x0003e80000100800 */
[----:B------:R-:W2:Y:S04]  /*514b0*/  LDL.LU R39, [R1+0xe48] ;  /* 0x000e480001277983 */ /* 0x000ea80000300800 */
[----:B------:R1:W-:Y:S04]  /*514c0*/  STL [R1+0x10bc], R47 ;  /* 0x0010bc2f01007387 */ /* 0x0003e80000100800 */
[----:B------:R1:W-:Y:S01]  /*514d0*/  LDGSTS.E [R0+0x46000], [R36.64], P1 ;  /* 0x4600000024007fae */ /* 0x0003e20008921848 */
[----:B------:R-:W-:-:S03]  /*514e0*/  IADD3 R3, P2, R3, UR7, RZ ;  /* 0x0000000703037c10 */ /* 0x000fc6000ff5e0ff */
[----:B------:R-:W2:Y:S01]  /*514f0*/  LDL.LU R46, [R1+0xe50] ;  /* 0x000e5000012e7983 */ /* 0x000ea20000300800 */
[----:B-1----:R-:W-:-:S03]  /*51500*/  MOV R36, R45 ;  /* 0x0000002d00247202 */ /* 0x002fc60000000f00 */
[----:B------:R-:W2:Y:S01]  /*51510*/  LDL.LU R45, [R1+0xe44] ;  /* 0x000e4400012d7983 */ /* 0x000ea20000300800 */
[----:B------:R-:W-:Y:S01]  /*51520*/  IMAD.MOV.U32 R37, RZ, RZ, R47 ;  /* 0x000000ffff257224 */ /* 0x000fe200078e002f */
[----:B------:R-:W-:Y:S02]  /*51530*/  IADD3 R42, P3, R42, UR7, RZ ;  /* 0x000000072a2a7c10 */ /* 0x000fe4000ff7e0ff */
[----:B------:R-:W2:Y:S04]  /*51540*/  LDL.LU R47, [R1+0xe4c] ;  /* 0x000e4c00012f7983 */ /* 0x000ea80000300800 */
[----:B------:R1:W-:Y:S04]  /*51550*/  LDGSTS.E [R0+0x46100], [R36.64], P0 ;  /* 0x4610000024007fae */ /* 0x0003e80008121848 */
[----:B------:R-:W-:Y:S01]  /*51560*/  STL [R1+0x1138], R3 ;  /* 0x0011380301007387 */ /* 0x000fe20000100800 */
[----:B-1----:R-:W-:-:S02]  /*51570*/  MOV R36, R3 ;  /* 0x0000000300247202 */ /* 0x002fc40000000f00 */
[----:B------:R-:W-:Y:S02]  /*51580*/  LOP3.LUT R55, R56, 0x10, RZ, 0x3c, !PT ;  /* 0x0000001038377812 */ /* 0x000fe400078e3cff */
[----:B---3--:R-:W-:-:S05]  /*51590*/  IADD3.X R41, R41, UR6, RZ, P2, !PT ;  /* 0x0000000629297c10 */ /* 0x008fca00097fe4ff */
[----:B------:R-:W-:Y:S01]  /*515a0*/  IMAD.MOV.U32 R37, RZ, RZ, R41 ;  /* 0x000000ffff257224 */ /* 0x000fe200078e0029 */
[----:B------:R1:W-:Y:S01]  /*515b0*/  STL [R1+0x1134], R41 ;  /* 0x0011342901007387 */ /* 0x0003e20000100800 */
[----:B------:R-:W-:-:S03]  /*515c0*/  IADD3.X R48, R48, UR6, RZ, P3, !PT ;  /* 0x0000000630307c10 */ /* 0x000fc60009ffe4ff */
[----:B------:R-:W-:Y:S04]  /*515d0*/  STL [R1+0x1140], R42 ;  /* 0x0011402a01007387 */ /* 0x000fe80000100800 */
[----:B------:R3:W-:Y:S04]  /*515e0*/  LDGSTS.E [R0+0x47000], [R36.64], P1 ;  /* 0x4700000024007fae */ /* 0x0007e80008921848 */
[----:B-1----:R-:W4:Y:S04]  /*515f0*/  LDL.LU R41, [R1+0xec8] ;  /* 0x000ec80001297983 */ /* 0x002f280000300800 */
[----:B------:R1:W-:Y:S04]  /*51600*/  STL [R1+0x113c], R48 ;  /* 0x00113c3001007387 */ /* 0x0003e80000100800 */
[----:B------:R-:W4:Y:S01]  /*51610*/  LDL.LU R3, [R1+0xed0] ;  /* 0x000ed00001037983 */ /* 0x000f220000300800 */
[----:B---3--:R-:W-:Y:S01]  /*51620*/  IMAD.MOV.U32 R37, RZ, RZ, R48 ;  /* 0x000000ffff257224 */ /* 0x008fe200078e0030 */
[----:B------:R-:W-:-:S02]  /*51630*/  MOV R36, R42 ;  /* 0x0000002a00247202 */ /* 0x000fc40000000f00 */
[----:B-1----:R-:W3:Y:S01]  /*51640*/  LDL.LU R48, [R1+0xec4] ;  /* 0x000ec40001307983 */ /* 0x002ee20000300800 */
[----:B--2---:R-:W-:-:S03]  /*51650*/  IADD3 R38, P2, R38, UR7, RZ ;  /* 0x0000000726267c10 */ /* 0x004fc6000ff5e0ff */
[----:B------:R-:W2:Y:S01]  /*51660*/  LDL.LU R42, [R1+0xecc] ;  /* 0x000ecc00012a7983 */ /* 0x000ea20000300800 */
[----:B------:R-:W-:-:S03]  /*51670*/  IADD3 R43, P3, R43, UR7, RZ ;  /* 0x000000072b2b7c10 */ /* 0x000fc6000ff7e0ff */
[----:B------:R1:W-:Y:S04]  /*51680*/  LDGSTS.E [R0+0x47100], [R36.64], P0 ;  /* 0x4710000024007fae */ /* 0x0003e80008121848 */
[----:B------:R-:W-:Y:S01]  /*51690*/  STL [R1+0xdc8], R38 ;  /* 0x000dc82601007387 */ /* 0x000fe20000100800 */
[----:B-1----:R-:W-:-:S03]  /*516a0*/  MOV R0, UR5 ;  /* 0x0000000500007c02 */ /* 0x002fc60008000f00 */
[----:B------:R-:W-:Y:S01]  /*516b0*/  STL [R1+0xdd0], R43 ;  /* 0x000dd02b01007387 */ /* 0x000fe20000100800 */
[----:B------:R-:W-:Y:S01]  /*516c0*/  MOV R36, R38 ;  /* 0x0000002600247202 */ /* 0x000fe20000000f00 */
[----:B------:R-:W-:Y:S01]  /*516d0*/  IMAD R0, R0, 0x8000, R55 ;  /* 0x0000800000007824 */ /* 0x000fe200078e0237 */
[----:B------:R-:W-:Y:S02]  /*516e0*/  IADD3.X R44, R44, UR6, RZ, P2, !PT ;  /* 0x000000062c2c7c10 */ /* 0x000fe400097fe4ff */
[----:B------:R-:W-:-:S03]  /*516f0*/  IADD3.X R49, R49, UR6, RZ, P3, !PT ;  /* 0x0000000631317c10 */ /* 0x000fc60009ffe4ff */
[----:B------:R-:W-:Y:S01]  /*51700*/  IMAD.MOV.U32 R37, RZ, RZ, R44 ;  /* 0x000000ffff257224 */ /* 0x000fe200078e002c */
[----:B------:R1:W-:Y:S04]  /*51710*/  STL [R1+0xdc4], R44 ;  /* 0x000dc42c01007387 */ /* 0x0003e80000100800 */
[----:B------:R1:W-:Y:S04]  /*51720*/  LDGSTS.E [R0+0x40200], [R36.64], P1 ;  /* 0x4020000024007fae */ /* 0x0003e80008921848 */
[----:B-1----:R-:W2:Y:S04]  /*51730*/  LDL.LU R44, [R1+0xf48] ;  /* 0x000f4800012c7983 */ /* 0x002ea80000300800 */
[----:B------:R-:W2:Y:S01]  /*51740*/  LDL.LU R38, [R1+0xf50] ;  /* 0x000f500001267983 */ /* 0x000ea20000300800 */
[----:B------:R-:W-:-:S03]  /*51750*/  IMAD.MOV.U32 R37, RZ, RZ, R49 ;  /* 0x000000ffff257224 */ /* 0x000fc600078e0031 */
[----:B------:R1:W-:Y:S01]  /*51760*/  STL [R1+0xdcc], R49 ;  /* 0x000dcc3101007387 */ /* 0x0003e20000100800 */
[----:B------:R-:W-:Y:S02]  /*51770*/  MOV R36, R43 ;  /* 0x0000002b00247202 */ /* 0x000fe40000000f00 */
[----:B------:R-:W-:-:S03]  /*51780*/  IADD3 R39, P2, R39, UR7, RZ ;  /* 0x0000000727277c10 */ /* 0x000fc6000ff5e0ff */
[----:B------:R1:W-:Y:S04]  /*51790*/  LDGSTS.E [R0+0x40300], [R36.64], P0 ;  /* 0x4030000024007fae */ /* 0x0003e80008121848 */
[----:B-1----:R-:W2:Y:S04]  /*517a0*/  LDL.LU R49, [R1+0xf44] ;  /* 0x000f440001317983 */ /* 0x002ea80000300800 */
[----:B------:R-:W2:Y:S01]  /*517b0*/  LDL.LU R43, [R1+0xf4c] ;  /* 0x000f4c00012b7983 */ /* 0x000ea20000300800 */
[----:B------:R-:W-:-:S03]  /*517c0*/  IADD3 R46, P3, R46, UR7, RZ ;  /* 0x000000072e2e7c10 */ /* 0x000fc6000ff7e0ff */
[----:B------:R-:W-:Y:S01]  /*517d0*/  STL [R1+0xe48], R39 ;  /* 0x000e482701007387 */ /* 0x000fe20000100800 */
[----:B------:R-:W-:Y:S02]  /*517e0*/  MOV R36, R39 ;  /* 0x0000002700247202 */ /* 0x000fe40000000f00 */
[----:B------:R-:W-:Y:S02]  /*517f0*/  IADD3.X R45, R45, UR6, RZ, P2, !PT ;  /* 0x000000062d2d7c10 */ /* 0x000fe400097fe4ff */
[----:B------:R-:W-:-:S03]  /*51800*/  IADD3.X R47, R47, UR6, RZ, P3, !PT ;  /* 0x000000062f2f7c10 */ /* 0x000fc60009ffe4ff */
[----:B------:R-:W-:Y:S01]  /*51810*/  IMAD.MOV.U32 R37, RZ, RZ, R45 ;  /* 0x000000ffff257224 */ /* 0x000fe200078e002d */
[----:B------:R1:W-:Y:S04]  /*51820*/  STL [R1+0xe44], R45 ;  /* 0x000e442d01007387 */ /* 0x0003e80000100800 */
[----:B------:R-:W-:Y:S04]  /*51830*/  STL [R1+0xe50], R46 ;  /* 0x000e502e01007387 */ /* 0x000fe80000100800 */
[----:B------:R1:W-:Y:S04]  /*51840*/  LDGSTS.E [R0+0x41200], [R36.64], P1 ;  /* 0x4120000024007fae */ /* 0x0003e80008921848 */
[----:B-1----:R-:W2:Y:S04]  /*51850*/  LDL.LU R45, [R1+0xfc8] ;  /* 0x000fc800012d7983 */ /* 0x002ea80000300800 */
[----:B------:R1:W-:Y:S04]  /*51860*/  STL [R1+0xe4c], R47 ;  /* 0x000e4c2f01007387 */ /* 0x0003e80000100800 */
[----:B------:R-:W2:Y:S01]  /*51870*/  LDL.LU R39, [R1+0xfd0] ;  /* 0x000fd00001277983 */ /* 0x000ea20000300800 */
[----:B------:R-:W-:-:S03]  /*51880*/  IMAD.MOV.U32 R37, RZ, RZ, R47 ;  /* 0x000000ffff257224 */ /* 0x000fc600078e002f */
[----:B-1----:R-:W2:Y:S01]  /*51890*/  LDL.LU R47, [R1+0xfc4] ;  /* 0x000fc400012f7983 */ /* 0x002ea20000300800 */
[----:B------:R-:W-:-:S03]  /*518a0*/  MOV R36, R46 ;  /* 0x0000002e00247202 */ /* 0x000fc60000000f00 */
[----:B------:R-:W2:Y:S04]  /*518b0*/  LDL.LU R46, [R1+0xfcc] ;  /* 0x000fcc00012e7983 */ /* 0x000ea80000300800 */
[----:B------:R1:W-:Y:S01]  /*518c0*/  LDGSTS.E [R0+0x41300], [R36.64], P0 ;  /* 0x4130000024007fae */ /* 0x0003e20008121848 */
[----:B----4-:R-:W-:Y:S02]  /*518d0*/  IADD3 R41, P2, R41, UR7, RZ ;  /* 0x0000000729297c10 */ /* 0x010fe4000ff5e0ff */
[----:B------:R-:W-:-:S03]  /*518e0*/  IADD3 R3, P3, R3, UR7, RZ ;  /* 0x0000000703037c10 */ /* 0x000fc6000ff7e0ff */
[----:B------:R4:W-:Y:S01]  /*518f0*/  STL [R1+0xec8], R41 ;  /* 0x000ec82901007387 */ /* 0x0009e20000100800 */
[----:B---3--:R-:W-:Y:S02]  /*51900*/  IADD3.X R48, R48, UR6, RZ, P2, !PT ;  /* 0x0000000630307c10 */ /* 0x008fe400097fe4ff */
[----:B--2---:R-:W-:-:S03]  /*51910*/  IADD3.X R42, R42, UR6, RZ, P3, !PT ;  /* 0x000000062a2a7c10 */ /* 0x004fc60009ffe4ff */
[----:B------:R2:W-:Y:S01]  /*51920*/  STL [R1+0xec4], R48 ;  /* 0x000ec43001007387 */ /* 0x0005e20000100800 */
[----:B-1----:R-:W-:-:S03]  /*51930*/  MOV R36, R41 ;  /* 0x0000002900247202 */ /* 0x002fc60000000f00 */
[----:B------:R1:W-:Y:S04]  /*51940*/  STL [R1+0xed0], R3 ;  /* 0x000ed00301007387 */ /* 0x0003e80000100800 */
[----:B------:R-:W3:Y:S04]  /*51950*/  LDL.LU R55, [R1+0x1048] ;  /* 0x0010480001377983 */ /* 0x000ee80000300800 */
[----:B------:R1:W-:Y:S04]  /*51960*/  STL [R1+0xecc], R42 ;  /* 0x000ecc2a01007387 */ /* 0x0003e80000100800 */
[----:B----4-:R-:W4:Y:S04]  /*51970*/  LDL.LU R41, [R1+0x1050] ;  /* 0x0010500001297983 */ /* 0x010f280000300800 */
[----:B------:R-:W4:Y:S01]  /*51980*/  LDL.LU R56, [R1+0x1044] ;  /* 0x0010440001387983 */ /* 0x000f220000300800 */
[----:B------:R-:W-:-:S03]  /*51990*/  IMAD.MOV.U32 R37, RZ, RZ, R48 ;  /* 0x000000ffff257224 */ /* 0x000fc600078e0030 */
[----:B--2---:R-:W2:Y:S04]  /*519a0*/  LDL.LU R48, [R1+0x104c] ;  /* 0x00104c0001307983 */ /* 0x004ea80000300800 */
[----:B------:R1:W-:Y:S02]  /*519b0*/  LDGSTS.E [R0+0x42200], [R36.64], P1 ;  /* 0x4220000024007fae */ /* 0x0003e40008921848 */
[----:B-1----:R-:W-:Y:S01]  /*519c0*/  MOV R36, R3 ;  /* 0x0000000300247202 */ /* 0x002fe20000000f00 */
[----:B------:R-:W-:Y:S01]  /*519d0*/  IMAD.MOV.U32 R37, RZ, RZ, R42 ;  /* 0x000000ffff257224 */ /* 0x000fe200078e002a */
[----:B------:R-:W2:Y:S01]  /*519e0*/  LDL.LU R3, [R1+0x10c8] ;  /* 0x0010c80001037983 */ /* 0x000ea20000300800 */
[----:B------:R-:W-:-:S03]  /*519f0*/  IADD3 R44, P2, R44, UR7, RZ ;  /* 0x000000072c2c7c10 */ /* 0x000fc6000ff5e0ff */
[----:B------:R-:W2:Y:S01]  /*51a00*/  LDL.LU R42, [R1+0x10d0] ;  /* 0x0010d000012a7983 */ /* 0x000ea20000300800 */
[----:B------:R-:W-:-:S03]  /*51a10*/  IADD3 R38, P3, R38, UR7, RZ ;  /* 0x0000000726267c10 */ /* 0x000fc6000ff7e0ff */
[----:B------:R1:W-:Y:S04]  /*51a20*/  STL [R1+0xf48], R44 ;  /* 0x000f482c01007387 */ /* 0x0003e80000100800 */
[----:B------:R1:W-:Y:S01]  /*51a30*/  LDGSTS.E [R0+0x42300], [R36.64], P0 ;  /* 0x4230000024007fae */ /* 0x0003e20008121848 */
[----:B------:R-:W-:Y:S02]  /*51a40*/  IADD3.X R49, R49, UR6, RZ, P2, !PT ;  /* 0x0000000631317c10 */ /* 0x000fe400097fe4ff */
[----:B-1----:R-:W-:-:S03]  /*51a50*/  MOV R36, R44 ;  /* 0x0000002c00247202 */ /* 0x002fc60000000f00 */
[----:B------:R1:W-:Y:S01]  /*51a60*/  STL [R1+0xf44], R49 ;  /* 0x000f443101007387 */ /* 0x0003e20000100800 */
[----:B------:R-:W-:-:S03]  /*51a70*/  IADD3.X R43, R43, UR6, RZ, P3, !PT ;  /* 0x000000062b2b7c10 */ /* 0x000fc60009ffe4ff */
[----:B------:R1:W-:Y:S04]  /*51a80*/  STL [R1+0xf50], R38 ;  /* 0x000f502601007387 */ /* 0x0003e80000100800 */
[----:B------:R-:W2:Y:S01]  /*51a90*/  LDL.LU R44, [R1+0x10c4] ;  /* 0x0010c400012c7983 */ /* 0x000ea20000300800 */
[----:B------:R-:W-:-:S03]  /*51aa0*/  IMAD.MOV.U32 R37, RZ, RZ, R49 ;  /* 0x000000ffff257224 */ /* 0x000fc600078e0031 */
[----:B------:R1:W-:Y:S04]  /*51ab0*/  STL [R1+0xf4c], R43 ;  /* 0x000f4c2b01007387 */ /* 0x0003e80000100800 */
[----:B-1----:R-:W2:Y:S04]  /*51ac0*/  LDL.LU R49, [R1+0x10cc] ;  /* 0x0010cc0001317983 */ /* 0x002ea80000300800 */
[----:B------:R1:W-:Y:S01]  /*51ad0*/  LDGSTS.E [R0+0x43200], [R36.64], P1 ;  /* 0x4320000024007fae */ /* 0x0003e20008921848 */
[----:B------:R-:W-:Y:S02]  /*51ae0*/  IADD3 R45, P2, R45, UR7, RZ ;  /* 0x000000072d2d7c10 */ /* 0x000fe4000ff5e0ff */
[----:B-1----:R-:W-:Y:S01]  /*51af0*/  MOV R36, R38 ;  /* 0x0000002600247202 */ /* 0x002fe20000000f00 */
[----:B------:R-:W-:Y:S01]  /*51b00*/  IMAD.MOV.U32 R37, RZ, RZ, R43 ;  /* 0x000000ffff257224 */ /* 0x000fe200078e002b */
[----:B------:R-:W2:Y:S01]  /*51b10*/  LDL.LU R38, [R1+0x1148] ;  /* 0x0011480001267983 */ /* 0x000ea20000300800 */
[----:B------:R-:W-:-:S03]  /*51b20*/  IADD3 R39, P3, R39, UR7, RZ ;  /* 0x0000000727277c10 */ /* 0x000fc6000ff7e0ff */
[----:B------:R-:W2:Y:S01]  /*51b30*/  LDL.LU R43, [R1+0x1150] ;  /* 0x00115000012b7983 */ /* 0x000ea20000300800 */
[----:B------:R-:W-:-:S03]  /*51b40*/  IADD3.X R47, R47, UR6, RZ, P2, !PT ;  /* 0x000000062f2f7c10 */ /* 0x000fc600097fe4ff */
[----:B------:R1:W-:Y:S01]  /*51b50*/  STL [R1+0xfc8], R45 ;  /* 0x000fc82d01007387 */ /* 0x0003e20000100800 */
[----:B------:R-:W-:-:S03]  /*51b60*/  IADD3.X R46, R46, UR6, RZ, P3, !PT ;  /* 0x000000062e2e7c10 */ /* 0x000fc60009ffe4ff */
        /* <DEDUP_REMOVED lines=12> */
[----:B------:R1:W-:Y:S04]  /*51c30*/  LDGSTS.E [R0+0x44300], [R36.64], P0 ;  /* 0x4430000024007fae */ /* 0x0003e80008121848 */
[----:B------:R-:W2:Y:S01]  /*51c40*/  LDL.LU R46, [R1+0xde0] ;  /* 0x000de000012e7983 */ /* 0x000ea20000300800 */
[----:B---3--:R-:W-:-:S04]  /*51c50*/  IADD3 R55, P2, R55, UR7, RZ ;  /* 0x0000000737377c10 */ /* 0x008fc8000ff5e0ff */
[----:B-1----:R-:W-:Y:S02]  /*51c60*/  MOV R36, R55 ;  /* 0x0000003700247202 */ /* 0x002fe40000000f00 */
[----:B----4-:R-:W-:Y:S02]  /*51c70*/  IADD3 R41, P3, R41, UR7, RZ ;  /* 0x0000000729297c10 */ /* 0x010fe4000ff7e0ff */
[----:B------:R-:W-:Y:S01]  /*51c80*/  IADD3.X R56, R56, UR6, RZ, P2, !PT ;  /* 0x0000000638387c10 */ /* 0x000fe200097fe4ff */
[----:B------:R-:W-:Y:S01]  /*51c90*/  STL [R1+0x1048], R55 ;  /* 0x0010483701007387 */ /* 0x000fe20000100800 */
[----:B--2---:R-:W-:-:S03]  /*51ca0*/  IADD3.X R48, R48, UR6, RZ, P3, !PT ;  /* 0x0000000630307c10 */ /* 0x004fc60009ffe4ff */
[----:B------:R-:W-:Y:S01]  /*51cb0*/  IMAD.MOV.U32 R37, RZ, RZ, R56 ;  /* 0x000000ffff257224 */ /* 0x000fe200078e0038 */
[----:B------:R-:W-:Y:S04]  /*51cc0*/  STL [R1+0x1044], R56 ;  /* 0x0010443801007387 */ /* 0x000fe80000100800 */
[----:B------:R1:W-:Y:S04]  /*51cd0*/  STL [R1+0x1050], R41 ;  /* 0x0010502901007387 */ /* 0x0003e80000100800 */
[----:B------:R2:W-:Y:S04]  /*51ce0*/  LDGSTS.E [R0+0x45200], [R36.64], P1 ;  /* 0x4520000024007fae */ /* 0x0005e80008921848 */
[----:B------:R3:W-:Y:S01]  /*51cf0*/  STL [R1+0x104c], R48 ;  /* 0x00104c3001007387 */ /* 0x0007e20000100800 */
[----:B------:R-:W-:-:S02]  /*51d00*/  IADD3 R3, P2, R3, UR7, RZ ;  /* 0x0000000703037c10 */ /* 0x000fc4000ff5e0ff */
[----:B--2---:R-:W-:Y:S02]  /*51d10*/  MOV R36, R41 ;  /* 0x0000002900247202 */ /* 0x004fe40000000f00 */
[----:B-1----:R-:W2:Y:S01]  /*51d20*/  LDL.LU R41, [R1+0xdd4] ;  /* 0x000dd40001297983 */ /* 0x002ea20000300800 */
[----:B------:R-:W-:Y:S01]  /*51d30*/  IMAD.MOV.U32 R37, RZ, RZ, R48 ;  /* 0x000000ffff257224 */ /* 0x000fe200078e0030 */
[----:B------:R-:W-:Y:S02]  /*51d40*/  IADD3 R42, P3, R42, UR7, RZ ;  /* 0x000000072a2a7c10 */ /* 0x000fe4000ff7e0ff */
[----:B---3--:R-:W3:Y:S04]  /*51d50*/  LDL.LU R48, [R1+0xddc] ;  /* 0x000ddc0001307983 */ /* 0x008ee80000300800 */
[----:B------:R1:W-:Y:S04]  /*51d60*/  LDGSTS.E [R0+0x45300], [R36.64], P0 ;  /* 0x4530000024007fae */ /* 0x0003e80008121848 */
[----:B------:R4:W-:Y:S01]  /*51d70*/  STL [R1+0x10c8], R3 ;  /* 0x0010c80301007387 */ /* 0x0009e20000100800 */
[----:B-1----:R-:W-:-:S02]  /*51d80*/  MOV R36, R3 ;  /* 0x0000000300247202 */ /* 0x002fc40000000f00 */
[----:B------:R-:W-:-:S05]  /*51d90*/  IADD3.X R44, R44, UR6, RZ, P2, !PT ;  /* 0x000000062c2c7c10 */ /* 0x000fca00097fe4ff */
[----:B------:R-:W-:Y:S01]  /*51da0*/  IMAD.MOV.U32 R37, RZ, RZ, R44 ;  /* 0x000000ffff257224 */ /* 0x000fe200078e002c */
[----:B------:R1:W-:Y:S01]  /*51db0*/  STL [R1+0x10c4], R44 ;  /* 0x0010c42c01007387 */ /* 0x0003e20000100800 */
[----:B------:R-:W-:-:S03]  /*51dc0*/  IADD3.X R49, R49, UR6, RZ, P3, !PT ;  /* 0x0000000631317c10 */ /* 0x000fc60009ffe4ff */
[----:B------:R1:W-:Y:S04]  /*51dd0*/  STL [R1+0x10d0], R42 ;  /* 0x0010d02a01007387 */ /* 0x0003e80000100800 */
[----:B----4-:R-:W4:Y:S04]  /*51de0*/  LDL.LU R3, [R1+0xe58] ;  /* 0x000e580001037983 */ /* 0x010f280000300800 */
[----:B------:R1:W-:Y:S04]  /*51df0*/  STL [R1+0x10cc], R49 ;  /* 0x0010cc3101007387 */ /* 0x0003e80000100800 */
[----:B------:R1:W-:Y:S04]  /*51e00*/  LDGSTS.E [R0+0x46200], [R36.64], P1 ;  /* 0x4620000024007fae */ /* 0x0003e80008921848 */
[----:B-1----:R-:W4:Y:S01]  /*51e10*/  LDL.LU R44, [R1+0xe60] ;  /* 0x000e6000012c7983 */ /* 0x002f220000300800 */
[----:B------:R-:W-:-:S03]  /*51e20*/  MOV R36, R42 ;  /* 0x0000002a00247202 */ /* 0x000fc60000000f00 */
[----:B------:R-:W4:Y:S01]  /*51e30*/  LDL.LU R42, [R1+0xe54] ;  /* 0x000e5400012a7983 */ /* 0x000f220000300800 */
[----:B------:R-:W-:-:S03]  /*51e40*/  IMAD.MOV.U32 R37, RZ, RZ, R49 ;  /* 0x000000ffff257224 */ /* 0x000fc600078e0031 */
[----:B------:R-:W4:Y:S01]  /*51e50*/  LDL.LU R49, [R1+0xe5c] ;  /* 0x000e5c0001317983 */ /* 0x000f220000300800 */
[----:B------:R-:W-:Y:S02]  /*51e60*/  IADD3 R38, P2, R38, UR7, RZ ;  /* 0x0000000726267c10 */ /* 0x000fe4000ff5e0ff */
[----:B------:R-:W-:Y:S01]  /*51e70*/  IADD3 R43, P3, R43, UR7, RZ ;  /* 0x000000072b2b7c10 */ /* 0x000fe2000ff7e0ff */
[----:B------:R1:W-:Y:S01]  /*51e80*/  LDGSTS.E [R0+0x46300], [R36.64], P0 ;  /* 0x4630000024007fae */ /* 0x0003e20008121848 */
[----:B------:R-:W-:-:S03]  /*51e90*/  IADD3.X R45, R45, UR6, RZ, P2, !PT ;  /* 0x000000062d2d7c10 */ /* 0x000fc600097fe4ff */
[----:B------:R-:W-:Y:S01]  /*51ea0*/  STL [R1+0x1148], R38 ;  /* 0x0011482601007387 */ /* 0x000fe20000100800 */
[----:B-1----:R-:W-:Y:S01]  /*51eb0*/  MOV R36, R38 ;  /* 0x0000002600247202 */ /* 0x002fe20000000f00 */
[----:B------:R-:W-:Y:S02]  /*51ec0*/  IMAD.MOV.U32 R37, RZ, RZ, R45 ;  /* 0x000000ffff257224 */ /* 0x000fe400078e002d */
[----:B------:R1:W-:Y:S01]  /*51ed0*/  STL [R1+0x1144], R45 ;  /* 0x0011442d01007387 */ /* 0x0003e20000100800 */
[----:B------:R-:W-:-:S03]  /*51ee0*/  IADD3.X R47, R47, UR6, RZ, P3, !PT ;  /* 0x000000062f2f7c10 */ /* 0x000fc60009ffe4ff */
[----:B------:R-:W-:Y:S04]  /*51ef0*/  STL [R1+0x1150], R43 ;  /* 0x0011502b01007387 */ /* 0x000fe80000100800 */
[----:B------:R1:W-:Y:S04]  /*51f00*/  LDGSTS.E [R0+0x47200], [R36.64], P1 ;  /* 0x4720000024007fae */ /* 0x0003e80008921848 */
[----:B-1----:R-:W4:Y:S04]  /*51f10*/  LDL.LU R45, [R1+0xed8] ;  /* 0x000ed800012d7983 */ /* 0x002f280000300800 */
[----:B------:R1:W-:Y:S04]  /*51f20*/  STL [R1+0x114c], R47 ;  /* 0x00114c2f01007387 */ /* 0x0003e80000100800 */
[----:B------:R-:W4:Y:S01]  /*51f30*/  LDL.LU R38, [R1+0xee0] ;  /* 0x000ee00001267983 */ /* 0x000f220000300800 */
[----:B------:R-:W-:Y:S01]  /*51f40*/  IMAD.MOV.U32 R37, RZ, RZ, R47 ;  /* 0x000000ffff257224 */ /* 0x000fe200078e002f */
[----:B------:R-:W-:-:S02]  /*51f50*/  MOV R36, R43 ;  /* 0x0000002b00247202 */ /* 0x000fc40000000f00 */
[----:B-1----:R-:W4:Y:S01]  /*51f60*/  LDL.LU R47, [R1+0xed4] ;  /* 0x000ed400012f7983 */ /* 0x002f220000300800 */
[----:B------:R-:W-:-:S03]  /*51f70*/  IADD3 R39, P2, R39, UR7, RZ ;  /* 0x0000000727277c10 */ /* 0x000fc6000ff5e0ff */
[----:B------:R-:W4:Y:S01]  /*51f80*/  LDL.LU R43, [R1+0xedc] ;  /* 0x000edc00012b7983 */ /* 0x000f220000300800 */
[----:B------:R-:W-:-:S03]  /*51f90*/  IADD3 R46, P3, R46, UR7, RZ ;  /* 0x000000072e2e7c10 */ /* 0x000fc6000ff7e0ff */
[----:B------:R1:W-:Y:S04]  /*51fa0*/  LDGSTS.E [R0+0x47300], [R36.64], P0 ;  /* 0x4730000024007fae */ /* 0x0003e80008121848 */
[----:B------:R2:W-:Y:S01]  /*51fb0*/  STL [R1+0xdd8], R39 ;  /* 0x000dd82701007387 */ /* 0x0005e20000100800 */
[----:B-1----:R-:W-:-:S03]  /*51fc0*/  MOV R0, UR5 ;  /* 0x0000000500007c02 */ /* 0x002fc60008000f00 */
[----:B------:R-:W-:Y:S01]  /*51fd0*/  STL [R1+0xde0], R46 ;  /* 0x000de02e01007387 */ /* 0x000fe20000100800 */
[----:B------:R-:W-:Y:S01]  /*51fe0*/  MOV R36, R39 ;  /* 0x0000002700247202 */ /* 0x000fe20000000f00 */
[----:B------:R-:W-:Y:S01]  /*51ff0*/  IMAD R0, R0, 0x8000, R54 ;  /* 0x0000800000007824 */ /* 0x000fe200078e0236 */
[----:B--2---:R-:W-:Y:S02]  /*52000*/  IADD3.X R41, R41, UR6, RZ, P2, !PT ;  /* 0x0000000629297c10 */ /* 0x004fe400097fe4ff */
[----:B---3--:R-:W-:-:S03]  /*52010*/  IADD3.X R48, R48, UR6, RZ, P3, !PT ;  /* 0x0000000630307c10 */ /* 0x008fc60009ffe4ff */
[----:B------:R-:W-:Y:S01]  /*52020*/  IMAD.MOV.U32 R37, RZ, RZ, R41 ;  /* 0x000000ffff257224 */ /* 0x000fe200078e0029 */
[----:B------:R1:W-:Y:S04]  /*52030*/  STL [R1+0xdd4], R41 ;  /* 0x000dd42901007387 */ /* 0x0003e80000100800 */
[----:B------:R-:W2:Y:S04]  /*52040*/  LDL.LU R39, [R1+0xf58] ;  /* 0x000f580001277983 */ /* 0x000ea80000300800 */
[----:B------:R3:W-:Y:S04]  /*52050*/  LDGSTS.E [R0+0x40400], [R36.64], P1 ;  /* 0x4040000024007fae */ /* 0x0007e80008921848 */
[----:B-1----:R-:W2:Y:S04]  /*52060*/  LDL.LU R41, [R1+0xf60] ;  /* 0x000f600001297983 */ /* 0x002ea80000300800 */
[----:B------:R1:W-:Y:S01]  /*52070*/  STL [R1+0xddc], R48 ;  /* 0x000ddc3001007387 */ /* 0x0003e20000100800 */
[----:B---3--:R-:W-:Y:S01]  /*52080*/  IMAD.MOV.U32 R37, RZ, RZ, R48 ;  /* 0x000000ffff257224 */ /* 0x008fe200078e0030 */
[----:B------:R-:W-:-:S02]  /*52090*/  MOV R36, R46 ;  /* 0x0000002e00247202 */ /* 0x000fc40000000f00 */
[----:B-1----:R-:W3:Y:S04]  /*520a0*/  LDL.LU R48, [R1+0xf54] ;  /* 0x000f540001307983 */ /* 0x002ee80000300800 */
[----:B------:R-:W3:Y:S04]  /*520b0*/  LDL.LU R46, [R1+0xf5c] ;  /* 0x000f5c00012e7983 */ /* 0x000ee80000300800 */
[----:B------:R1:W-:Y:S01]  /*520c0*/  LDGSTS.E [R0+0x40500], [R36.64], P0 ;  /* 0x4050000024007fae */ /* 0x0003e20008121848 */
[----:B----4-:R-:W-:-:S05]  /*520d0*/  IADD3 R3, P2, R3, UR7, RZ ;  /* 0x0000000703037c10 */ /* 0x010fca000ff5e0ff */
[----:B------:R-:W-:Y:S01]  /*520e0*/  STL [R1+0xe58], R3 ;  /* 0x000e580301007387 */ /* 0x000fe20000100800 */
[----:B------:R-:W-:Y:S02]  /*520f0*/  IADD3 R44, P3, R44, UR7, RZ ;  /* 0x000000072c2c7c10 */ /* 0x000fe4000ff7e0ff */
[----:B-1----:R-:W-:Y:S02]  /*52100*/  MOV R36, R3 ;  /* 0x0000000300247202 */ /* 0x002fe40000000f00 */
[----:B------:R-:W-:Y:S02]  /*52110*/  IADD3.X R42, R42, UR6, RZ, P2, !PT ;  /* 0x000000062a2a7c10 */ /* 0x000fe400097fe4ff */
[----:B------:R-:W-:-:S03]  /*52120*/  IADD3.X R49, R49, UR6, RZ, P3, !PT ;  /* 0x0000000631317c10 */ /* 0x000fc60009ffe4ff */
[----:B------:R-:W-:Y:S01]  /*52130*/  IMAD.MOV.U32 R37, RZ, RZ, R42 ;  /* 0x000000ffff257224 */ /* 0x000fe200078e002a */
[----:B------:R1:W-:Y:S04]  /*52140*/  STL [R1+0xe54], R42 ;  /* 0x000e542a01007387 */ /* 0x0003e80000100800 */
[----:B------:R-:W-:Y:S04]  /*52150*/  STL [R1+0xe60], R44 ;  /* 0x000e602c01007387 */ /* 0x000fe80000100800 */
[----:B------:R4:W-:Y:S04]  /*52160*/  LDGSTS.E [R0+0x41400], [R36.64], P1 ;  /* 0x4140000024007fae */ /* 0x0009e80008921848 */
[----:B-1----:R-:W3:Y:S04]  /*52170*/  LDL.LU R42, [R1+0xfd8] ;  /* 0x000fd800012a7983 */ /* 0x002ee80000300800 */
[----:B------:R1:W-:Y:S04]  /*52180*/  STL [R1+0xe5c], R49 ;  /* 0x000e5c3101007387 */ /* 0x0003e80000100800 */
[----:B------:R-:W3:Y:S01]  /*52190*/  LDL.LU R3, [R1+0xfe0] ;  /* 0x000fe00001037983 */ /* 0x000ee20000300800 */
[----:B----4-:R-:W-:-:S03]  /*521a0*/  IMAD.MOV.U32 R37, RZ, RZ, R49 ;  /* 0x000000ffff257224 */ /* 0x010fc600078e0031 */
[----:B-1----:R-:W4:Y:S01]  /*521b0*/  LDL.LU R49, [R1+0xfd4] ;  /* 0x000fd40001317983 */ /* 0x002f220000300800 */
[----:B------:R-:W-:-:S03]  /*521c0*/  MOV R36, R44 ;  /* 0x0000002c00247202 */ /* 0x000fc60000000f00 */
[----:B------:R-:W4:Y:S01]  /*521d0*/  LDL.LU R44, [R1+0xfdc] ;  /* 0x000fdc00012c7983 */ /* 0x000f220000300800 */
[----:B------:R-:W-:-:S03]  /*521e0*/  IADD3 R45, P2, R45, UR7, RZ ;  /* 0x000000072d2d7c10 */ /* 0x000fc6000ff5e0ff */
[----:B------:R1:W-:Y:S01]  /*521f0*/  LDGSTS.E [R0+0x41500], [R36.64], P0 ;  /* 0x4150000024007fae */ /* 0x0003e20008121848 */
[----:B------:R-:W-:-:S03]  /*52200*/  IADD3 R38, P3, R38, UR7, RZ ;  /* 0x0000000726267c10 */ /* 0x000fc6000ff7e0ff */
[----:B------:R1:W-:Y:S01]  /*52210*/  STL [R1+0xed8], R45 ;  /* 0x000ed82d01007387 */ /* 0x0003e20000100800 */
[----:B------:R-:W-:Y:S02]  /*52220*/  IADD3.X R47, R47, UR6, RZ, P2, !PT ;  /* 0x000000062f2f7c10 */ /* 0x000fe400097fe4ff */
[----:B------:R-:W-:-:S03]  /*52230*/  IADD3.X R43, R43, UR6, RZ, P3, !PT ;  /* 0x000000062b2b7c10 */ /* 0x000fc60009ffe4ff */
[----:B------:R1:W-:Y:S02]  /*52240*/  STL [R1+0xed4], R47 ;  /* 0x000ed42f01007387 */ /* 0x0003e40000100800 */
[----:B-1----:R-:W-:Y:S02]  /*52250*/  MOV R36, R45 ;  /* 0x0000002d00247202 */ /* 0x002fe40000000f00 */
[----:B------:R1:W-:Y:S04]  /*52260*/  STL [R1+0xee0], R38 ;  /* 0x000ee02601007387 */ /* 0x0003e80000100800 */
[----:B------:R-:W4:Y:S04]  /*52270*/  LDL.LU R54, [R1+0x1058] ;  /* 0x0010580001367983 */ /* 0x000f280000300800 */
[----:B------:R1:W-:Y:S04]  /*52280*/  STL [R1+0xedc], R43 ;  /* 0x000edc2b01007387 */ /* 0x0003e80000100800 */
[----:B------:R-:W4:Y:S04]  /*52290*/  LDL.LU R45, [R1+0x1060] ;  /* 0x00106000012d7983 */ /* 0x000f280000300800 */
[----:B------:R-:W4:Y:S01]  /*522a0*/  LDL.LU R55, [R1+0x1054] ;  /* 0x0010540001377983 */ /* 0x000f220000300800 */
[----:B------:R-:W-:-:S03]  /*522b0*/  IMAD.MOV.U32 R37, RZ, RZ, R47 ;  /* 0x000000ffff257224 */ /* 0x000fc600078e002f */
[----:B------:R-:W4:Y:S04]  /*522c0*/  LDL.LU R47, [R1+0x105c] ;  /* 0x00105c00012f7983 */ /* 0x000f280000300800 */
[----:B------:R1:W-:Y:S02]  /*522d0*/  LDGSTS.E [R0+0x42400], [R36.64], P1 ;  /* 0x4240000024007fae */ /* 0x0003e40008921848 */
[----:B-1----:R-:W-:Y:S01]  /*522e0*/  MOV R36, R38 ;  /* 0x0000002600247202 */ /* 0x002fe20000000f00 */
[----:B------:R-:W-:Y:S01]  /*522f0*/  IMAD.MOV.U32 R37, RZ, RZ, R43 ;  /* 0x000000ffff257224 */ /* 0x000fe200078e002b */
[----:B------:R-:W4:Y:S04]  /*52300*/  LDL.LU R38, [R1+0x10d8] ;  /* 0x0010d80001267983 */ /* 0x000f280000300800 */
[----:B------:R-:W4:Y:S04]  /*52310*/  LDL.LU R43, [R1+0x10e0] ;  /* 0x0010e000012b7983 */ /* 0x000f280000300800 */
[----:B------:R1:W-:Y:S01]  /*52320*/  LDGSTS.E [R0+0x42500], [R36.64], P0 ;  /* 0x4250000024007fae */ /* 0x0003e20008121848 */
[----:B--2---:R-:W-:-:S05]  /*52330*/  IADD3 R39, P2, R39, UR7, RZ ;  /* 0x0000000727277c10 */ /* 0x004fca000ff5e0ff */
[----:B------:R2:W-:Y:S01]  /*52340*/  STL [R1+0xf58], R39 ;  /* 0x000f582701007387 */ /* 0x0005e20000100800 */
[----:B------:R-:W-:Y:S02]  /*52350*/  IADD3 R41, P3, R41, UR7, RZ ;  /* 0x0000000729297c10 */ /* 0x000fe4000ff7e0ff */
[----:B-1----:R-:W-:Y:S02]  /*52360*/  MOV R36, R39 ;  /* 0x0000002700247202 */ /* 0x002fe40000000f00 */
[----:B---3--:R-:W-:Y:S02]  /*52370*/  IADD3.X R48, R48, UR6, RZ, P2, !PT ;  /* 0x0000000630307c10 */ /* 0x008fe400097fe4ff */
[----:B------:R-:W-:-:S03]  /*52380*/  IADD3.X R46, R46, UR6, RZ, P3, !PT ;  /* 0x000000062e2e7c10 */ /* 0x000fc60009ffe4ff */
[----:B------:R1:W-:Y:S04]  /*52390*/  STL [R1+0xf54], R48 ;  /* 0x000f543001007387 */ /* 0x0003e80000100800 */
[----:B------:R3:W-:Y:S04]  /*523a0*/  STL [R1+0xf60], R41 ;  /* 0x000f602901007387 */ /* 0x0007e80000100800 */
[----:B--2---:R-:W2:Y:S01]  /*523b0*/  LDL.LU R39, [R1+0x10d4] ;  /* 0x0010d40001277983 */ /* 0x004ea20000300800 */
[----:B------:R-:W-:-:S03]  /*523c0*/  IMAD.MOV.U32 R37, RZ, RZ, R48 ;  /* 0x000000ffff257224 */ /* 0x000fc600078e0030 */
[----:B------:R3:W-:Y:S04]  /*523d0*/  STL [R1+0xf5c], R46 ;  /* 0x000f5c2e01007387 */ /* 0x0007e80000100800 */
[----:B-1----:R-:W2:Y:S04]  /*523e0*/  LDL.LU R48, [R1+0x10dc] ;  /* 0x0010dc0001307983 */ /* 0x002ea80000300800 */
[----:B------:R1:W-:Y:S02]  /*523f0*/  LDGSTS.E [R0+0x43400], [R36.64], P1 ;  /* 0x4340000024007fae */ /* 0x0003e40008921848 */
[----:B-1----:R-:W-:Y:S01]  /*52400*/  MOV R36, R41 ;  /* 0x0000002900247202 */ /* 0x002fe20000000f00 */
[----:B------:R-:W-:Y:S01]  /*52410*/  IMAD.MOV.U32 R37, RZ, RZ, R46 ;  /* 0x000000ffff257224 */ /* 0x000fe200078e002e */
[----:B---3--:R-:W3:Y:S04]  /*52420*/  LDL.LU R41, [R1+0x1158] ;  /* 0x0011580001297983 */ /* 0x008ee80000300800 */
[----:B------:R-:W3:Y:S04]  /*52430*/  LDL.LU R46, [R1+0x1160] ;  /* 0x00116000012e7983 */ /* 0x000ee80000300800 */
[----:B------:R1:W-:Y:S01]  /*52440*/  LDGSTS.E [R0+0x43500], [R36.64], P0 ;  /* 0x4350000024007fae */ /* 0x0003e20008121848 */
[----:B------:R-:W-:-:S05]  /*52450*/  IADD3 R42, P2, R42, UR7, RZ ;  /* 0x000000072a2a7c10 */ /* 0x000fca000ff5e0ff */
[----:B------:R1:W-:Y:S01]  /*52460*/  STL [R1+0xfd8], R42 ;  /* 0x000fd82a01007387 */ /* 0x0003e20000100800 */
[----:B------:R-:W-:Y:S02]  /*52470*/  IADD3 R3, P3, R3, UR7, RZ ;  /* 0x0000000703037c10 */ /* 0x000fe4000ff7e0ff */
[----:B----4-:R-:W-:Y:S02]  /*52480*/  IADD3.X R49, R49, UR6, RZ, P2, !PT ;  /* 0x0000000631317c10 */ /* 0x010fe400097fe4ff */
[----:B-1----:R-:W-:Y:S02]  /*52490*/  MOV R36, R42 ;  /* 0x0000002a00247202 */ /* 0x002fe40000000f00 */
[----:B------:R-:W-:Y:S01]  /*524a0*/  IADD3.X R44, R44, UR6, RZ, P3, !PT ;  /* 0x000000062c2c7c10 */ /* 0x000fe20009ffe4ff */
[----:B------:R1:W-:Y:S04]  /*524b0*/  STL [R1+0xfd4], R49 ;  /* 0x000fd43101007387 */ /* 0x0003e80000100800 */
[----:B------:R4:W-:Y:S04]  /*524c0*/  STL [R1+0xfe0], R3 ;  /* 0x000fe00301007387 */ /* 0x0009e80000100800 */
[----:B------:R-:W3:Y:S01]  /*524d0*/  LDL.LU R42, [R1+0x1154] ;  /* 0x00115400012a7983 */ /* 0x000ee20000300800 */
[----:B------:R-:W-:-:S03]  /*524e0*/  IMAD.MOV.U32 R37, RZ, RZ, R49 ;  /* 0x000000ffff257224 */ /* 0x000fc600078e0031 */
[----:B------:R4:W-:Y:S04]  /*524f0*/  STL [R1+0xfdc], R44 ;  /* 0x000fdc2c01007387 */ /* 0x0009e80000100800 */
[----:B-1----:R-:W3:Y:S04]  /*52500*/  LDL.LU R49, [R1+0x115c] ;  /* 0x00115c0001317983 */ /* 0x002ee80000300800 */
[----:B------:R1:W-:Y:S01]  /*52510*/  LDGSTS.E [R0+0x44400], [R36.64], P1 ;  /* 0x4440000024007fae */ /* 0x0003e20008921848 */
[----:B------:R-:W-:Y:S02]  /*52520*/  IADD3 R54, P2, R54, UR7, RZ ;  /* 0x0000000736367c10 */ /* 0x000fe4000ff5e0ff */
[----:B-1----:R-:W-:Y:S01]  /*52530*/  MOV R36, R3 ;  /* 0x0000000300247202 */ /* 0x002fe20000000f00 */
[----:B------:R-:W-:Y:S01]  /*52540*/  IMAD.MOV.U32 R37, RZ, RZ, R44 ;  /* 0x000000ffff257224 */ /* 0x000fe200078e002c */
[----:B------:R-:W-:Y:S01]  /*52550*/  IADD3 R45, P3, R45, UR7, RZ ;  /* 0x000000072d2d7c10 */ /* 0x000fe2000ff7e0ff */
[----:B----4-:R-:W3:Y:S01]  /*52560*/  LDL.LU R3, [R1+0xde8] ;  /* 0x000de80001037983 */ /* 0x010ee20000300800 */
[----:B------:R-:W-:-:S03]  /*52570*/  IADD3.X R55, R55, UR6, RZ, P2, !PT ;  /* 0x0000000637377c10 */ /* 0x000fc600097fe4ff */
[----:B------:R1:W-:Y:S01]  /*52580*/  LDGSTS.E [R0+0x44500], [R36.64], P0 ;  /* 0x4450000024007fae */ /* 0x0003e20008121848 */
[----:B------:R-:W-:-:S03]  /*52590*/  IADD3.X R47, R47, UR6, RZ, P3, !PT ;  /* 0x000000062f2f7c10 */ /* 0x000fc60009ffe4ff */
[----:B------:R-:W3:Y:S04]  /*525a0*/  LDL.LU R44, [R1+0xdf0] ;  /* 0x000df000012c7983 */ /* 0x000ee80000300800 */
[----:B------:R-:W-:Y:S01]  /*525b0*/  STL [R1+0x1058], R54 ;  /* 0x0010583601007387 */ /* 0x000fe20000100800 */
[----:B-1----:R-:W-:Y:S01]  /*525c0*/  MOV R36, R54 ;  /* 0x0000003600247202 */ /* 0x002fe20000000f00 */
[----:B------:R-:W-:Y:S02]  /*525d0*/  IMAD.MOV.U32 R37, RZ, RZ, R55 ;  /* 0x000000ffff257224 */ /* 0x000fe400078e0037 */
[----:B------:R-:W-:Y:S04]  /*525e0*/  STL [R1+0x1054], R55 ;  /* 0x0010543701007387 */ /* 0x000fe80000100800 */
[----:B------:R1:W-:Y:S01]  /*525f0*/  STL [R1+0x1060], R45 ;  /* 0x0010602d01007387 */ /* 0x0003e20000100800 */
[----:B------:R-:W-:-:S03]  /*52600*/  IADD3 R38, P2, R38, UR7, RZ ;  /* 0x0000000726267c10 */ /* 0x000fc6000ff5e0ff */
[----:B------:R1:W-:Y:S04]  /*52610*/  LDGSTS.E [R0+0x45400], [R36.64], P1 ;  /* 0x4540000024007fae */ /* 0x0003e80008921848 */
[----:B------:R1:W-:Y:S01]  /*52620*/  STL [R1+0x105c], R47 ;  /* 0x00105c2f01007387 */ /* 0x0003e20000100800 */
[----:B------:R-:W-:Y:S02]  /*52630*/  IADD3 R43, P3, R43, UR7, RZ ;  /* 0x000000072b2b7c10 */ /* 0x000fe4000ff7e0ff */
[----:B-1----:R-:W-:Y:S02]  /*52640*/  MOV R36, R45 ;  /* 0x0000002d00247202 */ /* 0x002fe40000000f00 */
[----:B------:R-:W3:Y:S01]  /*52650*/  LDL.LU R45, [R1+0xde4] ;  /* 0x000de400012d7983 */ /* 0x000ee20000300800 */
[----:B------:R-:W-:-:S03]  /*52660*/  IMAD.MOV.U32 R37, RZ, RZ, R47 ;  /* 0x000000ffff257224 */ /* 0x000fc600078e002f */
[----:B------:R-:W3:Y:S04]  /*52670*/  LDL.LU R47, [R1+0xdec] ;  /* 0x000dec00012f7983 */ /* 0x000ee80000300800 */
[----:B------:R1:W-:Y:S04]  /*52680*/  LDGSTS.E [R0+0x45500], [R36.64], P0 ;  /* 0x4550000024007fae */ /* 0x0003e80008121848 */
[----:B------:R2:W-:Y:S01]  /*52690*/  STL [R1+0x10d8], R38 ;  /* 0x0010d82601007387 */ /* 0x0005e20000100800 */
[----:B-1----:R-:W-:Y:S02]  /*526a0*/  MOV R36, R38 ;  /* 0x0000002600247202 */ /* 0x002fe40000000f00 */
[----:B--2---:R-:W-:-:S05]  /*526b0*/  IADD3.X R39, R39, UR6, RZ, P2, !PT ;  /* 0x0000000627277c10 */ /* 0x004fca00097fe4ff */
[----:B------:R-:W-:Y:S01]  /*526c0*/  IMAD.MOV.U32 R37, RZ, RZ, R39 ;  /* 0x000000ffff257224 */ /* 0x000fe200078e0027 */
[----:B------:R1:W-:Y:S01]  /*526d0*/  STL [R1+0x10d4], R39 ;  /* 0x0010d42701007387 */ /* 0x0003e20000100800 */
[----:B------:R-:W-:-:S03]  /*526e0*/  IADD3.X R48, R48, UR6, RZ, P3, !PT ;  /* 0x0000000630307c10 */ /* 0x000fc60009ffe4ff */
[----:B------:R2:W-:Y:S04]  /*526f0*/  STL [R1+0x10e0], R43 ;  /* 0x0010e02b01007387 */ /* 0x0005e80000100800 */
[----:B------:R-:W4:Y:S04]  /*52700*/  LDL.LU R38, [R1+0xe68] ;  /* 0x000e680001267983 */ /* 0x000f280000300800 */
[----:B------:R2:W-:Y:S04]  /*52710*/  STL [R1+0x10dc], R48 ;  /* 0x0010dc3001007387 */ /* 0x0005e80000100800 */
[----:B------:R2:W-:Y:S04]  /*52720*/  LDGSTS.E [R0+0x46400], [R36.64], P1 ;  /* 0x4640000024007fae */ /* 0x0005e80008921848 */
[----:B-1----:R-:W4:Y:S01]  /*52730*/  LDL.LU R39, [R1+0xe70] ;  /* 0x000e700001277983 */ /* 0x002f220000300800 */
[----:B---3--:R-:W-:-:S02]  /*52740*/  IADD3 R41, P2, R41, UR7, RZ ;  /* 0x0000000729297c10 */ /* 0x008fc4000ff5e0ff */
[----:B--2---:R-:W-:Y:S02]  /*52750*/  MOV R36, R43 ;  /* 0x0000002b00247202 */ /* 0x004fe40000000f00 */
[----:B------:R-:W2:Y:S01]  /*52760*/  LDL.LU R43, [R1+0xe64] ;  /* 0x000e6400012b7983 */ /* 0x000ea20000300800 */
[----:B------:R-:W-:Y:S01]  /*52770*/  IMAD.MOV.U32 R37, RZ, RZ, R48 ;  /* 0x000000ffff257224 */ /* 0x000fe200078e0030 */
[----:B------:R-:W-:Y:S02]  /*52780*/  IADD3 R46, P3, R46, UR7, RZ ;  /* 0x000000072e2e7c10 */ /* 0x000fe4000ff7e0ff */
[----:B------:R-:W3:Y:S04]  /*52790*/  LDL.LU R48, [R1+0xe6c] ;  /* 0x000e6c0001307983 */ /* 0x000ee80000300800 */
[----:B------:R1:W-:Y:S04]  /*527a0*/  LDGSTS.E [R0+0x46500], [R36.64], P0 ;  /* 0x4650000024007fae */ /* 0x0003e80008121848 */
[----:B------:R1:W-:Y:S02]  /*527b0*/  STL [R1+0x1158], R41 ;  /* 0x0011582901007387 */ /* 0x0003e40000100800 */
[----:B-1----:R-:W-:-:S02]  /*527c0*/  MOV R36, R41 ;  /* 0x0000002900247202 */ /* 0x002fc40000000f00 */
[----:B------:R-:W-:-:S05]  /*527d0*/  IADD3.X R42, R42, UR6, RZ, P2, !PT ;  /* 0x000000062a2a7c10 */ /* 0x000fca00097fe4ff */
[----:B------:R-:W-:Y:S01]  /*527e0*/  IMAD.MOV.U32 R37, RZ, RZ, R42 ;  /* 0x000000ffff257224 */ /* 0x000fe200078e002a */
[----:B------:R1:W-:Y:S01]  /*527f0*/  STL [R1+0x1154], R42 ;  /* 0x0011542a01007387 */ /* 0x0003e20000100800 */
[----:B------:R-:W-:-:S03]  /*52800*/  IADD3.X R49, R49, UR6, RZ, P3, !PT ;  /* 0x0000000631317c10 */ /* 0x000fc60009ffe4ff */
[----:B------:R-:W-:Y:S04]  /*52810*/  STL [R1+0x1160], R46 ;  /* 0x0011602e01007387 */ /* 0x000fe80000100800 */
[----:B------:R-:W3:Y:S04]  /*52820*/  LDL.LU R41, [R1+0xee8] ;  /* 0x000ee80001297983 */ /* 0x000ee80000300800 */
[----:B------:R1:W-:Y:S04]  /*52830*/  STL [R1+0x115c], R49 ;  /* 0x00115c3101007387 */ /* 0x0003e80000100800 */
[----:B------:R1:W-:Y:S04]  /*52840*/  LDGSTS.E [R0+0x47400], [R36.64], P1 ;  /* 0x4740000024007fae */ /* 0x0003e80008921848 */
[----:B-1----:R-:W3:Y:S01]  /*52850*/  LDL.LU R42, [R1+0xef0] ;  /* 0x000ef000012a7983 */ /* 0x002ee20000300800 */
[----:B------:R-:W-:-:S03]  /*52860*/  IMAD.MOV.U32 R37, RZ, RZ, R49 ;  /* 0x000000ffff257224 */ /* 0x000fc600078e0031 */
[----:B------:R-:W3:Y:S01]  /*52870*/  LDL.LU R49, [R1+0xee4] ;  /* 0x000ee40001317983 */ /* 0x000ee20000300800 */
[----:B------:R-:W-:-:S03]  /*52880*/  MOV R36, R46 ;  /* 0x0000002e00247202 */ /* 0x000fc60000000f00 */
[----:B------:R-:W3:Y:S01]  /*52890*/  LDL.LU R46, [R1+0xeec] ;  /* 0x000eec00012e7983 */ /* 0x000ee20000300800 */
[----:B------:R-:W-:Y:S02]  /*528a0*/  IADD3 R3, P2, R3, UR7, RZ ;  /* 0x0000000703037c10 */ /* 0x000fe4000ff5e0ff */
[----:B------:R-:W-:Y:S01]  /*528b0*/  LOP3.LUT R54, R57, 0x30, RZ, 0x3c, !PT ;  /* 0x0000003039367812 */ /* 0x000fe200078e3cff */
[----:B------:R1:W-:Y:S01]  /*528c0*/  LDGSTS.E [R0+0x47500], [R36.64], P0 ;  /* 0x4750000024007fae */ /* 0x0003e20008121848 */
[----:B------:R-:W-:-:S03]  /*528d0*/  IADD3 R44, P3, R44, UR7, RZ ;  /* 0x000000072c2c7c10 */ /* 0x000fc6000ff7e0ff */
        /* <DEDUP_REMOVED lines=10> */
[----:B-1----:R-:W3:Y:S04]  /*52980*/  LDL.LU R45, [R1+0xf68] ;  /* 0x000f6800012d7983 */ /* 0x002ee80000300800 */
[----:B------:R-:W3:Y:S01]  /*52990*/  LDL.LU R3, [R1+0xf70] ;  /* 0x000f700001037983 */ /* 0x000ee20000300800 */
[----:B------:R-:W-:-:S03]  /*529a0*/  IMAD.MOV.U32 R37, RZ, RZ, R47 ;  /* 0x000000ffff257224 */ /* 0x000fc600078e002f */
[----:B------:R1:W-:Y:S01]  /*529b0*/  STL [R1+0xdec], R47 ;  /* 0x000dec2f01007387 */ /* 0x0003e20000100800 */
[----:B------:R-:W-:-:S05]  /*529c0*/  MOV R36, R44 ;  /* 0x0000002c00247202 */ /* 0x000fca0000000f00 */
[----:B------:R4:W-:Y:S04]  /*529d0*/  LDGSTS.E [R0+0x40700], [R36.64], P0 ;  /* 0x4070000024007fae */ /* 0x0009e80008121848 */
[----:B-1----:R-:W3:Y:S04]  /*529e0*/  LDL.LU R47, [R1+0xf64] ;  /* 0x000f6400012f7983 */ /* 0x002ee80000300800 */
[----:B------:R-:W3:Y:S01]  /*529f0*/  LDL.LU R44, [R1+0xf6c] ;  /* 0x000f6c00012c7983 */ /* 0x000ee20000300800 */
[----:B----4-:R-:W-:-:S04]  /*52a00*/  IADD3 R38, P2, R38, UR7, RZ ;  /* 0x0000000726267c10 */ /* 0x010fc8000ff5e0ff */
[----:B------:R-:W-:Y:S01]  /*52a10*/  MOV R36, R38 ;  /* 0x0000002600247202 */ /* 0x000fe20000000f00 */
[----:B------:R-:W-:Y:S01]  /*52a20*/  STL [R1+0xe68], R38 ;  /* 0x000e682601007387 */ /* 0x000fe20000100800 */
[----:B------:R-:W-:Y:S02]  /*52a30*/  IADD3 R39, P3, R39, UR7, RZ ;  /* 0x0000000727277c10 */ /* 0x000fe4000ff7e0ff */
[----:B--2---:R-:W-:Y:S02]  /*52a40*/  IADD3.X R43, R43, UR6, RZ, P2, !PT ;  /* 0x000000062b2b7c10 */ /* 0x004fe400097fe4ff */
[----:B---3--:R-:W-:-:S03]  /*52a50*/  IADD3.X R48, R48, UR6, RZ, P3, !PT ;  /* 0x0000000630307c10 */ /* 0x008fc60009ffe4ff */
[----:B------:R-:W-:Y:S01]  /*52a60*/  IMAD.MOV.U32 R37, RZ, RZ, R43 ;  /* 0x000000ffff257224 */ /* 0x000fe200078e002b */
[----:B------:R1:W-:Y:S04]  /*52a70*/  STL [R1+0xe64], R43 ;  /* 0x000e642b01007387 */ /* 0x0003e80000100800 */
[----:B------:R-:W-:Y:S04]  /*52a80*/  STL [R1+0xe70], R39 ;  /* 0x000e702701007387 */ /* 0x000fe80000100800 */
[----:B------:R2:W-:Y:S04]  /*52a90*/  LDGSTS.E [R0+0x41600], [R36.64], P1 ;  /* 0x4160000024007fae */ /* 0x0005e80008921848 */
[----:B-1----:R-:W3:Y:S04]  /*52aa0*/  LDL.LU R43, [R1+0xfe8] ;  /* 0x000fe800012b7983 */ /* 0x002ee80000300800 */
[----:B------:R1:W-:Y:S04]  /*52ab0*/  STL [R1+0xe6c], R48 ;  /* 0x000e6c3001007387 */ /* 0x0003e80000100800 */
[----:B------:R-:W4:Y:S01]  /*52ac0*/  LDL.LU R38, [R1+0xff0] ;  /* 0x000ff00001267983 */ /* 0x000f220000300800 */
[----:B--2---:R-:W-:-:S03]  /*52ad0*/  IMAD.MOV.U32 R37, RZ, RZ, R48 ;  /* 0x000000ffff257224 */ /* 0x004fc600078e0030 */
[----:B-1----:R-:W2:Y:S01]  /*52ae0*/  LDL.LU R48, [R1+0xfe4] ;  /* 0x000fe40001307983 */ /* 0x002ea20000300800 */
[----:B------:R-:W-:-:S03]  /*52af0*/  MOV R36, R39 ;  /* 0x0000002700247202 */ /* 0x000fc60000000f00 */
[----:B------:R-:W2:Y:S04]  /*52b00*/  LDL.LU R39, [R1+0xfec] ;  /* 0x000fec0001277983 */ /* 0x000ea80000300800 */
[----:B------:R1:W-:Y:S01]  /*52b10*/  LDGSTS.E [R0+0x41700], [R36.64], P0 ;  /* 0x4170000024007fae */ /* 0x0003e20008121848 */
[----:B------:R-:W-:-:S05]  /*52b20*/  IADD3 R41, P2, R41, UR7, RZ ;  /* 0x0000000729297c10 */ /* 0x000fca000ff5e0ff */
[----:B------:R1:W-:Y:S01]  /*52b30*/  STL [R1+0xee8], R41 ;  /* 0x000ee82901007387 */ /* 0x0003e20000100800 */
[----:B------:R-:W-:Y:S02]  /*52b40*/  IADD3 R42, P3, R42, UR7, RZ ;  /* 0x000000072a2a7c10 */ /* 0x000fe4000ff7e0ff */
[----:B------:R-:W-:Y:S02]  /*52b50*/  IADD3.X R49, R49, UR6, RZ, P2, !PT ;  /* 0x0000000631317c10 */ /* 0x000fe400097fe4ff */
[----:B------:R-:W-:-:S03]  /*52b60*/  IADD3.X R46, R46, UR6, RZ, P3, !PT ;  /* 0x000000062e2e7c10 */ /* 0x000fc60009ffe4ff */
[----:B------:R1:W-:Y:S02]  /*52b70*/  STL [R1+0xee4], R49 ;  /* 0x000ee43101007387 */ /* 0x0003e40000100800 */
[----:B-1----:R-:W-:Y:S02]  /*52b80*/  MOV R36, R41 ;  /* 0x0000002900247202 */ /* 0x002fe40000000f00 */
[----:B------:R1:W-:Y:S04]  /*52b90*/  STL [R1+0xef0], R42 ;  /* 0x000ef02a01007387 */ /* 0x0003e80000100800 */
[----:B------:R-:W2:Y:S04]  /*52ba0*/  LDL.LU R54, [R1+0x1068] ;  /* 0x0010680001367983 */ /* 0x000ea80000300800 */
[----:B------:R1:W-:Y:S04]  /*52bb0*/  STL [R1+0xeec], R46 ;  /* 0x000eec2e01007387 */ /* 0x0003e80000100800 */
[----:B------:R-:W2:Y:S04]  /*52bc0*/  LDL.LU R41, [R1+0x1070] ;  /* 0x0010700001297983 */ /* 0x000ea80000300800 */
[----:B------:R-:W2:Y:S01]  /*52bd0*/  LDL.LU R55, [R1+0x1064] ;  /* 0x0010640001377983 */ /* 0x000ea20000300800 */
[----:B------:R-:W-:-:S03]  /*52be0*/  IMAD.MOV.U32 R37, RZ, RZ, R49 ;  /* 0x000000ffff257224 */ /* 0x000fc600078e0031 */
[----:B------:R-:W2:Y:S04]  /*52bf0*/  LDL.LU R49, [R1+0x106c] ;  /* 0x00106c0001317983 */ /* 0x000ea80000300800 */
[----:B------:R1:W-:Y:S01]  /*52c00*/  LDGSTS.E [R0+0x42600], [R36.64], P1 ;  /* 0x4260000024007fae */ /* 0x0003e20008921848 */
[----:B------:R-:W-:Y:S01]  /*52c10*/  IADD3 R45, P2, R45, UR7, RZ ;  /* 0x000000072d2d7c10 */ /* 0x000fe2000ff5e0ff */
[----:B-1----:R-:W-:Y:S01]  /*52c20*/  IMAD.MOV.U32 R37, RZ, RZ, R46 ;  /* 0x000000ffff257224 */ /* 0x002fe200078e002e */
[----:B------:R-:W-:Y:S02]  /*52c30*/  MOV R36, R42 ;  /* 0x0000002a00247202 */ /* 0x000fe40000000f00 */
[----:B------:R-:W-:Y:S01]  /*52c40*/  IADD3 R3, P3, R3, UR7, RZ ;  /* 0x0000000703037c10 */ /* 0x000fe2000ff7e0ff */
[----:B------:R-:W2:Y:S04]  /*52c50*/  LDL.LU R42, [R1+0x10e8] ;  /* 0x0010e800012a7983 */ /* 0x000ea80000300800 */
[----:B------:R-:W2:Y:S04]  /*52c60*/  LDL.LU R46, [R1+0x10f0] ;  /* 0x0010f000012e7983 */ /* 0x000ea80000300800 */
[----:B------:R1:W-:Y:S04]  /*52c70*/  STL [R1+0xf68], R45 ;  /* 0x000f682d01007387 */ /* 0x0003e80000100800 */
[----:B------:R1:W-:Y:S01]  /*52c80*/  LDGSTS.E [R0+0x42700], [R36.64], P0 ;  /* 0x4270000024007fae */ /* 0x0003e20008121848 */
[----:B------:R-:W-:-:S02]  /*52c90*/  IADD3.X R47, R47, UR6, RZ, P2, !PT ;  /* 0x000000062f2f7c10 */ /* 0x000fc400097fe4ff */
[----:B------:R-:W-:-:S03]  /*52ca0*/  IADD3.X R44, R44, UR6, RZ, P3, !PT ;  /* 0x000000062c2c7c10 */ /* 0x000fc60009ffe4ff */
[----:B------:R1:W-:Y:S04]  /*52cb0*/  STL [R1+0xf64], R47 ;  /* 0x000f642f01007387 */ /* 0x0003e80000100800 */
[----:B------:R1:W-:Y:S02]  /*52cc0*/  STL [R1+0xf70], R3 ;  /* 0x000f700301007387 */ /* 0x0003e40000100800 */
[----:B-1----:R-:W-:Y:S02]  /*52cd0*/  MOV R36, R45 ;  /* 0x0000002d00247202 */ /* 0x002fe40000000f00 */
        /* <DEDUP_REMOVED lines=20> */
[----:B------:R4:W-:Y:S04]  /*52e20*/  STL [R1+0xfec], R39 ;  /* 0x000fec2701007387 */ /* 0x0009e80000100800 */
[----:B-1----:R-:W3:Y:S04]  /*52e30*/  LDL.LU R48, [R1+0x116c] ;  /* 0x00116c0001307983 */ /* 0x002ee80000300800 */
[----:B------:R1:W-:Y:S02]  /*52e40*/  LDGSTS.E [R0+0x44600], [R36.64], P1 ;  /* 0x4460000024007fae */ /* 0x0003e40008921848 */
[----:B-1----:R-:W-:Y:S01]  /*52e50*/  MOV R36, R38 ;  /* 0x0000002600247202 */ /* 0x002fe20000000f00 */
[----:B------:R-:W-:Y:S01]  /*52e60*/  IMAD.MOV.U32 R37, RZ, RZ, R39 ;  /* 0x000000ffff257224 */ /* 0x000fe200078e0027 */
[----:B--2---:R-:W2:Y:S04]  /*52e70*/  LDL.LU R38, [R1+0xdf8] ;  /* 0x000df80001267983 */ /* 0x004ea80000300800 */
[----:B------:R1:W-:Y:S01]  /*52e80*/  LDGSTS.E [R0+0x44700], [R36.64], P0 ;  /* 0x4470000024007fae */ /* 0x0003e20008121848 */
[----:B------:R-:W-:-:S03]  /*52e90*/  IADD3 R54, P2, R54, UR7, RZ ;  /* 0x0000000736367c10 */ /* 0x000fc6000ff5e0ff */
[----:B----4-:R-:W2:Y:S01]  /*52ea0*/  LDL.LU R39, [R1+0xe00] ;  /* 0x000e000001277983 */ /* 0x010ea20000300800 */
[----:B------:R-:W-:Y:S02]  /*52eb0*/  IADD3 R41, P3, R41, UR7, RZ ;  /* 0x0000000729297c10 */ /* 0x000fe4000ff7e0ff */
[----:B------:R-:W-:Y:S02]  /*52ec0*/  IADD3.X R55, R55, UR6, RZ, P2, !PT ;  /* 0x0000000637377c10 */ /* 0x000fe400097fe4ff */
[----:B-1----:R-:W-:Y:S02]  /*52ed0*/  MOV R36, R54 ;  /* 0x0000003600247202 */ /* 0x002fe40000000f00 */
[----:B------:R-:W-:Y:S01]  /*52ee0*/  IADD3.X R49, R49, UR6, RZ, P3, !PT ;  /* 0x0000000631317c10 */ /* 0x000fe20009ffe4ff */
[----:B------:R-:W-:Y:S01]  /*52ef0*/  IMAD.MOV.U32 R37, RZ, RZ, R55 ;  /* 0x000000ffff257224 */ /* 0x000fe200078e0037 */
[----:B------:R-:W-:Y:S04]  /*52f00*/  STL [R1+0x1068], R54 ;  /* 0x0010683601007387 */ /* 0x000fe80000100800 */
        /* <DEDUP_REMOVED lines=10> */
[----:B------:R1:W-:Y:S04]  /*52fb0*/  LDGSTS.E [R0+0x45700], [R36.64], P0 ;  /* 0x4570000024007fae */ /* 0x0003e80008121848 */
[----:B------:R1:W-:Y:S01]  /*52fc0*/  STL [R1+0x10e8], R42 ;  /* 0x0010e82a01007387 */ /* 0x0003e20000100800 */
[----:B------:R-:W-:Y:S02]  /*52fd0*/  IADD3.X R45, R45, UR6, RZ, P2, !PT ;  /* 0x000000062d2d7c10 */ /* 0x000fe400097fe4ff */
[----:B-1----:R-:W-:-:S03]  /*52fe0*/  MOV R36, R42 ;  /* 0x0000002a00247202 */ /* 0x002fc60000000f00 */
[----:B------:R-:W-:Y:S01]  /*52ff0*/  IMAD.MOV.U32 R37, RZ, RZ, R45 ;  /* 0x000000ffff257224 */ /* 0x000fe200078e002d */
[----:B------:R1:W-:Y:S01]  /*53000*/  STL [R1+0x10e4], R45 ;  /* 0x0010e42d01007387 */ /* 0x0003e20000100800 */
[----:B------:R-:W-:-:S03]  /*53010*/  IADD3.X R47, R47, UR6, RZ, P3, !PT ;  /* 0x000000062f2f7c10 */ /* 0x000fc60009ffe4ff */
[----:B------:R1:W-:Y:S04]  /*53020*/  STL [R1+0x10f0], R46 ;  /* 0x0010f02e01007387 */ /* 0x0003e80000100800 */
[----:B------:R-:W2:Y:S04]  /*53030*/  LDL.LU R42, [R1+0xe78] ;  /* 0x000e7800012a7983 */ /* 0x000ea80000300800 */
[----:B------:R1:W-:Y:S04]  /*53040*/  STL [R1+0x10ec], R47 ;  /* 0x0010ec2f01007387 */ /* 0x0003e80000100800 */
[----:B------:R1:W-:Y:S04]  /*53050*/  LDGSTS.E [R0+0x46600], [R36.64], P1 ;  /* 0x4660000024007fae */ /* 0x0003e80008921848 */
[----:B-1----:R-:W2:Y:S01]  /*53060*/  LDL.LU R45, [R1+0xe80] ;  /* 0x000e8000012d7983 */ /* 0x002ea20000300800 */
[----:B------:R-:W-:-:S02]  /*53070*/  IADD3 R3, P2, R3, UR7, RZ ;  /* 0x0000000703037c10 */ /* 0x000fc4000ff5e0ff */
[----:B------:R-:W-:Y:S02]  /*53080*/  MOV R36, R46 ;  /* 0x0000002e00247202 */ /* 0x000fe40000000f00 */
[----:B------:R-:W2:Y:S01]  /*53090*/  LDL.LU R46, [R1+0xe74] ;  /* 0x000e7400012e7983 */ /* 0x000ea20000300800 */
[----:B------:R-:W-:Y:S01]  /*530a0*/  IMAD.MOV.U32 R37, RZ, RZ, R47 ;  /* 0x000000ffff257224 */ /* 0x000fe200078e002f */
[----:B------:R-:W-:Y:S02]  /*530b0*/  IADD3 R44, P3, R44, UR7, RZ ;  /* 0x000000072c2c7c10 */ /* 0x000fe4000ff7e0ff */
[----:B------:R-:W2:Y:S04]  /*530c0*/  LDL.LU R47, [R1+0xe7c] ;  /* 0x000e7c00012f7983 */ /* 0x000ea80000300800 */
[----:B------:R1:W-:Y:S04]  /*530d0*/  LDGSTS.E [R0+0x46700], [R36.64], P0 ;  /* 0x4670000024007fae */ /* 0x0003e80008121848 */
[----:B------:R-:W-:Y:S01]  /*530e0*/  STL [R1+0x1168], R3 ;  /* 0x0011680301007387 */ /* 0x000fe20000100800 */
[----:B-1----:R-:W-:-:S02]  /*530f0*/  MOV R36, R3 ;  /* 0x0000000300247202 */ /* 0x002fc40000000f00 */
        /* <DEDUP_REMOVED lines=30> */
[----:B------:R-:W-:-:S05]  /*532e0*/  MOV R36, R39 ;  /* 0x0000002700247202 */ /* 0x000fca0000000f00 */
[----:B------:R1:W-:Y:S04]  /*532f0*/  LDGSTS.E [R0+0x40900], [R36.64], P0 ;  /* 0x4090000024007fae */ /* 0x0003e80008121848 */
[----:B-1----:R-:W2:Y:S04]  /*53300*/  LDL.LU R49, [R1+0xf74] ;  /* 0x000f740001317983 */ /* 0x002ea80000300800 */
[----:B------:R-:W2:Y:S01]  /*53310*/  LDL.LU R39, [R1+0xf7c] ;  /* 0x000f7c0001277983 */ /* 0x000ea20000300800 */
[----:B------:R-:W-:-:S04]  /*53320*/  IADD3 R42, P2, R42, UR7, RZ ;  /* 0x000000072a2a7c10 */ /* 0x000fc8000ff5e0ff */
[----:B------:R-:W-:Y:S02]  /*53330*/  MOV R36, R42 ;  /* 0x0000002a00247202 */ /* 0x000fe40000000f00 */
[----:B------:R-:W-:Y:S01]  /*53340*/  IADD3 R45, P3, R45, UR7, RZ ;  /* 0x000000072d2d7c10 */ /* 0x000fe2000ff7e0ff */
[----:B------:R-:W-:Y:S01]  /*53350*/  STL [R1+0xe78], R42 ;  /* 0x000e782a01007387 */ /* 0x000fe20000100800 */
        /* <DEDUP_REMOVED lines=31> */
[----:B------:R-:W2:Y:S04]  /*53550*/  LDL.LU R3, [R1+0x10f8] ;  /* 0x0010f80001037983 */ /* 0x000ea80000300800 */
[----:B------:R-:W2:Y:S04]  /*53560*/  LDL.LU R44, [R1+0x1100] ;  /* 0x00110000012c7983 */ /* 0x000ea80000300800 */
[----:B------:R1:W-:Y:S01]  /*53570*/  LDGSTS.E [R0+0x42900], [R36.64], P0 ;  /* 0x4290000024007fae */ /* 0x0003e20008121848 */
[----:B------:R-:W-:-:S02]  /*53580*/  IADD3 R41, P2, R41, UR7, RZ ;  /* 0x0000000729297c10 */ /* 0x000fc4000ff5e0ff */
[----:B------:R-:W-:-:S03]  /*53590*/  IADD3 R38, P3, R38, UR7, RZ ;  /* 0x0000000726267c10 */ /* 0x000fc6000ff7e0ff */
[----:B------:R1:W-:Y:S02]  /*535a0*/  STL [R1+0xf78], R41 ;  /* 0x000f782901007387 */ /* 0x0003e40000100800 */
[----:B-1----:R-:W-:Y:S02]  /*535b0*/  MOV R36, R41 ;  /* 0x0000002900247202 */ /* 0x002fe40000000f00 */
[----:B------:R-:W-:Y:S02]  /*535c0*/  IADD3.X R49, R49, UR6, RZ, P2, !PT ;  /* 0x0000000631317c10 */ /* 0x000fe400097fe4ff */
[----:B------:R-:W-:-:S03]  /*535d0*/  IADD3.X R39, R39, UR6, RZ, P3, !PT ;  /* 0x0000000627277c10 */ /* 0x000fc60009ffe4ff */
[----:B------:R1:W-:Y:S04]  /*535e0*/  STL [R1+0xf74], R49 ;  /* 0x000f743101007387 */ /* 0x0003e80000100800 */
[----:B------:R1:W-:Y:S04]  /*535f0*/  STL [R1+0xf80], R38 ;  /* 0x000f802601007387 */ /* 0x0003e80000100800 */
[----:B------:R-:W2:Y:S01]  /*53600*/  LDL.LU R41, [R1+0x10f4] ;  /* 0x0010f40001297983 */ /* 0x000ea20000300800 */
[----:B------:R-:W-:-:S03]  /*53610*/  IMAD.MOV.U32 R37, RZ, RZ, R49 ;  /* 0x000000ffff257224 */ /* 0x000fc600078e0031 */
[----:B------:R1:W-:Y:S04]  /*53620*/  STL [R1+0xf7c], R39 ;  /* 0x000f7c2701007387 */ /* 0x0003e80000100800 */
[----:B-1----:R-:W2:Y:S04]  /*53630*/  LDL.LU R49, [R1+0x10fc] ;  /* 0x0010fc0001317983 */ /* 0x002ea80000300800 */
[----:B------:R1:W-:Y:S02]  /*53640*/  LDGSTS.E [R0+0x43800], [R36.64], P1 ;  /* 0x4380000024007fae */ /* 0x0003e40008921848 */
[----:B-1----:R-:W-:-:S02]  /*53650*/  MOV R36, R38 ;  /* 0x0000002600247202 */ /* 0x002fc40000000f00 */
[----:B------:R-:W-:Y:S01]  /*53660*/  IADD3 R46, P2, R46, UR7, RZ ;  /* 0x000000072e2e7c10 */ /* 0x000fe2000ff5e0ff */
[----:B------:R-:W-:Y:S01]  /*53670*/  IMAD.MOV.U32 R37, RZ, RZ, R39 ;  /* 0x000000ffff257224 */ /* 0x000fe200078e0027 */
[----:B------:R-:W2:Y:S04]  /*53680*/  LDL.LU R38, [R1+0x1178] ;  /* 0x0011780001267983 */ /* 0x000ea80000300800 */
[----:B------:R-:W2:Y:S01]  /*53690*/  LDL.LU R39, [R1+0x1180] ;  /* 0x0011800001277983 */ /* 0x000ea20000300800 */
[----:B------:R-:W-:-:S03]  /*536a0*/  IADD3 R42, P3, R42, UR7, RZ ;  /* 0x000000072a2a7c10 */ /* 0x000fc6000ff7e0ff */
[----:B------:R1:W-:Y:S01]  /*536b0*/  STL [R1+0xff8], R46 ;  /* 0x000ff82e01007387 */ /* 0x0003e20000100800 */
[----:B------:R-:W-:-:S03]  /*536c0*/  IADD3.X R47, R47, UR6, RZ, P2, !PT ;  /* 0x000000062f2f7c10 */ /* 0x000fc600097fe4ff */
[----:B------:R1:W-:Y:S01]  /*536d0*/  LDGSTS.E [R0+0x43900], [R36.64], P0 ;  /* 0x4390000024007fae */ /* 0x0003e20008121848 */
        /* <DEDUP_REMOVED lines=49> */
[----:B------:R1:W-:Y:S04]  /*539f0*/  LDGSTS.E [R0+0x46900], [R36.64], P0 ;  /* 0x4690000024007fae */ /* 0x0003e80008121848 */
[----:B------:R-:W-:Y:S01]  /*53a00*/  STL [R1+0x1178], R38 ;  /* 0x0011782601007387 */ /* 0x000fe20000100800 */
[----:B------:R-:W-:Y:S02]  /*53a10*/  IADD3.X R46, R46, UR6, RZ, P2, !PT ;  /* 0x000000062e2e7c10 */ /* 0x000fe400097fe4ff */
[----:B-1----:R-:W-:-:S03]  /*53a20*/  MOV R36, R38 ;  /* 0x0000002600247202 */ /* 0x002fc60000000f00 */
        /* <DEDUP_REMOVED lines=13> */
[----:B------:R-:W-:-:S03]  /*53b00*/  LOP3.LUT R52, R53, 0x50, RZ, 0x3c, !PT ;  /* 0x0000005035347812 */ /* 0x000fc600078e3cff */
[----:B------:R1:W-:Y:S01]  /*53b10*/  LDGSTS.E [R0+0x47900], [R36.64], P0 ;  /* 0x4790000024007fae */ /* 0x0003e20008121848 */
[----:B------:R-:W-:-:S03]  /*53b20*/  IADD3 R45, P3, R45, UR7, RZ ;  /* 0x000000072d2d7c10 */ /* 0x000fc6000ff7e0ff */
[----:B------:R-:W-:Y:S01]  /*53b30*/  STL [R1+0xe08], R42 ;  /* 0x000e082a01007387 */ /* 0x000fe20000100800 */
        /* <DEDUP_REMOVED lines=8> */
[----:B------:R2:W-:Y:S04]  /*53bc0*/  LDGSTS.E [R0+0x40a00], [R36.64], P1 ;  /* 0x40a0000024007fae */ /* 0x0005e80008921848 */
[----:B-1----:R-:W3:Y:S04]  /*53bd0*/  LDL.LU R43, [R1+0xf88] ;  /* 0x000f8800012b7983 */ /* 0x002ee80000300800 */
[----:B------:R-:W3:Y:S01]  /*53be0*/  LDL.LU R42, [R1+0xf90] ;  /* 0x000f9000012a7983 */ /* 0x000ee20000300800 */
[----:B--2---:R-:W-:-:S03]  /*53bf0*/  IMAD.MOV.U32 R37, RZ, RZ, R48 ;  /* 0x000000ffff257224 */ /* 0x004fc600078e0030 */
[----:B------:R1:W-:Y:S01]  /*53c00*/  STL [R1+0xe0c], R48 ;  /* 0x000e0c3001007387 */ /* 0x0003e20000100800 */
[----:B------:R-:W-:-:S05]  /*53c10*/  MOV R36, R45 ;  /* 0x0000002d00247202 */ /* 0x000fca0000000f00 */
[----:B------:R2:W-:Y:S04]  /*53c20*/  LDGSTS.E [R0+0x40b00], [R36.64], P0 ;  /* 0x40b0000024007fae */ /* 0x0005e80008121848 */
[----:B-1----:R-:W3:Y:S04]  /*53c30*/  LDL.LU R48, [R1+0xf84] ;  /* 0x000f840001307983 */ /* 0x002ee80000300800 */
[----:B------:R-:W3:Y:S01]  /*53c40*/  LDL.LU R45, [R1+0xf8c] ;  /* 0x000f8c00012d7983 */ /* 0x000ee20000300800 */
[----:B----4-:R-:W-:-:S04]  /*53c50*/  IADD3 R3, P2, R3, UR7, RZ ;  /* 0x0000000703037c10 */ /* 0x010fc8000ff5e0ff */
[----:B--2---:R-:W-:Y:S01]  /*53c60*/  MOV R36, R3 ;  /* 0x0000000300247202 */ /* 0x004fe20000000f00 */
[----:B------:R-:W-:Y:S01]  /*53c70*/  STL [R1+0xe88], R3 ;  /* 0x000e880301007387 */ /* 0x000fe20000100800 */
[----:B------:R-:W-:Y:S02]  /*53c80*/  IADD3 R41, P3, R41, UR7, RZ ;  /* 0x0000000729297c10 */ /* 0x000fe4000ff7e0ff */
[----:B------:R-:W-:Y:S02]  /*53c90*/  IADD3.X R44, R44, UR6, RZ, P2, !PT ;  /* 0x000000062c2c7c10 */ /* 0x000fe400097fe4ff */
[----:B------:R-:W-:-:S03]  /*53ca0*/  IADD3.X R49, R49, UR6, RZ, P3, !PT ;  /* 0x0000000631317c10 */ /* 0x000fc60009ffe4ff */
[----:B------:R-:W-:Y:S01]  /*53cb0*/  IMAD.MOV.U32 R37, RZ, RZ, R44 ;  /* 0x000000ffff257224 */ /* 0x000fe200078e002c */
[----:B------:R1:W-:Y:S04]  /*53cc0*/  STL [R1+0xe84], R44 ;  /* 0x000e842c01007387 */ /* 0x0003e80000100800 */
[----:B------:R-:W-:Y:S04]  /*53cd0*/  STL [R1+0xe90], R41 ;  /* 0x000e902901007387 */ /* 0x000fe80000100800 */
[----:B------:R2:W-:Y:S04]  /*53ce0*/  LDGSTS.E [R0+0x41a00], [R36.64], P1 ;  /* 0x41a0000024007fae */ /* 0x0005e80008921848 */
[----:B-1----:R-:W4:Y:S04]  /*53cf0*/  LDL.LU R44, [R1+0x1008] ;  /* 0x00100800012c7983 */ /* 0x002f280000300800 */
[----:B------:R1:W-:Y:S04]  /*53d00*/  STL [R1+0xe8c], R49 ;  /* 0x000e8c3101007387 */ /* 0x0003e80000100800 */
[----:B------:R-:W4:Y:S01]  /*53d10*/  LDL.LU R3, [R1+0x1010] ;  /* 0x0010100001037983 */ /* 0x000f220000300800 */
[----:B--2---:R-:W-:-:S03]  /*53d20*/  IMAD.MOV.U32 R37, RZ, RZ, R49 ;  /* 0x000000ffff257224 */ /* 0x004fc600078e0031 */
[----:B-1----:R-:W2:Y:S01]  /*53d30*/  LDL.LU R49, [R1+0x1004] ;  /* 0x0010040001317983 */ /* 0x002ea20000300800 */
[----:B------:R-:W-:-:S03]  /*53d40*/  MOV R36, R41 ;  /* 0x0000002900247202 */ /* 0x000fc60000000f00 */
[----:B------:R-:W2:Y:S01]  /*53d50*/  LDL.LU R41, [R1+0x100c] ;  /* 0x00100c0001297983 */ /* 0x000ea20000300800 */
        /* <DEDUP_REMOVED lines=15> */
[----:B------:R1:W-:Y:S02]  /*53e50*/  LDGSTS.E [R0+0x42a00], [R36.64], P1 ;  /* 0x42a0000024007fae */ /* 0x0003e40008921848 */
[----:B-1----:R-:W-:Y:S01]  /*53e60*/  MOV R36, R38 ;  /* 0x0000002600247202 */ /* 0x002fe20000000f00 */
[----:B------:R-:W-:Y:S01]  /*53e70*/  IMAD.MOV.U32 R37, RZ, RZ, R39 ;  /* 0x000000ffff257224 */ /* 0x000fe200078e0027 */
[----:B------:R-:W2:Y:S04]  /*53e80*/  LDL.LU R38, [R1+0x1108] ;  /* 0x0011080001267983 */ /* 0x000ea80000300800 */
[----:B------:R-:W2:Y:S04]  /*53e90*/  LDL.LU R39, [R1+0x1110] ;  /* 0x0011100001277983 */ /* 0x000ea80000300800 */
[----:B------:R1:W-:Y:S01]  /*53ea0*/  LDGSTS.E [R0+0x42b00], [R36.64], P0 ;  /* 0x42b0000024007fae */ /* 0x0003e20008121848 */
[----:B---3--:R-:W-:-:S02]  /*53eb0*/  IADD3 R43, P2, R43, UR7, RZ ;  /* 0x000000072b2b7c10 */ /* 0x008fc4000ff5e0ff */
[----:B------:R-:W-:-:S03]  /*53ec0*/  IADD3 R42, P3, R42, UR7, RZ ;  /* 0x000000072a2a7c10 */ /* 0x000fc6000ff7e0ff */
[----:B------:R3:W-:Y:S01]  /*53ed0*/  STL [R1+0xf88], R43 ;  /* 0x000f882b01007387 */ /* 0x0007e20000100800 */
[----:B-1----:R-:W-:Y:S02]  /*53ee0*/  MOV R36, R43 ;  /* 0x0000002b00247202 */ /* 0x002fe40000000f00 */
[----:B------:R-:W-:Y:S02]  /*53ef0*/  IADD3.X R48, R48, UR6, RZ, P2, !PT ;  /* 0x0000000630307c10 */ /* 0x000fe400097fe4ff */
[----:B------:R-:W-:-:S03]  /*53f00*/  IADD3.X R45, R45, UR6, RZ, P3, !PT ;  /* 0x000000062d2d7c10 */ /* 0x000fc60009ffe4ff */
[----:B------:R1:W-:Y:S04]  /*53f10*/  STL [R1+0xf84], R48 ;  /* 0x000f843001007387 */ /* 0x0003e80000100800 */
[----:B------:R1:W-:Y:S04]  /*53f20*/  STL [R1+0xf90], R42 ;  /* 0x000f902a01007387 */ /* 0x0003e80000100800 */
[----:B---3--:R-:W3:Y:S01]  /*53f30*/  LDL.LU R43, [R1+0x1104] ;  /* 0x00110400012b7983 */ /* 0x008ee20000300800 */
[----:B------:R-:W-:-:S03]  /*53f40*/  IMAD.MOV.U32 R37, RZ, RZ, R48 ;  /* 0x000000ffff257224 */ /* 0x000fc600078e0030 */
[----:B------:R1:W-:Y:S04]  /*53f50*/  STL [R1+0xf8c], R45 ;  /* 0x000f8c2d01007387 */ /* 0x0003e80000100800 */
[----:B-1----:R-:W3:Y:S04]  /*53f60*/  LDL.LU R48, [R1+0x110c] ;  /* 0x00110c0001307983 */ /* 0x002ee80000300800 */
[----:B------:R1:W-:Y:S02]  /*53f70*/  LDGSTS.E [R0+0x43a00], [R36.64], P1 ;  /* 0x43a0000024007fae */ /* 0x0003e40008921848 */
[----:B-1----:R-:W-:Y:S01]  /*53f80*/  MOV R36, R42 ;  /* 0x0000002a00247202 */ /* 0x002fe20000000f00 */
[----:B------:R-:W-:Y:S01]  /*53f90*/  IMAD.MOV.U32 R37, RZ, RZ, R45 ;  /* 0x000000ffff257224 */ /* 0x000fe200078e002d */
[----:B------:R-:W3:Y:S04]  /*53fa0*/  LDL.LU R42, [R1+0x1188] ;  /* 0x00118800012a7983 */ /* 0x000ee80000300800 */
[----:B------:R-:W3:Y:S04]  /*53fb0*/  LDL.LU R45, [R1+0x1190] ;  /* 0x00119000012d7983 */ /* 0x000ee80000300800 */
[----:B------:R1:W-:Y:S01]  /*53fc0*/  LDGSTS.E [R0+0x43b00], [R36.64], P0 ;  /* 0x43b0000024007fae */ /* 0x0003e20008121848 */
[----:B----4-:R-:W-:-:S05]  /*53fd0*/  IADD3 R44, P2, R44, UR7, RZ ;  /* 0x000000072c2c7c10 */ /* 0x010fca000ff5e0ff */
[----:B------:R4:W-:Y:S01]  /*53fe0*/  STL [R1+0x1008], R44 ;  /* 0x0010082c01007387 */ /* 0x0009e20000100800 */
[----:B------:R-:W-:Y:S02]  /*53ff0*/  IADD3 R3, P3, R3, UR7, RZ ;  /* 0x0000000703037c10 */ /* 0x000fe4000ff7e0ff */
[----:B--2---:R-:W-:Y:S02]  /*54000*/  IADD3.X R49, R49, UR6, RZ, P2, !PT ;  /* 0x0000000631317c10 */ /* 0x004fe400097fe4ff */
[----:B-1----:R-:W-:Y:S02]  /*54010*/  MOV R36, R44 ;  /* 0x0000002c00247202 */ /* 0x002fe40000000f00 */
[----:B------:R-:W-:Y:S01]  /*54020*/  IADD3.X R41, R41, UR6, RZ, P3, !PT ;  /* 0x0000000629297c10 */ /* 0x000fe20009ffe4ff */
[----:B------:R1:W-:Y:S04]  /*54030*/  STL [R1+0x1004], R49 ;  /* 0x0010043101007387 */ /* 0x0003e80000100800 */
[----:B------:R2:W-:Y:S04]  /*54040*/  STL [R1+0x1010], R3 ;  /* 0x0010100301007387 */ /* 0x0005e80000100800 */
[----:B----4-:R-:W4:Y:S01]  /*54050*/  LDL.LU R44, [R1+0x1184] ;  /* 0x00118400012c7983 */ /* 0x010f220000300800 */
[----:B------:R-:W-:-:S03]  /*54060*/  IMAD.MOV.U32 R37, RZ, RZ, R49 ;  /* 0x000000ffff257224 */ /* 0x000fc600078e0031 */
[----:B------:R2:W-:Y:S04]  /*54070*/  STL [R1+0x100c], R41 ;  /* 0x00100c2901007387 */ /* 0x0005e80000100800 */
[----:B-1----:R-:W4:Y:S04]  /*54080*/  LDL.LU R49, [R1+0x118c] ;  /* 0x00118c0001317983 */ /* 0x002f280000300800 */
[----:B------:R1:W-:Y:S01]  /*54090*/  LDGSTS.E [R0+0x44a00], [R36.64], P1 ;  /* 0x44a0000024007fae */ /* 0x0003e20008921848 */
[----:B------:R-:W-:Y:S02]  /*540a0*/  IADD3 R52, P2, R52, UR7, RZ ;  /* 0x0000000734347c10 */ /* 0x000fe4000ff5e0ff */
[----:B-1----:R-:W-:Y:S01]  /*540b0*/  MOV R36, R3 ;  /* 0x0000000300247202 */ /* 0x002fe20000000f00 */
[----:B------:R-:W-:Y:S01]  /*540c0*/  IMAD.MOV.U32 R37, RZ, RZ, R41 ;  /* 0x000000ffff257224 */ /* 0x000fe200078e0029 */
[----:B--2---:R-:W4:Y:S01]  /*540d0*/  LDL.LU R3, [R1+0xe18] ;  /* 0x000e180001037983 */ /* 0x004f220000300800 */
[----:B------:R-:W-:-:S03]  /*540e0*/  IADD3 R46, P3, R46, UR7, RZ ;  /* 0x000000072e2e7c10 */ /* 0x000fc6000ff7e0ff */
[----:B------:R1:W-:Y:S01]  /*540f0*/  LDGSTS.E [R0+0x44b00], [R36.64], P0 ;  /* 0x44b0000024007fae */ /* 0x0003e20008121848 */
[----:B------:R-:W-:-:S03]  /*54100*/  IADD3.X R53, R53, UR6, RZ, P2, !PT ;  /* 0x0000000635357c10 */ /* 0x000fc600097fe4ff */
[----:B------:R-:W4:Y:S01]  /*54110*/  LDL.LU R41, [R1+0xe20] ;  /* 0x000e200001297983 */ /* 0x000f220000300800 */
[----:B------:R-:W-:-:S03]  /*54120*/  IADD3.X R47, R47, UR6, RZ, P3, !PT ;  /* 0x000000062f2f7c10 */ /* 0x000fc60009ffe4ff */
[----:B------:R-:W-:Y:S01]  /*54130*/  STL [R1+0x1088], R52 ;  /* 0x0010883401007387 */ /* 0x000fe20000100800 */
[----:B-1----:R-:W-:Y:S01]  /*54140*/  MOV R36, R52 ;  /* 0x0000003400247202 */ /* 0x002fe20000000f00 */
[----:B------:R-:W-:Y:S02]  /*54150*/  IMAD.MOV.U32 R37, RZ, RZ, R53 ;  /* 0x000000ffff257224 */ /* 0x000fe400078e0035 */
[----:B------:R-:W-:Y:S04]  /*54160*/  STL [R1+0x1084], R53 ;  /* 0x0010843501007387 */ /* 0x000fe80000100800 */
[----:B------:R1:W-:Y:S04]  /*54170*/  STL [R1+0x1090], R46 ;  /* 0x0010902e01007387 */ /* 0x0003e80000100800 */
[----:B------:R1:W-:Y:S04]  /*54180*/  LDGSTS.E [R0+0x45a00], [R36.64], P1 ;  /* 0x45a0000024007fae */ /* 0x0003e80008921848 */
[----:B------:R1:W-:Y:S01]  /*54190*/  STL [R1+0x108c], R47 ;  /* 0x00108c2f01007387 */ /* 0x0003e20000100800 */
[----:B------:R-:W-:-:S02]  /*541a0*/  IADD3 R38, P2, R38, UR7, RZ ;  /* 0x0000000726267c10 */ /* 0x000fc4000ff5e0ff */
[----:B-1----:R-:W-:Y:S02]  /*541b0*/  MOV R36, R46 ;  /* 0x0000002e00247202 */ /* 0x002fe40000000f00 */
[----:B------:R-:W4:Y:S01]  /*541c0*/  LDL.LU R46, [R1+0xe14] ;  /* 0x000e1400012e7983 */ /* 0x000f220000300800 */
[----:B------:R-:W-:Y:S01]  /*541d0*/  IMAD.MOV.U32 R37, RZ, RZ, R47 ;  /* 0x000000ffff257224 */ /* 0x000fe200078e002f */
[----:B------:R-:W-:Y:S02]  /*541e0*/  IADD3 R39, P3, R39, UR7, RZ ;  /* 0x0000000727277c10 */ /* 0x000fe4000ff7e0ff */
[----:B------:R-:W4:Y:S04]  /*541f0*/  LDL.LU R47, [R1+0xe1c] ;  /* 0x000e1c00012f7983 */ /* 0x000f280000300800 */
[----:B------:R1:W-:Y:S04]  /*54200*/  LDGSTS.E [R0+0x45b00], [R36.64], P0 ;  /* 0x45b0000024007fae */ /* 0x0003e80008121848 */
[----:B------:R3:W-:Y:S01]  /*54210*/  STL [R1+0x1108], R38 ;  /* 0x0011082601007387 */ /* 0x0007e20000100800 */
[----:B-1----:R-:W-:-:S02]  /*54220*/  MOV R36, R38 ;  /* 0x0000002600247202 */ /* 0x002fc40000000f00 */
[----:B---3--:R-:W-:-:S05]  /*54230*/  IADD3.X R43, R43, UR6, RZ, P2, !PT ;  /* 0x000000062b2b7c10 */ /* 0x008fca00097fe4ff */
        /* <DEDUP_REMOVED lines=9> */
[----:B---3--:R-:W-:Y:S02]  /*542d0*/  MOV R36, R39 ;  /* 0x0000002700247202 */ /* 0x008fe40000000f00 */
[----:B------:R-:W3:Y:S01]  /*542e0*/  LDL.LU R39, [R1+0xe94] ;  /* 0x000e940001277983 */ /* 0x000ee20000300800 */
[----:B------:R-:W-:Y:S01]  /*542f0*/  IMAD.MOV.U32 R37, RZ, RZ, R48 ;  /* 0x000000ffff257224 */ /* 0x000fe200078e0030 */
[----:B------:R-:W-:Y:S02]  /*54300*/  IADD3 R45, P3, R45, UR7, RZ ;  /* 0x000000072d2d7c10 */ /* 0x000fe4000ff7e0ff */
[----:B------:R-:W3:Y:S04]  /*54310*/  LDL.LU R48, [R1+0xe9c] ;  /* 0x000e9c0001307983 */ /* 0x000ee80000300800 */
[----:B------:R1:W-:Y:S04]  /*54320*/  LDGSTS.E [R0+0x46b00], [R36.64], P0 ;  /* 0x46b0000024007fae */ /* 0x0003e80008121848 */
[----:B------:R4:W-:Y:S01]  /*54330*/  STL [R1+0x1188], R42 ;  /* 0x0011882a01007387 */ /* 0x0009e20000100800 */
[----:B-1----:R-:W-:-:S02]  /*54340*/  MOV R36, R42 ;  /* 0x0000002a00247202 */ /* 0x002fc40000000f00 */
[----:B----4-:R-:W-:-:S05]  /*54350*/  IADD3.X R44, R44, UR6, RZ, P2, !PT ;  /* 0x000000062c2c7c10 */ /* 0x010fca00097fe4ff */
[----:B------:R-:W-:Y:S01]  /*54360*/  IMAD.MOV.U32 R37, RZ, RZ, R44 ;  /* 0x000000ffff257224 */ /* 0x000fe200078e002c */
[----:B------:R1:W-:Y:S01]  /*54370*/  STL [R1+0x1184], R44 ;  /* 0x0011842c01007387 */ /* 0x0003e20000100800 */
[----:B------:R-:W-:-:S03]  /*54380*/  IADD3.X R49, R49, UR6, RZ, P3, !PT ;  /* 0x0000000631317c10 */ /* 0x000fc60009ffe4ff */
[----:B------:R-:W-:Y:S04]  /*54390*/  STL [R1+0x1190], R45 ;  /* 0x0011902d01007387 */ /* 0x000fe80000100800 */
[----:B------:R-:W2:Y:S04]  /*543a0*/  LDL.LU R42, [R1+0xf18] ;  /* 0x000f1800012a7983 */ /* 0x000ea80000300800 */
[----:B------:R1:W-:Y:S04]  /*543b0*/  STL [R1+0x118c], R49 ;  /* 0x00118c3101007387 */ /* 0x0003e80000100800 */
[----:B------:R1:W-:Y:S04]  /*543c0*/  LDGSTS.E [R0+0x47a00], [R36.64], P1 ;  /* 0x47a0000024007fae */ /* 0x0003e80008921848 */
[----:B-1----:R-:W2:Y:S01]  /*543d0*/  LDL.LU R44, [R1+0xf20] ;  /* 0x000f2000012c7983 */ /* 0x002ea20000300800 */
[----:B------:R-:W-:-:S03]  /*543e0*/  IMAD.MOV.U32 R37, RZ, RZ, R49 ;  /* 0x000000ffff257224 */ /* 0x000fc600078e0031 */
[----:B------:R-:W2:Y:S01]  /*543f0*/  LDL.LU R49, [R1+0xf14] ;  /* 0x000f140001317983 */ /* 0x000ea20000300800 */
[----:B------:R-:W-:-:S03]  /*54400*/  MOV R36, R45 ;  /* 0x0000002d00247202 */ /* 0x000fc60000000f00 */
[----:B------:R-:W2:Y:S01]  /*54410*/  LDL.LU R45, [R1+0xf1c] ;  /* 0x000f1c00012d7983 */ /* 0x000ea20000300800 */
[----:B------:R-:W-:-:S03]  /*54420*/  IADD3 R3, P2, R3, UR7, RZ ;  /* 0x0000000703037c10 */ /* 0x000fc6000ff5e0ff */
        /* <DEDUP_REMOVED lines=19> */
[----:B------:R-:W2:Y:S02]  /*54560*/  LDL.LU R41, [R1+0xf9c] ;  /* 0x000f9c0001297983 */ /* 0x000ea40000300800 */
[----:B--2---:R-:W-:-:S04]  /*54570*/  IADD3 R38, P2, R38, UR7, RZ ;  /* 0x0000000726267c10 */ /* 0x004fc8000ff5e0ff */
[----:B------:R-:W-:Y:S01]  /*54580*/  MOV R36, R38 ;  /* 0x0000002600247202 */ /* 0x000fe20000000f00 */
[----:B------:R-:W-:Y:S01]  /*54590*/  STL [R1+0xe98], R38 ;  /* 0x000e982601007387 */ /* 0x000fe20000100800 */
[----:B------:R-:W-:Y:S02]  /*545a0*/  IADD3 R43, P3, R43, UR7, RZ ;  /* 0x000000072b2b7c10 */ /* 0x000fe4000ff7e0ff */
[----:B---3--:R-:W-:Y:S02]  /*545b0*/  IADD3.X R39, R39, UR6, RZ, P2, !PT ;  /* 0x0000000627277c10 */ /* 0x008fe400097fe4ff */
[----:B------:R-:W-:-:S03]  /*545c0*/  IADD3.X R48, R48, UR6, RZ, P3, !PT ;  /* 0x0000000630307c10 */ /* 0x000fc60009ffe4ff */
[----:B------:R-:W-:Y:S01]  /*545d0*/  IMAD.MOV.U32 R37, RZ, RZ, R39 ;  /* 0x000000ffff257224 */ /* 0x000fe200078e0027 */
[----:B------:R1:W-:Y:S04]  /*545e0*/  STL [R1+0xe94], R39 ;  /* 0x000e942701007387 */ /* 0x0003e80000100800 */
[----:B------:R2:W-:Y:S04]  /*545f0*/  STL [R1+0xea0], R43 ;  /* 0x000ea02b01007387 */ /* 0x0005e80000100800 */
[----:B------:R3:W-:Y:S04]  /*54600*/  LDGSTS.E [R0+0x41c00], [R36.64], P1 ;  /* 0x41c0000024007fae */ /* 0x0007e80008921848 */
[----:B-1----:R-:W4:Y:S04]  /*54610*/  LDL.LU R39, [R1+0x1018] ;  /* 0x0010180001277983 */ /* 0x002f280000300800 */
[----:B------:R1:W-:Y:S04]  /*54620*/  STL [R1+0xe9c], R48 ;  /* 0x000e9c3001007387 */ /* 0x0003e80000100800 */
[----:B------:R-:W4:Y:S01]  /*54630*/  LDL.LU R38, [R1+0x1020] ;  /* 0x0010200001267983 */ /* 0x000f220000300800 */
[----:B---3--:R-:W-:Y:S01]  /*54640*/  MOV R36, R43 ;  /* 0x0000002b00247202 */ /* 0x008fe20000000f00 */
[----:B------:R-:W-:-:S02]  /*54650*/  IMAD.MOV.U32 R37, RZ, RZ, R48 ;  /* 0x000000ffff257224 */ /* 0x000fc400078e0030 */
[----:B--2---:R-:W2:Y:S04]  /*54660*/  LDL.LU R43, [R1+0x1014] ;  /* 0x00101400012b7983 */ /* 0x004ea80000300800 */
[----:B-1----:R-:W3:Y:S04]  /*54670*/  LDL.LU R48, [R1+0x101c] ;  /* 0x00101c0001307983 */ /* 0x002ee80000300800 */
        /* <DEDUP_REMOVED lines=9> */
[----:B------:R-:W3:Y:S04]  /*54710*/  LDL.LU R51, [R1+0x1098] ;  /* 0x0010980001337983 */ /* 0x000ee80000300800 */
[----:B------:R1:W-:Y:S04]  /*54720*/  STL [R1+0xf1c], R45 ;  /* 0x000f1c2d01007387 */ /* 0x0003e80000100800 */
[----:B------:R-:W3:Y:S04]  /*54730*/  LDL.LU R42, [R1+0x10a0] ;  /* 0x0010a000012a7983 */ /* 0x000ee80000300800 */
[----:B------:R-:W3:Y:S01]  /*54740*/  LDL.LU R52, [R1+0x1094] ;  /* 0x0010940001347983 */ /* 0x000ee20000300800 */
[----:B------:R-:W-:-:S03]  /*54750*/  IMAD.MOV.U32 R37, RZ, RZ, R49 ;  /* 0x000000ffff257224 */ /* 0x000fc600078e0031 */
[----:B------:R-:W3:Y:S04]  /*54760*/  LDL.LU R49, [R1+0x109c] ;  /* 0x00109c0001317983 */ /* 0x000ee80000300800 */
[----:B------:R1:W-:Y:S01]  /*54770*/  LDGSTS.E [R0+0x42c00], [R36.64], P1 ;  /* 0x42c0000024007fae */ /* 0x0003e20008921848 */
[----:B------:R-:W-:Y:S01]  /*54780*/  IADD3 R46, P2, R46, UR7, RZ ;  /* 0x000000072e2e7c10 */ /* 0x000fe2000ff5e0ff */
[----:B-1----:R-:W-:Y:S01]  /*54790*/  IMAD.MOV.U32 R37, RZ, RZ, R45 ;  /* 0x000000ffff257224 */ /* 0x002fe200078e002d */
[----:B------:R-:W-:Y:S02]  /*547a0*/  MOV R36, R44 ;  /* 0x0000002c00247202 */ /* 0x000fe40000000f00 */
[----:B------:R-:W-:Y:S01]  /*547b0*/  IADD3 R3, P3, R3, UR7, RZ ;  /* 0x0000000703037c10 */ /* 0x000fe2000ff7e0ff */
[----:B------:R-:W3:Y:S04]  /*547c0*/  LDL.LU R44, [R1+0x1118] ;  /* 0x00111800012c7983 */ /* 0x000ee80000300800 */
[----:B------:R-:W3:Y:S04]  /*547d0*/  LDL.LU R45, [R1+0x1120] ;  /* 0x00112000012d7983 */ /* 0x000ee80000300800 */
[----:B------:R1:W-:Y:S04]  /*547e0*/  STL [R1+0xf98], R46 ;  /* 0x000f982e01007387 */ /* 0x0003e80000100800 */
[----:B------:R1:W-:Y:S01]  /*547f0*/  LDGSTS.E [R0+0x42d00], [R36.64], P0 ;  /* 0x42d0000024007fae */ /* 0x0003e20008121848 */
[----:B------:R-:W-:-:S02]  /*54800*/  IADD3.X R47, R47, UR6, RZ, P2, !PT ;  /* 0x000000062f2f7c10 */ /* 0x000fc400097fe4ff */
[----:B------:R-:W-:-:S03]  /*54810*/  IADD3.X R41, R41, UR6, RZ, P3, !PT ;  /* 0x0000000629297c10 */ /* 0x000fc60009ffe4ff */
[----:B------:R1:W-:Y:S04]  /*54820*/  STL [R1+0xf94], R47 ;  /* 0x000f942f01007387 */ /* 0x0003e80000100800 */
[----:B------:R-:W-:Y:S01]  /*54830*/  STL [R1+0xfa0], R3 ;  /* 0x000fa00301007387 */ /* 0x000fe20000100800 */
[----:B-1----:R-:W-:-:S03]  /*54840*/  MOV R36, R46 ;  /* 0x0000002e00247202 */ /* 0x002fc60000000f00 */
[----:B------:R-:W3:Y:S01]  /*54850*/  LDL.LU R46, [R1+0x1114] ;  /* 0x00111400012e7983 */ /* 0x000ee20000300800 */
[----:B------:R-:W-:-:S03]  /*54860*/  IMAD.MOV.U32 R37, RZ, RZ, R47 ;  /* 0x000000ffff257224 */ /* 0x000fc600078e002f */
[----:B------:R1:W-:Y:S04]  /*54870*/  STL [R1+0xf9c], R41 ;  /* 0x000f9c2901007387 */ /* 0x0003e80000100800 */
[----:B------:R-:W3:Y:S04]  /*54880*/  LDL.LU R47, [R1+0x111c] ;  /* 0x00111c00012f7983 */ /* 0x000ee80000300800 */
[----:B------:R1:W-:Y:S02]  /*54890*/  LDGSTS.E [R0+0x43c00], [R36.64], P1 ;  /* 0x43c0000024007fae */ /* 0x0003e40008921848 */
[----:B-1----:R-:W-:Y:S01]  /*548a0*/  MOV R36, R3 ;  /* 0x0000000300247202 */ /* 0x002fe20000000f00 */
[----:B------:R-:W-:-:S02]  /*548b0*/  IMAD.MOV.U32 R37, RZ, RZ, R41 ;  /* 0x000000ffff257224 */ /* 0x000fc400078e0029 */
[----:B------:R-:W3:Y:S04]  /*548c0*/  LDL.LU R41, [R1+0x1198] ;  /* 0x0011980001297983 */ /* 0x000ee80000300800 */
[----:B------:R-:W3:Y:S04]  /*548d0*/  LDL.LU R3, [R1+0x11a0] ;  /* 0x0011a00001037983 */ /* 0x000ee80000300800 */
[----:B------:R1:W-:Y:S01]  /*548e0*/  LDGSTS.E [R0+0x43d00], [R36.64], P0 ;  /* 0x43d0000024007fae */ /* 0x0003e20008121848 */
[----:B----4-:R-:W-:Y:S02]  /*548f0*/  IADD3 R39, P2, R39, UR7, RZ ;  /* 0x0000000727277c10 */ /* 0x010fe4000ff5e0ff */
[----:B------:R-:W-:-:S02]  /*54900*/  IADD3 R38, P3, R38, UR7, RZ ;  /* 0x0000000726267c10 */ /* 0x000fc4000ff7e0ff */
[----:B--2---:R-:W-:Y:S01]  /*54910*/  IADD3.X R43, R43, UR6, RZ, P2, !PT ;  /* 0x000000062b2b7c10 */ /* 0x004fe200097fe4ff */
[----:B------:R-:W-:Y:S01]  /*54920*/  STL [R1+0x1018], R39 ;  /* 0x0010182701007387 */ /* 0x000fe20000100800 */
[----:B---3--:R-:W-:-:S03]  /*54930*/  IADD3.X R48, R48, UR6, RZ, P3, !PT ;  /* 0x0000000630307c10 */ /* 0x008fc60009ffe4ff */
[----:B------:R2:W-:Y:S01]  /*54940*/  STL [R1+0x1014], R43 ;  /* 0x0010142b01007387 */ /* 0x0005e20000100800 */
[----:B-1----:R-:W-:Y:S01]  /*54950*/  IMAD.MOV.U32 R37, RZ, RZ, R43 ;  /* 0x000000ffff257224 */ /* 0x002fe200078e002b */
[----:B------:R-:W-:Y:S02]  /*54960*/  MOV R36, R39 ;  /* 0x0000002700247202 */ /* 0x000fe40000000f00 */
[----:B------:R-:W-:Y:S04]  /*54970*/  STL [R1+0x1020], R38 ;  /* 0x0010202601007387 */ /* 0x000fe80000100800 */
[----:B------:R1:W-:Y:S04]  /*54980*/  LDGSTS.E [R0+0x44c00], [R36.64], P1 ;  /* 0x44c0000024007fae */ /* 0x0003e80008921848 */
[----:B--2---:R-:W2:Y:S04]  /*54990*/  LDL.LU R43, [R1+0x1194] ;  /* 0x00119400012b7983 */ /* 0x004ea80000300800 */
[----:B------:R3:W-:Y:S04]  /*549a0*/  STL [R1+0x101c], R48 ;  /* 0x00101c3001007387 */ /* 0x0007e80000100800 */
[----:B------:R-:W4:Y:S01]  /*549b0*/  LDL.LU R39, [R1+0x119c] ;  /* 0x00119c0001277983 */ /* 0x000f220000300800 */
[----:B-1----:R-:W-:Y:S01]  /*549c0*/  MOV R36, R38 ;  /* 0x0000002600247202 */ /* 0x002fe20000000f00 */
[----:B------:R-:W-:-:S02]  /*549d0*/  IMAD.MOV.U32 R37, RZ, RZ, R48 ;  /* 0x000000ffff257224 */ /* 0x000fc400078e0030 */
[----:B---3--:R-:W3:Y:S04]  /*549e0*/  LDL.LU R48, [R1+0xe28] ;  /* 0x000e280001307983 */ /* 0x008ee80000300800 */
[----:B------:R1:W-:Y:S04]  /*549f0*/  LDGSTS.E [R0+0x44d00], [R36.64], P0 ;  /* 0x44d0000024007fae */ /* 0x0003e80008121848 */
[----:B------:R-:W3:Y:S01]  /*54a00*/  LDL.LU R38, [R1+0xe30] ;  /* 0x000e300001267983 */ /* 0x000ee20000300800 */
[----:B------:R-:W-:-:S04]  /*54a10*/  IADD3 R51, P2, R51, UR7, RZ ;  /* 0x0000000733337c10 */ /* 0x000fc8000ff5e0ff */
[----:B-1----:R-:W-:Y:S02]  /*54a20*/  MOV R36, R51 ;  /* 0x0000003300247202 */ /* 0x002fe40000000f00 */
[----:B------:R-:W-:Y:S02]  /*54a30*/  IADD3 R42, P3, R42, UR7, RZ ;  /* 0x000000072a2a7c10 */ /* 0x000fe4000ff7e0ff */
[----:B------:R-:W-:Y:S01]  /*54a40*/  IADD3.X R52, R52, UR6, RZ, P2, !PT ;  /* 0x0000000634347c10 */ /* 0x000fe200097fe4ff */
[----:B------:R-:W-:Y:S01]  /*54a50*/  STL [R1+0x1098], R51 ;  /* 0x0010983301007387 */ /* 0x000fe20000100800 */
[----:B------:R-:W-:-:S03]  /*54a60*/  IADD3.X R49, R49, UR6, RZ, P3, !PT ;  /* 0x0000000631317c10 */ /* 0x000fc60009ffe4ff */
[----:B------:R-:W-:Y:S01]  /*54a70*/  IMAD.MOV.U32 R37, RZ, RZ, R52 ;  /* 0x000000ffff257224 */ /* 0x000fe200078e0034 */
[----:B------:R-:W-:Y:S04]  /*54a80*/  STL [R1+0x1094], R52 ;  /* 0x0010943401007387 */ /* 0x000fe80000100800 */
[----:B------:R-:W-:Y:S04]  /*54a90*/  STL [R1+0x10a0], R42 ;  /* 0x0010a02a01007387 */ /* 0x000fe80000100800 */
[----:B------:R1:W-:Y:S04]  /*54aa0*/  LDGSTS.E [R0+0x45c00], [R36.64], P1 ;  /* 0x45c0000024007fae */ /* 0x0003e80008921848 */
[----:B------:R1:W-:Y:S02]  /*54ab0*/  STL [R1+0x109c], R49 ;  /* 0x00109c3101007387 */ /* 0x0003e40000100800 */
[----:B-1----:R-:W-:-:S02]  /*54ac0*/  IMAD.MOV.U32 R37, RZ, RZ, R49 ;  /* 0x000000ffff257224 */ /* 0x002fc400078e0031 */
[----:B------:R-:W3:Y:S01]  /*54ad0*/  LDL.LU R49, [R1+0xe24] ;  /* 0x000e240001317983 */ /* 0x000ee20000300800 */
[----:B------:R-:W-:-:S03]  /*54ae0*/  MOV R36, R42 ;  /* 0x0000002a00247202 */ /* 0x000fc60000000f00 */
[----:B------:R-:W3:Y:S01]  /*54af0*/  LDL.LU R42, [R1+0xe2c] ;  /* 0x000e2c00012a7983 */ /* 0x000ee20000300800 */
        /* <DEDUP_REMOVED lines=11> */
[----:B-1----:R-:W3:Y:S04]  /*54bb0*/  LDL.LU R46, [R1+0xea8] ;  /* 0x000ea800012e7983 */ /* 0x002ee80000300800 */
[----:B------:R1:W-:Y:S04]  /*54bc0*/  STL [R1+0x111c], R47 ;  /* 0x00111c2f01007387 */ /* 0x0003e80000100800 */
[----:B------:R-:W3:Y:S01]  /*54bd0*/  LDL.LU R44, [R1+0xeb0] ;  /* 0x000eb000012c7983 */ /* 0x000ee20000300800 */
[----:B------:R-:W-:Y:S01]  /*54be0*/  IMAD.MOV.U32 R37, RZ, RZ, R47 ;  /* 0x000000ffff257224 */ /* 0x000fe200078e002f */
[----:B------:R-:W-:-:S02]  /*54bf0*/  MOV R36, R45 ;  /* 0x0000002d00247202 */ /* 0x000fc40000000f00 */
[----:B------:R-:W-:Y:S01]  /*54c00*/  IADD3 R41, P2, R41, UR7, RZ ;  /* 0x0000000729297c10 */ /* 0x000fe2000ff5e0ff */
[----:B-1----:R-:W3:Y:S01]  /*54c10*/  LDL.LU R47, [R1+0xea4] ;  /* 0x000ea400012f7983 */ /* 0x002ee20000300800 */
[----:B------:R-:W-:-:S03]  /*54c20*/  IADD3 R3, P3, R3, UR7, RZ ;  /* 0x0000000703037c10 */ /* 0x000fc6000ff7e0ff */
[----:B------:R-:W3:Y:S04]  /*54c30*/  LDL.LU R45, [R1+0xeac] ;  /* 0x000eac00012d7983 */ /* 0x000ee80000300800 */
[----:B------:R-:W-:Y:S04]  /*54c40*/  STL [R1+0x1198], R41 ;  /* 0x0011982901007387 */ /* 0x000fe80000100800 */
[----:B------:R1:W-:Y:S02]  /*54c50*/  LDGSTS.E [R0+0x46d00], [R36.64], P0 ;  /* 0x46d0000024007fae */ /* 0x0003e40008121848 */
[----:B-1----:R-:W-:-:S02]  /*54c60*/  MOV R36, R41 ;  /* 0x0000002900247202 */ /* 0x002fc40000000f00 */
[----:B------:R-:W-:Y:S02]  /*54c70*/  LOP3.LUT R50, R50, 0x70, RZ, 0x3c, !PT ;  /* 0x0000007032327812 */ /* 0x000fe400078e3cff */
[----:B--2---:R-:W-:-:S05]  /*54c80*/  IADD3.X R43, R43, UR6, RZ, P2, !PT ;  /* 0x000000062b2b7c10 */ /* 0x004fca00097fe4ff */
[----:B------:R1:W-:Y:S01]  /*54c90*/  STL [R1+0x1194], R43 ;  /* 0x0011942b01007387 */ /* 0x0003e20000100800 */
[----:B----4-:R-:W-:Y:S01]  /*54ca0*/  IADD3.X R39, R39, UR6, RZ, P3, !PT ;  /* 0x0000000627277c10 */ /* 0x010fe20009ffe4ff */
[----:B------:R-:W-:Y:S02]  /*54cb0*/  IMAD.MOV.U32 R37, RZ, RZ, R43 ;  /* 0x000000ffff257224 */ /* 0x000fe400078e002b */
[----:B------:R-:W-:Y:S04]  /*54cc0*/  STL [R1+0x11a0], R3 ;  /* 0x0011a00301007387 */ /* 0x000fe80000100800 */
[----:B------:R2:W-:Y:S04]  /*54cd0*/  STL [R1+0x119c], R39 ;  /* 0x00119c2701007387 */ /* 0x0005e80000100800 */
[----:B-1----:R-:W4:Y:S04]  /*54ce0*/  LDL.LU R43, [R1+0xf24] ;  /* 0x000f2400012b7983 */ /* 0x002f280000300800 */
[----:B------:R-:W4:Y:S04]  /*54cf0*/  LDL.LU R41, [R1+0xf28] ;  /* 0x000f280001297983 */ /* 0x000f280000300800 */
[----:B------:R1:W-:Y:S01]  /*54d00*/  LDGSTS.E [R0+0x47c00], [R36.64], P1 ;  /* 0x47c0000024007fae */ /* 0x0003e20008921848 */
[----:B---3--:R-:W-:Y:S01]  /*54d10*/  IADD3 R48, P2, R48, UR7, RZ ;  /* 0x0000000730307c10 */ /* 0x008fe2000ff5e0ff */
[----:B-1----:R-:W-:Y:S01]  /*54d20*/  IMAD.MOV.U32 R37, RZ, RZ, R39 ;  /* 0x000000ffff257224 */ /* 0x002fe200078e0027 */
[----:B------:R-:W-:Y:S01]  /*54d30*/  MOV R36, R3 ;  /* 0x0000000300247202 */ /* 0x000fe20000000f00 */
[----:B--2---:R-:W2:Y:S04]  /*54d40*/  LDL.LU R39, [R1+0xf2c] ;  /* 0x000f2c0001277983 */ /* 0x004ea80000300800 */
[----:B------:R-:W3:Y:S01]  /*54d50*/  LDL.LU R3, [R1+0xf30] ;  /* 0x000f300001037983 */ /* 0x000ee20000300800 */
[----:B------:R-:W-:-:S03]  /*54d60*/  IADD3 R38, P3, R38, UR7, RZ ;  /* 0x0000000726267c10 */ /* 0x000fc6000ff7e0ff */
[----:B------:R1:W-:Y:S04]  /*54d70*/  LDGSTS.E [R0+0x47d00], [R36.64], P0 ;  /* 0x47d0000024007fae */ /* 0x0003e80008121848 */
[----:B------:R-:W-:Y:S01]  /*54d80*/  STL [R1+0xe28], R48 ;  /* 0x000e283001007387 */ /* 0x000fe20000100800 */
[----:B-1----:R-:W-:Y:S02]  /*54d90*/  MOV R0, UR5 ;  /* 0x0000000500007c02 */ /* 0x002fe40008000f00 */
[----:B------:R-:W-:-:S03]  /*54da0*/  MOV R36, R48 ;  /* 0x0000003000247202 */ /* 0x000fc60000000f00 */
[----:B------:R-:W-:Y:S01]  /*54db0*/  IMAD R0, R0, 0x8000, R50 ;  /* 0x0000800000007824 */ /* 0x000fe200078e0232 */
[----:B------:R-:W-:Y:S01]  /*54dc0*/  STL [R1+0xe30], R38 ;  /* 0x000e302601007387 */ /* 0x000fe20000100800 */
[----:B------:R-:W-:Y:S02]  /*54dd0*/  IADD3.X R49, R49, UR6, RZ, P2, !PT ;  /* 0x0000000631317c10 */ /* 0x000fe400097fe4ff */
[----:B------:R-:W-:-:S03]  /*54de0*/  IADD3.X R42, R42, UR6, RZ, P3, !PT ;  /* 0x000000062a2a7c10 */ /* 0x000fc60009ffe4ff */
[----:B------:R-:W-:Y:S01]  /*54df0*/  IMAD.MOV.U32 R37, RZ, RZ, R49 ;  /* 0x000000ffff257224 */ /* 0x000fe200078e0031 */
[----:B------:R-:W-:Y:S04]  /*54e00*/  STL [R1+0xe24], R49 ;  /* 0x000e243101007387 */ /* 0x000fe80000100800 */
[----:B------:R1:W-:Y:S04]  /*54e10*/  LDGSTS.E [R0+0x40e00], [R36.64], P1 ;  /* 0x40e0000024007fae */ /* 0x0003e80008921848 */
[----:B------:R1:W-:Y:S02]  /*54e20*/  STL [R1+0xe2c], R42 ;  /* 0x000e2c2a01007387 */ /* 0x0003e40000100800 */
[----:B-1----:R-:W-:Y:S01]  /*54e30*/  IMAD.MOV.U32 R37, RZ, RZ, R42 ;  /* 0x000000ffff257224 */ /* 0x002fe200078e002a */
[----:B------:R-:W-:Y:S01]  /*54e40*/  MOV R36, R38 ;  /* 0x0000002600247202 */ /* 0x000fe20000000f00 */
[----:B------:R-:W2:Y:S04]  /*54e50*/  LDL.LU R42, [R1+0xfa4] ;  /* 0x000fa400012a7983 */ /* 0x000ea80000300800 */
[----:B------:R-:W2:Y:S04]  /*54e60*/  LDL.LU R38, [R1+0xfa8] ;  /* 0x000fa80001267983 */ /* 0x000ea80000300800 */
[----:B------:R-:W2:Y:S04]  /*54e70*/  LDL.LU R55, [R1+0xfac] ;  /* 0x000fac0001377983 */ /* 0x000ea80000300800 */
[----:B------:R-:W2:Y:S04]  /*54e80*/  LDL.LU R54, [R1+0xfb0] ;  /* 0x000fb00001367983 */ /* 0x000ea80000300800 */
[----:B------:R1:W-:Y:S01]  /*54e90*/  LDGSTS.E [R0+0x40f00], [R36.64], P0 ;  /* 0x40f0000024007fae */ /* 0x0003e20008121848 */
[----:B------:R-:W-:-:S02]  /*54ea0*/  IADD3 R46, P2, R46, UR7, RZ ;  /* 0x000000072e2e7c10 */ /* 0x000fc4000ff5e0ff */
[----:B------:R-:W-:-:S03]  /*54eb0*/  IADD3 R44, P3, R44, UR7, RZ ;  /* 0x000000072c2c7c10 */ /* 0x000fc6000ff7e0ff */
[----:B------:R1:W-:Y:S01]  /*54ec0*/  STL [R1+0xea8], R46 ;  /* 0x000ea82e01007387 */ /* 0x0003e20000100800 */
[----:B------:R-:W-:Y:S02]  /*54ed0*/  IADD3.X R47, R47, UR6, RZ, P2, !PT ;  /* 0x000000062f2f7c10 */ /* 0x000fe400097fe4ff */
[----:B------:R-:W-:-:S03]  /*54ee0*/  IADD3.X R45, R45, UR6, RZ, P3, !PT ;  /* 0x000000062d2d7c10 */ /* 0x000fc60009ffe4ff */
[----:B------:R1:W-:Y:S04]  /*54ef0*/  STL [R1+0xea4], R47 ;  /* 0x000ea42f01007387 */ /* 0x0003e80000100800 */
[----:B------:R-:W-:Y:S04]  /*54f00*/  STL [R1+0xeb0], R44 ;  /* 0x000eb02c01007387 */ /* 0x000fe80000100800 */
[----:B------:R1:W-:Y:S04]  /*54f10*/  STL [R1+0xeac], R45 ;  /* 0x000eac2d01007387 */ /* 0x0003e80000100800 */
[----:B------:R-:W2:Y:S04]  /*54f20*/  LDL.LU R53, [R1+0x1024] ;  /* 0x0010240001357983 */ /* 0x000ea80000300800 */
[----:B------:R-:W2:Y:S04]  /*54f30*/  LDL.LU R52, [R1+0x1028] ;  /* 0x0010280001347983 */ /* 0x000ea80000300800 */
[----:B------:R-:W2:Y:S04]  /*54f40*/  LDL.LU R51, [R1+0x102c] ;  /* 0x00102c0001337983 */ /* 0x000ea80000300800 */
[----:B------:R-:W2:Y:S01]  /*54f50*/  LDL.LU R50, [R1+0x1030] ;  /* 0x0010300001327983 */ /* 0x000ea20000300800 */
[----:B-1----:R-:W-:-:S03]  /*54f60*/  MOV R36, R46 ;  /* 0x0000002e00247202 */ /* 0x002fc60000000f00 */
[----:B------:R-:W2:Y:S04]  /*54f70*/  LDL.LU R48, [R1+0x10a8] ;  /* 0x0010a80001307983 */ /* 0x000ea80000300800 */
[----:B------:R-:W2:Y:S01]  /*54f80*/  LDL.LU R46, [R1+0x10b0] ;  /* 0x0010b000012e7983 */ /* 0x000ea20000300800 */
[----:B------:R-:W-:-:S05]  /*54f90*/  IMAD.MOV.U32 R37, RZ, RZ, R47 ;  /* 0x000000ffff257224 */ /* 0x000fca00078e002f */
[----:B------:R1:W-:Y:S02]  /*54fa0*/  LDGSTS.E [R0+0x41e00], [R36.64], P1 ;  /* 0x41e0000024007fae */ /* 0x0003e40008921848 */
[----:B-1----:R-:W-:Y:S01]  /*54fb0*/  MOV R36, R44 ;  /* 0x0000002c00247202 */ /* 0x002fe20000000f00 */
[----:B------:R-:W-:-:S05]  /*54fc0*/  IMAD.MOV.U32 R37, RZ, RZ, R45 ;  /* 0x000000ffff257224 */ /* 0x000fca00078e002d */
[----:B------:R1:W-:Y:S01]  /*54fd0*/  LDGSTS.E [R0+0x41f00], [R36.64], P0 ;  /* 0x41f0000024007fae */ /* 0x0003e20008121848 */
[----:B----4-:R-:W-:-:S04]  /*54fe0*/  IADD3 R41, P2, R41, UR7, RZ ;  /* 0x0000000729297c10 */ /* 0x010fc8000ff5e0ff */
[----:B------:R-:W-:Y:S01]  /*54ff0*/  IADD3.X R43, R43, UR6, RZ, P2, !PT ;  /* 0x000000062b2b7c10 */ /* 0x000fe200097fe4ff */
[----:B------:R-:W-:Y:S04]  /*55000*/  STL [R1+0xf28], R41 ;  /* 0x000f282901007387 */ /* 0x000fe80000100800 */
[----:B------:R4:W-:Y:S01]  /*55010*/  STL [R1+0xf24], R43 ;  /* 0x000f242b01007387 */ /* 0x0009e20000100800 */
[----:B---3--:R-:W-:-:S04]  /*55020*/  IADD3 R3, P3, R3, UR7, RZ ;  /* 0x0000000703037c10 */ /* 0x008fc8000ff7e0ff */
[----:B--2---:R-:W-:Y:S01]  /*55030*/  IADD3.X R39, R39, UR6, RZ, P3, !PT ;  /* 0x0000000627277c10 */ /* 0x004fe20009ffe4ff */
[----:B------:R-:W-:Y:S04]  /*55040*/  STL [R1+0xf30], R3 ;  /* 0x000f300301007387 */ /* 0x000fe80000100800 */
[----:B------:R-:W2:Y:S04]  /*55050*/  LDL.LU R49, [R1+0x10a4] ;  /* 0x0010a40001317983 */ /* 0x000ea80000300800 */
[----:B------:R3:W-:Y:S04]  /*55060*/  STL [R1+0xf2c], R39 ;  /* 0x000f2c2701007387 */ /* 0x0007e80000100800 */
[----:B------:R-:W2:Y:S04]  /*55070*/  LDL.LU R47, [R1+0x10ac] ;  /* 0x0010ac00012f7983 */ /* 0x000ea80000300800 */
[----:B------:R-:W2:Y:S04]  /*55080*/  LDL.LU R45, [R1+0x1124] ;  /* 0x00112400012d7983 */ /* 0x000ea80000300800 */
[----:B------:R-:W2:Y:S01]  /*55090*/  LDL.LU R44, [R1+0x1128] ;  /* 0x00112800012c7983 */ /* 0x000ea20000300800 */
[----:B-1----:R-:W-:Y:S01]  /*550a0*/  MOV R36, R41 ;  /* 0x0000002900247202 */ /* 0x002fe20000000f00 */
[----:B------:R-:W-:-:S02]  /*550b0*/  IMAD.MOV.U32 R37, RZ, RZ, R43 ;  /* 0x000000ffff257224 */ /* 0x000fc400078e002b */
[----:B----4-:R-:W4:Y:S04]  /*550c0*/  LDL.LU R43, [R1+0x112c] ;  /* 0x00112c00012b7983 */ /* 0x010f280000300800 */
[----:B------:R-:W4:Y:S04]  /*550d0*/  LDL.LU R41, [R1+0x1130] ;  /* 0x0011300001297983 */ /* 0x000f280000300800 */
[----:B------:R1:W-:Y:S02]  /*550e0*/  LDGSTS.E [R0+0x42e00], [R36.64], P1 ;  /* 0x42e0000024007fae */ /* 0x0003e40008921848 */
[----:B-1----:R-:W-:Y:S01]  /*550f0*/  MOV R36, R3 ;  /* 0x0000000300247202 */ /* 0x002fe20000000f00 */
[----:B------:R-:W-:-:S02]  /*55100*/  IMAD.MOV.U32 R37, RZ, RZ, R39 ;  /* 0x000000ffff257224 */ /* 0x000fc400078e0027 */
[----:B---3--:R-:W3:Y:S04]  /*55110*/  LDL.LU R39, [R1+0x11a8] ;  /* 0x0011a80001277983 */ /* 0x008ee80000300800 */
[----:B------:R-:W3:Y:S04]  /*55120*/  LDL.LU R3, [R1+0x11b0] ;  /* 0x0011b00001037983 */ /* 0x000ee80000300800 */
[----:B------:R1:W-:Y:S01]  /*55130*/  LDGSTS.E [R0+0x42f00], [R36.64], P0 ;  /* 0x42f0000024007fae */ /* 0x0003e20008121848 */
[----:B------:R-:W-:-:S04]  /*55140*/  IADD3 R38, P2, R38, UR7, RZ ;  /* 0x0000000726267c10 */ /* 0x000fc8000ff5e0ff */
[----:B------:R-:W-:Y:S01]  /*55150*/  IADD3.X R42, R42, UR6, RZ, P2, !PT ;  /* 0x000000062a2a7c10 */ /* 0x000fe200097fe4ff */
[----:B------:R-:W-:Y:S01]  /*55160*/  STL [R1+0xfa8], R38 ;  /* 0x000fa82601007387 */ /* 0x000fe20000100800 */
[----:B------:R-:W-:-:S03]  /*55170*/  IADD3 R54, P3, R54, UR7, RZ ;  /* 0x0000000736367c10 */ /* 0x000fc6000ff7e0ff */
[----:B------:R1:W-:Y:S02]  /*55180*/  STL [R1+0xfa4], R42 ;  /* 0x000fa42a01007387 */ /* 0x0003e40000100800 */
[----:B-1----:R-:W-:Y:S02]  /*55190*/  IMAD.MOV.U32 R37, RZ, RZ, R42 ;  /* 0x000000ffff257224 */ /* 0x002fe400078e002a */
[----:B------:R-:W-:Y:S04]  /*551a0*/  STL [R1+0xfb0], R54 ;  /* 0x000fb03601007387 */ /* 0x000fe80000100800 */
[----:B------:R-:W3:Y:S01]  /*551b0*/  LDL.LU R42, [R1+0x11a4] ;  /* 0x0011a400012a7983 */ /* 0x000ee20000300800 */
[----:B------:R-:W-:Y:S02]  /*551c0*/  IADD3.X R55, R55, UR6, RZ, P3, !PT ;  /* 0x0000000637377c10 */ /* 0x000fe40009ffe4ff */
[----:B------:R-:W-:-:S03]  /*551d0*/  MOV R36, R38 ;  /* 0x0000002600247202 */ /* 0x000fc60000000f00 */
[----:B------:R-:W-:Y:S04]  /*551e0*/  STL [R1+0xfac], R55 ;  /* 0x000fac3701007387 */ /* 0x000fe80000100800 */
[----:B------:R-:W3:Y:S04]  /*551f0*/  LDL.LU R38, [R1+0x11ac] ;  /* 0x0011ac0001267983 */ /* 0x000ee80000300800 */
[----:B------:R1:W-:Y:S02]  /*55200*/  LDGSTS.E [R0+0x43e00], [R36.64], P1 ;  /* 0x43e0000024007fae */ /* 0x0003e40008921848 */
[----:B-1----:R-:W-:Y:S01]  /*55210*/  MOV R36, R54 ;  /* 0x0000003600247202 */ /* 0x002fe20000000f00 */
[----:B------:R-:W-:Y:S01]  /*55220*/  IMAD.MOV.U32 R37, RZ, RZ, R55 ;  /* 0x000000ffff257224 */ /* 0x000fe200078e0037 */
[----:B------:R-:W-:-:S04]  /*55230*/  IADD3 R52, P2, R52, UR7, RZ ;  /* 0x0000000734347c10 */ /* 0x000fc8000ff5e0ff */
[----:B------:R1:W-:Y:S01]  /*55240*/  LDGSTS.E [R0+0x43f00], [R36.64], P0 ;  /* 0x43f0000024007fae */ /* 0x0003e20008121848 */
[----:B------:R-:W-:Y:S02]  /*55250*/  IADD3.X R53, R53, UR6, RZ, P2, !PT ;  /* 0x0000000635357c10 */ /* 0x000fe400097fe4ff */
[----:B------:R-:W-:-:S04]  /*55260*/  IADD3 R50, P3, R50, UR7, RZ ;  /* 0x0000000732327c10 */ /* 0x000fc8000ff7e0ff */
[----:B------:R-:W-:Y:S02]  /*55270*/  IADD3.X R51, R51, UR6, RZ, P3, !PT ;  /* 0x0000000633337c10 */ /* 0x000fe40009ffe4ff */
[----:B-1----:R-:W-:Y:S01]  /*55280*/  MOV R36, R52 ;  /* 0x0000003400247202 */ /* 0x002fe20000000f00 */
[----:B------:R-:W-:Y:S01]  /*55290*/  IMAD.MOV.U32 R37, RZ, RZ, R53 ;  /* 0x000000ffff257224 */ /* 0x000fe200078e0035 */
[----:B------:R-:W-:-:S04]  /*552a0*/  IADD3 R48, P2, R48, UR7, RZ ;  /* 0x0000000730307c10 */ /* 0x000fc8000ff5e0ff */
[----:B------:R1:W-:Y:S01]  /*552b0*/  LDGSTS.E [R0+0x44e00], [R36.64], P1 ;  /* 0x44e0000024007fae */ /* 0x0003e20008921848 */
[----:B------:R-:W-:Y:S02]  /*552c0*/  IADD3 R46, P3, R46, UR7, RZ ;  /* 0x000000072e2e7c10 */ /* 0x000fe4000ff7e0ff */
[----:B-1----:R-:W-:Y:S01]  /*552d0*/  MOV R36, R50 ;  /* 0x0000003200247202 */ /* 0x002fe20000000f00 */
[----:B------:R-:W-:-:S05]  /*552e0*/  IMAD.MOV.U32 R37, RZ, RZ, R51 ;  /* 0x000000ffff257224 */ /* 0x000fca00078e0033 */
[----:B------:R1:W-:Y:S02]  /*552f0*/  LDGSTS.E [R0+0x44f00], [R36.64], P0 ;  /* 0x44f0000024007fae */ /* 0x0003e40008121848 */
[----:B-1----:R-:W-:Y:S02]  /*55300*/  MOV R36, R48 ;  /* 0x0000003000247202 */ /* 0x002fe40000000f00 */
[----:B------:R-:W-:Y:S04]  /*55310*/  STL [R1+0x1028], R52 ;  /* 0x0010283401007387 */ /* 0x000fe80000100800 */
[----:B------:R-:W-:Y:S04]  /*55320*/  STL [R1+0x1024], R53 ;  /* 0x0010243501007387 */ /* 0x000fe80000100800 */
[----:B------:R-:W-:Y:S04]  /*55330*/  STL [R1+0x1030], R50 ;  /* 0x0010303201007387 */ /* 0x000fe80000100800 */
[----:B------:R-:W-:Y:S04]  /*55340*/  STL [R1+0x102c], R51 ;  /* 0x00102c3301007387 */ /* 0x000fe80000100800 */
[----:B------:R-:W-:Y:S01]  /*55350*/  STL [R1+0x10a8], R48 ;  /* 0x0010a83001007387 */ /* 0x000fe20000100800 */
[----:B------:R-:W-:-:S02]  /*55360*/  IADD3 R40, R40, 0x1, RZ ;  /* 0x0000000128287810 */ /* 0x000fc40007ffe0ff */
[----:B--2---:R-:W-:-:S05]  /*55370*/  IADD3.X R49, R49, UR6, RZ, P2, !PT ;  /* 0x0000000631317c10 */ /* 0x004fca00097fe4ff */
[----:B------:R-:W-:Y:S01]  /*55380*/  IMAD.MOV.U32 R37, RZ, RZ, R49 ;  /* 0x000000ffff257224 */ /* 0x000fe200078e0031 */
[----:B------:R-:W-:-:S04]  /*55390*/  IADD3.X R47, R47, UR6, RZ, P3, !PT ;  /* 0x000000062f2f7c10 */ /* 0x000fc80009ffe4ff */
[----:B------:R1:W-:Y:S01]  /*553a0*/  LDGSTS.E [R0+0x45e00], [R36.64], P1 ;  /* 0x45e0000024007fae */ /* 0x0003e20008921848 */
[----:B------:R-:W-:-:S04]  /*553b0*/  IADD3 R44, P2, R44, UR7, RZ ;  /* 0x000000072c2c7c10 */ /* 0x000fc8000ff5e0ff */
[----:B------:R-:W-:Y:S02]  /*553c0*/  IADD3.X R45, R45, UR6, RZ, P2, !PT ;  /* 0x000000062d2d7c10 */ /* 0x000fe400097fe4ff */
[----:B-1----:R-:W-:Y:S01]  /*553d0*/  MOV R36, R46 ;  /* 0x0000002e00247202 */ /* 0x002fe20000000f00 */
[----:B------:R-:W-:Y:S01]  /*553e0*/  IMAD.MOV.U32 R37, RZ, RZ, R47 ;  /* 0x000000ffff257224 */ /* 0x000fe200078e002f */
[----:B----4-:R-:W-:-:S04]  /*553f0*/  IADD3 R41, P3, R41, UR7, RZ ;  /* 0x0000000729297c10 */ /* 0x010fc8000ff7e0ff */
[----:B------:R1:W-:Y:S01]  /*55400*/  LDGSTS.E [R0+0x45f00], [R36.64], P0 ;  /* 0x45f0000024007fae */ /* 0x0003e20008121848 */
[----:B------:R-:W-:-:S03]  /*55410*/  IADD3.X R43, R43, UR6, RZ, P3, !PT ;  /* 0x000000062b2b7c10 */ /* 0x000fc60009ffe4ff */
[----:B------:R-:W-:Y:S01]  /*55420*/  STL [R1+0x10a4], R49 ;  /* 0x0010a43101007387 */ /* 0x000fe20000100800 */
[----:B-1----:R-:W-:Y:S01]  /*55430*/  MOV R36, R44 ;  /* 0x0000002c00247202 */ /* 0x002fe20000000f00 */
[----:B------:R-:W-:Y:S01]  /*55440*/  IMAD.MOV.U32 R37, RZ, RZ, R45 ;  /* 0x000000ffff257224 */ /* 0x000fe200078e002d */
[----:B---3--:R-:W-:Y:S01]  /*55450*/  IADD3 R39, P2, R39, UR7, RZ ;  /* 0x0000000727277c10 */ /* 0x008fe2000ff5e0ff */
[----:B------:R-:W-:Y:S04]  /*55460*/  STL [R1+0x10b0], R46 ;  /* 0x0010b02e01007387 */ /* 0x000fe80000100800 */
[----:B------:R1:W-:Y:S04]  /*55470*/  LDGSTS.E [R0+0x46e00], [R36.64], P1 ;  /* 0x46e0000024007fae */ /* 0x0003e80008921848 */
[----:B------:R-:W-:Y:S04]  /*55480*/  STL [R1+0x10ac], R47 ;  /* 0x0010ac2f01007387 */ /* 0x000fe80000100800 */
[----:B------:R-:W-:Y:S01]  /*55490*/  STL [R1+0x1128], R44 ;  /* 0x0011282c01007387 */ /* 0x000fe20000100800 */
[----:B-1----:R-:W-:Y:S01]  /*554a0*/  MOV R36, R41 ;  /* 0x0000002900247202 */ /* 0x002fe20000000f00 */
[----:B------:R-:W-:-:S02]  /*554b0*/  IMAD.MOV.U32 R37, RZ, RZ, R43 ;  /* 0x000000ffff257224 */ /* 0x000fc400078e002b */
[----:B------:R-:W-:Y:S01]  /*554c0*/  STL [R1+0x1124], R45 ;  /* 0x0011242d01007387 */ /* 0x000fe20000100800 */
[----:B------:R-:W-:-:S03]  /*554d0*/  IADD3 R3, P3, R3, UR7, RZ ;  /* 0x0000000703037c10 */ /* 0x000fc6000ff7e0ff */
[----:B------:R1:W-:Y:S04]  /*554e0*/  STL [R1+0x1130], R41 ;  /* 0x0011302901007387 */ /* 0x0003e80000100800 */
[----:B------:R2:W-:Y:S01]  /*554f0*/  LDGSTS.E [R0+0x46f00], [R36.64], P0 ;  /* 0x46f0000024007fae */ /* 0x0005e20008121848 */
[----:B------:R-:W-:Y:S02]  /*55500*/  IADD3.X R42, R42, UR6, RZ, P2, !PT ;  /* 0x000000062a2a7c10 */ /* 0x000fe400097fe4ff */
[----:B-1----:R-:W-:Y:S01]  /*55510*/  MOV R41, 0x7f ;  /* 0x0000007f00297802 */ /* 0x002fe20000000f00 */
[----:B------:R-:W-:Y:S01]  /*55520*/  STL [R1+0x112c], R43 ;  /* 0x00112c2b01007387 */ /* 0x000fe20000100800 */
[----:B--2---:R-:W-:Y:S01]  /*55530*/  IMAD.MOV.U32 R36, RZ, RZ, R39 ;  /* 0x000000ffff247224 */ /* 0x004fe200078e0027 */
[----:B------:R-:W-:-:S02]  /*55540*/  MOV R37, R42 ;  /* 0x0000002a00257202 */ /* 0x000fc40000000f00 */
[----:B------:R-:W-:Y:S01]  /*55550*/  STL [R1+0x11a8], R39 ;  /* 0x0011a82701007387 */ /* 0x000fe20000100800 */
[----:B------:R-:W-:-:S03]  /*55560*/  IADD3 R41, R41, c[0x0][0x180], RZ ;  /* 0x0000600029297a10 */ /* 0x000fc60007ffe0ff */
[----:B------:R-:W-:Y:S01]  /*55570*/  STL [R1+0x11a4], R42 ;  /* 0x0011a42a01007387 */ /* 0x000fe20000100800 */
[----:B------:R-:W-:-:S03]  /*55580*/  IADD3.X R38, R38, UR6, RZ, P3, !PT ;  /* 0x0000000626267c10 */ /* 0x000fc60009ffe4ff */
[----:B------:R1:W-:Y:S04]  /*55590*/  LDGSTS.E [R0+0x47e00], [R36.64], P1 ;  /* 0x47e0000024007fae */ /* 0x0003e80008921848 */
[----:B------:R2:W-:Y:S01]  /*555a0*/  STL [R1+0x11b0], R3 ;  /* 0x0011b00301007387 */ /* 0x0005e20000100800 */
[----:B-1----:R-:W-:Y:S01]  /*555b0*/  IMAD.MOV.U32 R36, RZ, RZ, R3 ;  /* 0x000000ffff247224 */ /* 0x002fe200078e0003 */
[----:B--2---:R-:W-:Y:S02]  /*555c0*/  SHF.R.S32.HI R3, RZ, 0x1f, R41 ;  /* 0x0000001fff037819 */ /* 0x004fe40000011429 */
[----:B------:R1:W-:Y:S01]  /*555d0*/  STL [R1+0x11ac], R38 ;  /* 0x0011ac2601007387 */ /* 0x0003e20000100800 */
[----:B------:R-:W-:Y:S02]  /*555e0*/  MOV R37, R38 ;  /* 0x0000002600257202 */ /* 0x000fe40000000f00 */
[----:B------:R-:W-:Y:S01]  /*555f0*/  LEA.HI R3, R3, R41, RZ, 0x7 ;  /* 0x0000002903037211 */ /* 0x000fe200078f38ff */
[----:B------:R1:W-:Y:S03]  /*55600*/  STL [R1+0x398], R40 ;  /* 0x0003982801007387 */ /* 0x0003e60000100800 */
[----:B------:R-:W-:Y:S01]  /*55610*/  SHF.R.S32.HI R3, RZ, 0x7, R3 ;  /* 0x00000007ff037819 */ /* 0x000fe20000011403 */
[----:B------:R1:W-:Y:S03]  /*55620*/  LDGSTS.E [R0+0x47f00], [R36.64], P0 ;  /* 0x47f0000024007fae */ /* 0x0003e60008121848 */
[----:B------:R-:W-:Y:S01]  /*55630*/  ISETP.NE.U32.AND P0, PT, R40, R3, PT ;  /* 0x000000032800720c */ /* 0x000fe20003f05070 */
[----:B------:R-:W0:-:S12]  /*55640*/  LDGDEPBAR ;  /* 0x00000000000079af */ /* 0x000e180000000000 */
[----:B-1----:R-:W-:Y:S01]  /*55650*/  @!P0 CALL.REL.NOINC `(.L_x_0) ;  /* 0x0000001000008944 */ /* 0x002fe20003c00000 */
[----:B------:R-:W-:Y:S05]  /*55660*/  BRA `(.L_x_1) ;  /* 0xfffcf96000007947 */ /* 0x000fea000383ffff */
.L_x_0:
[----:B-----5:R-:W2:Y:S01]  /*55670*/  LDL.LU R37, [R1+0x1edc] ;  /* 0x001edc0001257983 */ /* 0x020ea20000300800 */
[----:B------:R-:W-:-:S04]  /*55680*/  DEPBAR.LE SB0, 0x0 ;  /* 0x000080000000791a */ /* 0x000fc80000000000 */
        /* <DEDUP_REMOVED lines=8> */
[----:B------:R-:W1:Y:S04]  /*55710*/  S2R R45, SR_TID.X ;  /* 0x00000000002d7919 */ /* 0x000e680000002100 */
[----:B------:R-:W-:Y:S01]  /*55720*/  BAR.SYNC.DEFER_BLOCKING 0x0 ;  /* 0x0000000000007b1d */ /* 0x000fe20000010000 */
[----:B--2---:R-:W-:-:S02]  /*55730*/  ISETP.GE.AND P4, PT, R37, c[0x0][0x17c], PT ;  /* 0x00005f0025007a0c */ /* 0x004fc40003f86270 */
[----:B---3--:R-:W-:-:S03]  /*55740*/  ISETP.GE.AND P3, PT, R36, c[0x0][0x17c], PT ;  /* 0x00005f0024007a0c */ /* 0x008fc60003f66270 */
[----:B------:R-:W2:Y:S01]  /*55750*/  LDL.LU R36, [R1+0x208] ;  /* 0x0002080001247983 */ /* 0x000ea20000300800 */
[----:B----4-:R-:W-:-:S03]  /*55760*/  ISETP.GE.AND P2, PT, R3, c[0x0][0x17c], PT ;  /* 0x00005f0003007a0c */ /* 0x010fc60003f46270 */
[----:B------:R-:W2:Y:S01]  /*55770*/  LDL.LU R37, [R1+0x20c] ;  /* 0x00020c0001257983 */ /* 0x000ea20000300800 */
[----:B------:R-:W-:-:S03]  /*55780*/  ISETP.GE.AND P1, PT, R0, c[0x0][0x17c], PT ;  /* 0x00005f0000007a0c */ /* 0x000fc60003f26270 */
[----:B------:R-:W2:Y:S04]  /*55790*/  LDL.LU R38, [R1+0x1f8] ;  /* 0x0001f80001267983 */ /* 0x000ea80000300800 */
[----:B------:R-:W2:Y:S01]  /*557a0*/  LDL.LU R39, [R1+0x1fc] ;  /* 0x0001fc0001277983 */ /* 0x000ea20000300800 */
[C---:B-1----:R-:W-:Y:S01]  /*557b0*/  IMAD.SHL.U32 R0, R45.reuse, 0x80, RZ ;  /* 0x000000802d007824 */ /* 0x042fe200078e00ff */
[----:B------:R-:W-:-:S04]  /*557c0*/  SHF.L.U32 R2, R45, 0x5, RZ ;  /* 0x000000052d027819 */ /* 0x000fc800000006ff */
[----:B------:R-:W-:-:S04]  /*557d0*/  LOP3.LUT R0, R0, 0xc00, RZ, 0xc0, !PT ;  /* 0x00000c0000007812 */ /* 0x000fc800078ec0ff */
[----:B------:R-:W-:Y:S01]  /*557e0*/  LOP3.LUT R0, R0, 0x60, R2, 0xf8, !PT ;  /* 0x0000006000007812 */ /* 0x000fe200078ef802 */
[----:B------:R-:W-:-:S05]  /*557f0*/  IMAD.SHL.U32 R2, R45, 0x4, RZ ;  /* 0x000000042d027824 */ /* 0x000fca00078e00ff */
[----:B------:R-:W-:Y:S02]  /*55800*/  LOP3.LUT R0, R0, 0x70, R2, 0x78, !PT ;  /* 0x0000007000007812 */ /* 0x000fe400078e7802 */
[----:B------:R-:W-:-:S04]  /*55810*/  SHF.L.U32 R2, R45, 0x3, RZ ;  /* 0x000000032d027819 */ /* 0x000fc800000006ff */
[----:B------:R-:W-:-:S05]  /*55820*/  LOP3.LUT R2, R2, 0x100, RZ, 0xc0, !PT ;  /* 0x0000010002027812 */ /* 0x000fca00078ec0ff */
[----:B------:R-:W-:-:S05]  /*55830*/  IMAD.IADD R0, R2, 0x1, R0 ;  /* 0x0000000102007824 */ /* 0x000fca00078e0200 */
[----:B------:R-:W-:Y:S01]  /*55840*/  STS.128 [R0], R40 ;  /* 0x0000002800007388 */ /* 0x000fe20000000c00 */
[C---:B------:R-:W-:Y:S02]  /*55850*/  SHF.L.U32 R2, R45.reuse, 0x9, RZ ;  /* 0x000000092d027819 */ /* 0x040fe400000006ff */
[----:B------:R-:W-:Y:S02]  /*55860*/  LOP3.LUT R3, R45, 0x3f, RZ, 0xc0, !PT ;  /* 0x0000003f2d037812 */ /* 0x000fe400078ec0ff */
[----:B------:R-:W-:-:S05]  /*55870*/  LOP3.LUT R2, R2, 0xc00, RZ, 0xc0, !PT ;  /* 0x00000c0002027812 */ /* 0x000fca00078ec0ff */
[----:B------:R-:W-:Y:S01]  /*55880*/  IMAD R2, R3, 0x10, R2 ;  /* 0x0000001003027824 */ /* 0x000fe200078e0202 */
[----:B------:R-:W-:-:S04]  /*55890*/  ISETP.GE.AND P0, PT, R44, c[0x0][0x17c], PT ;  /* 0x00005f002c007a0c */ /* 0x000fc80003f06270 */
[C---:B------:R-:W-:Y:S02]  /*558a0*/  LOP3.LUT R144, R2.reuse, 0x20, RZ, 0x3c, !PT ;  /* 0x0000002002907812 */ /* 0x040fe400078e3cff */
[C---:B------:R-:W-:Y:S02]  /*558b0*/  LOP3.LUT R3, R2.reuse, 0x40, RZ, 0x3c, !PT ;  /* 0x0000004002037812 */ /* 0x040fe400078e3cff */
[----:B------:R-:W-:Y:S01]  /*558c0*/  LOP3.LUT R252, R2, 0x60, RZ, 0x3c, !PT ;  /* 0x0000006002fc7812 */ /* 0x000fe200078e3cff */
[----:B--2---:R1:W-:Y:S02]  /*558d0*/  STS.128 [R0+0x80], R36 ;  /* 0x0000802400007388 */ /* 0x0043e40000000c00 */
[----:B-1----:R-:W-:Y:S01]  /*558e0*/  MOV R38, R104 ;  /* 0x0000006800267202 */ /* 0x002fe20000000f00 */
[----:B------:R-:W-:Y:S01]  /*558f0*/  IMAD.MOV.U32 R39, RZ, RZ, R105 ;  /* 0x000000ffff277224 */ /* 0x000fe200078e0069 */
[----:B------:R-:W-:Y:S01]  /*55900*/  MOV R36, R100 ;  /* 0x0000006400247202 */ /* 0x000fe20000000f00 */
[----:B------:R-:W-:Y:S01]  /*55910*/  IMAD.MOV.U32 R37, RZ, RZ, R101 ;  /* 0x000000ffff257224 */ /* 0x000fe200078e0065 */
[----:B------:R-:W-:Y:S01]  /*55920*/  MOV R104, R102 ;  /* 0x0000006600687202 */ /* 0x000fe20000000f00 */
[----:B------:R-:W-:-:S03]  /*55930*/  IMAD.MOV.U32 R105, RZ, RZ, R103 ;  /* 0x000000ffff697224 */ /* 0x000fc600078e0067 */
[----:B------:R-:W-:Y:S04]  /*55940*/  STS.128 [R0+0x200], R36 ;  /* 0x0002002400007388 */ /* 0x000fe80000000c00 */
[----:B------:R-:W-:Y:S04]  /*55950*/  STS.128 [R0+0x280], R104 ;  /* 0x0002806800007388 */ /* 0x000fe80000000c00 */
[----:B------:R-:W-:Y:S06]  /*55960*/  BAR.SYNC.DEFER_BLOCKING 0x0 ;  /* 0x0000000000007b1d */ /* 0x000fec0000010000 */
[----:B------:R-:W1:Y:S04]  /*55970*/  LDS.128 R44, [R2] ;  /* 0x00000000022c7984 */ /* 0x000e680000000c00 */
[----:B------:R-:W2:Y:S04]  /*55980*/  LDS.128 R40, [R144] ;  /* 0x0000000090287984 */ /* 0x000ea80000000c00 */
[----:B------:R-:W-:Y:S04]  /*55990*/  LDS.128 R248, [R3] ;  /* 0x0000000003f87984 */ /* 0x000fe80000000c00 */
[----:B------:R-:W-:Y:S04]  /*559a0*/  LDS.128 R240, [R252] ;  /* 0x00000000fcf07984 */ /* 0x000fe80000000c00 */
[----:B-1----:R1:W-:Y:S04]  /*559b0*/  STL.64 [R1+0x30], R44 ;  /* 0x0000302c01007387 */ /* 0x0023e80000100a00 */
[----:B------:R3:W-:Y:S04]  /*559c0*/  STL.64 [R1+0x38], R46 ;  /* 0x0000382e01007387 */ /* 0x0007e80000100a00 */
[----:B--2---:R-:W-:Y:S04]  /*559d0*/  STL.64 [R1+0x10], R40 ;  /* 0x0000102801007387 */ /* 0x004fe80000100a00 */
[----:B------:R-:W-:Y:S04]  /*559e0*/  STL.64 [R1+0x18], R42 ;  /* 0x0000182a01007387 */ /* 0x000fe80000100a00 */
[----:B------:R-:W2:Y:S04]  /*559f0*/  LDL.LU R56, [R1+0x90] ;  /* 0x0000900001387983 */ /* 0x000ea80000300800 */
[----:B------:R-:W2:Y:S04]  /*55a00*/  LDL.LU R57, [R1+0x94] ;  /* 0x0000940001397983 */ /* 0x000ea80000300800 */
[----:B------:R-:W2:Y:S04]  /*55a10*/  LDL.LU R58, [R1+0x120] ;  /* 0x00012000013a7983 */ /* 0x000ea80000300800 */
[----:B------:R-:W2:Y:S04]  /*55a20*/  LDL.LU R59, [R1+0x124] ;  /* 0x00012400013b7983 */ /* 0x000ea80000300800 */
[----:B------:R-:W-:Y:S01]  /*55a30*/  BAR.SYNC.DEFER_BLOCKING 0x0 ;  /* 0x0000000000007b1d */ /* 0x000fe20000010000 */
[----:B------:R-:W-:Y:S01]  /*55a40*/  MOV R36, R164 ;  /* 0x000000a400247202 */ /* 0x000fe20000000f00 */
[----:B------:R-:W-:Y:S01]  /*55a50*/  IMAD.MOV.U32 R37, RZ, RZ, R165 ;  /* 0x000000ffff257224 */ /* 0x000fe200078e00a5 */
[----:B------:R-:W-:Y:S01]  /*55a60*/  MOV R38, R168 ;  /* 0x000000a800267202 */ /* 0x000fe20000000f00 */
[----:B------:R-:W-:Y:S01]  /*55a70*/  IMAD.MOV.U32 R39, RZ, RZ, R169 ;  /* 0x000000ffff277224 */ /* 0x000fe200078e00a9 */
[----:B------:R-:W-:Y:S01]  /*55a80*/  MOV R168, R166 ;  /* 0x000000a600a87202 */ /* 0x000fe20000000f00 */
[----:B------:R-:W-:Y:S01]  /*55a90*/  IMAD.MOV.U32 R169, RZ, RZ, R167 ;  /* 0x000000ffffa97224 */ /* 0x000fe200078e00a7 */
[----:B-1----:R-:W-:Y:S01]  /*55aa0*/  MOV R44, R10 ;  /* 0x0000000a002c7202 */ /* 0x002fe20000000f00 */
[----:B------:R-:W-:Y:S01]  /*55ab0*/  IMAD.MOV.U32 R45, RZ, RZ, R11 ;  /* 0x000000ffff2d7224 */ /* 0x000fe200078e000b */
[----:B---3--:R-:W-:Y:S01]  /*55ac0*/  MOV R46, R14 ;  /* 0x0000000e002e7202 */ /* 0x008fe20000000f00 */
[----:B------:R-:W-:Y:S01]  /*55ad0*/  IMAD.MOV.U32 R47, RZ, RZ, R15 ;  /* 0x000000ffff2f7224 */ /* 0x000fe200078e000f */
[----:B------:R1:W-:Y:S04]  /*55ae0*/  STS.128 [R0], R36 ;  /* 0x0000002400007388 */ /* 0x0003e80000000c00 */
[----:B------:R-:W-:Y:S04]  /*55af0*/  STS.128 [R0+0x80], R168 ;  /* 0x000080a800007388 */ /* 0x000fe80000000c00 */
[----:B------:R-:W-:Y:S01]  /*55b00*/  STS.128 [R0+0x280], R44 ;  /* 0x0002802c00007388 */ /* 0x000fe20000000c00 */
[----:B-1----:R-:W-:Y:S01]  /*55b10*/  MOV R36, R8 ;  /* 0x0000000800247202 */ /* 0x002fe20000000f00 */
[----:B------:R-:W-:Y:S01]  /*55b20*/  IMAD.MOV.U32 R37, RZ, RZ, R9 ;  /* 0x000000ffff257224 */ /* 0x000fe200078e0009 */
[----:B------:R-:W-:Y:S01]  /*55b30*/  MOV R38, R12 ;  /* 0x0000000c00267202 */ /* 0x000fe20000000f00 */
[----:B------:R-:W-:-:S05]  /*55b40*/  IMAD.MOV.U32 R39, RZ, RZ, R13 ;  /* 0x000000ffff277224 */ /* 0x000fca00078e000d */
[----:B------:R-:W-:Y:S04]  /*55b50*/  STS.128 [R0+0x200], R36 ;  /* 0x0002002400007388 */ /* 0x000fe80000000c00 */
[----:B------:R-:W-:Y:S01]  /*55b60*/  BAR.SYNC.DEFER_BLOCKING 0x0 ;  /* 0x0000000000007b1d */ /* 0x000fe20000010000 */
[----:B------:R-:W-:Y:S01]  /*55b70*/  MOV R40, R224 ;  /* 0x000000e000287202 */ /* 0x000fe20000000f00 */
[----:B------:R-:W-:Y:S01]  /*55b80*/  IMAD.MOV.U32 R41, RZ, RZ, R225 ;  /* 0x000000ffff297224 */ /* 0x000fe200078e00e1 */
[----:B------:R-:W-:Y:S01]  /*55b90*/  MOV R42, R220 ;  /* 0x000000dc002a7202 */ /* 0x000fe20000000f00 */
[----:B------:R-:W-:Y:S02]  /*55ba0*/  IMAD.MOV.U32 R43, RZ, RZ, R221 ;  /* 0x000000ffff2b7224 */ /* 0x000fe400078e00dd */
[----:B------:R-:W1:Y:S04]  /*55bb0*/  LDS.128 R236, [R2] ;  /* 0x0000000002ec7984 */ /* 0x000e680000000c00 */
[----:B------:R-:W-:Y:S04]  /*55bc0*/  LDS.128 R36, [R144] ;  /* 0x0000000090247984 */ /* 0x000fe80000000c00 */
[----:B------:R-:W-:Y:S04]  /*55bd0*/  LDS.128 R12, [R3] ;  /* 0x00000000030c7984 */ /* 0x000fe80000000c00 */
[----:B------:R-:W-:Y:S04]  /*55be0*/  LDS.128 R8, [R252] ;  /* 0x00000000fc087984 */ /* 0x000fe80000000c00 */
[----:B------:R-:W-:Y:S01]  /*55bf0*/  BAR.SYNC.DEFER_BLOCKING 0x0 ;  /* 0x0000000000007b1d */ /* 0x000fe20000010000 */
[----:B------:R-:W-:Y:S01]  /*55c00*/  MOV R220, R226 ;  /* 0x000000e200dc7202 */ /* 0x000fe20000000f00 */
[----:B------:R-:W-:-:S04]  /*55c10*/  IMAD.MOV.U32 R221, RZ, RZ, R227 ;  /* 0x000000ffffdd7224 */ /* 0x000fc800078e00e3 */
[----:B------:R3:W-:Y:S04]  /*55c20*/  STS.128 [R0], R40 ;  /* 0x0000002800007388 */ /* 0x0007e80000000c00 */
[----:B------:R-:W-:Y:S01]  /*55c30*/  STS.128 [R0+0x80], R220 ;  /* 0x000080dc00007388 */ /* 0x000fe20000000c00 */
[----:B---3--:R-:W-:Y:S01]  /*55c40*/  MOV R42, R208 ;  /* 0x000000d0002a7202 */ /* 0x008fe20000000f00 */
        /* <DEDUP_REMOVED lines=8> */
[----:B------:R-:W3:Y:S04]  /*55cd0*/  LDS.128 R40, [R2] ;  /* 0x0000000002287984 */ /* 0x000ee80000000c00 */
[----:B------:R-:W-:Y:S04]  /*55ce0*/  LDS.128 R52, [R144] ;  /* 0x0000000090347984 */ /* 0x000fe80000000c00 */
[----:B------:R-:W-:Y:S04]  /*55cf0*/  LDS.128 R48, [R3] ;  /* 0x0000000003307984 */ /* 0x000fe80000000c00 */
[----:B------:R-:W-:Y:S04]  /*55d00*/  LDS.128 R44, [R252] ;  /* 0x00000000fc2c7984 */ /* 0x000fe80000000c00 */
[----:B------:R-:W-:Y:S06]  /*55d10*/  BAR.SYNC.DEFER_BLOCKING 0x0 ;  /* 0x0000000000007b1d */ /* 0x000fec0000010000 */
[----:B--2---:R2:W-:Y:S04]  /*55d20*/  STS.128 [R0], R56 ;  /* 0x0000003800007388 */ /* 0x0045e80000000c00 */
[----:B--2---:R-:W2:Y:S04]  /*55d30*/  LDL.LU R56, [R1+0x98] ;  /* 0x0000980001387983 */ /* 0x004ea80000300800 */
[----:B------:R-:W2:Y:S04]  /*55d40*/  LDL.LU R57, [R1+0x9c] ;  /* 0x00009c0001397983 */ /* 0x000ea80000300800 */
[----:B------:R-:W2:Y:S04]  /*55d50*/  LDL.LU R58, [R1+0x128] ;  /* 0x00012800013a7983 */ /* 0x000ea80000300800 */
[----:B------:R-:W2:Y:S04]  /*55d60*/  LDL.LU R59, [R1+0x12c] ;  /* 0x00012c00013b7983 */ /* 0x000ea80000300800 */
        /* <DEDUP_REMOVED lines=24> */
[----:B--2---:R-:W-:Y:S04]  /*55ef0*/  STS.128 [R0+0x80], R56 ;  /* 0x0000803800007388 */ /* 0x004fe80000000c00 */
[----:B----4-:R-:W-:Y:S04]  /*55f00*/  STS.128 [R0+0x200], R60 ;  /* 0x0002003c00007388 */ /* 0x010fe80000000c00 */
[----:B---3--:R-:W-:Y:S04]  /*55f10*/  STS.128 [R0+0x280], R104 ;  /* 0x0002806800007388 */ /* 0x008fe80000000c00 */
[----:B------:R-:W-:Y:S06]  /*55f20*/  BAR.SYNC.DEFER_BLOCKING 0x0 ;  /* 0x0000000000007b1d */ /* 0x000fec0000010000 */
[----:B------:R-:W2:Y:S04]  /*55f30*/  LDS.128 R56, [R2] ;  /* 0x0000000002387984 */ /* 0x000ea80000000c00 */
[----:B------:R-:W3:Y:S04]  /*55f40*/  LDS.128 R80, [R144] ;  /* 0x0000000090507984 */ /* 0x000ee80000000c00 */
[----:B------:R-:W4:Y:S04]  /*55f50*/  LDS.128 R64, [R3] ;  /* 0x0000000003407984 */ /* 0x000f280000000c00 */
[----:B------:R-:W1:Y:S04]  /*55f60*/  LDS.128 R60, [R252] ;  /* 0x00000000fc3c7984 */ /* 0x000e680000000c00 */
[----:B------:R-:W-:Y:S06]  /*55f70*/  BAR.SYNC.DEFER_BLOCKING 0x0 ;  /* 0x0000000000007b1d */ /* 0x000fec0000010000 */
[----:B------:R1:W-:Y:S04]  /*55f80*/  STS.128 [R0], R100 ;  /* 0x0000006400007388 */ /* 0x0003e80000000c00 */
[----:B-1----:R-:W2:Y:S04]  /*55f90*/  LDL.LU R100, [R1+0x1e8] ;  /* 0x0001e80001647983 */ /* 0x002ea80000300800 */
[----:B------:R-:W2:Y:S04]  /*55fa0*/  LDL.LU R101, [R1+0x1ec] ;  /* 0x0001ec0001657983 */ /* 0x000ea80000300800 */
[----:B------:R-:W2:Y:S04]  /*55fb0*/  LDL.LU R102, [R1+0x1d8] ;  /* 0x0001d80001667983 */ /* 0x000ea80000300800 */
[----:B------:R-:W2:Y:S04]  /*55fc0*/  LDL.LU R103, [R1+0x1dc] ;  /* 0x0001dc0001677983 */ /* 0x000ea80000300800 */
        /* <DEDUP_REMOVED lines=12> */
[----:B------:R-:W-:Y:S04]  /*56090*/  STS.128 [R0+0x200], R104 ;  /* 0x0002006800007388 */ /* 0x000fe80000000c00 */
[----:B------:R-:W-:Y:S01]  /*560a0*/  STS.128 [R0+0x280], R132 ;  /* 0x0002808400007388 */ /* 0x000fe20000000c00 */
        /* <DEDUP_REMOVED lines=11> */
[----:B------:R-:W-:Y:S06]  /*56160*/  BAR.SYNC.DEFER_BLOCKING 0x0 ;  /* 0x0000000000007b1d */ /* 0x000fec0000010000 */
[----:B------:R-:W1:Y:S04]  /*56170*/  LDS.128 R112, [R2] ;  /* 0x0000000002707984 */ /* 0x000e680000000c00 */
[----:B------:R-:W-:Y:S04]  /*56180*/  LDS.128 R108, [R144] ;  /* 0x00000000906c7984 */ /* 0x000fe80000000c00 */
[----:B------:R-:W-:Y:S04]  /*56190*/  LDS.128 R104, [R3] ;  /* 0x0000000003687984 */ /* 0x000fe80000000c00 */
[----:B------:R-:W-:Y:S04]  /*561a0*/  LDS.128 R100, [R252] ;  /* 0x00000000fc647984 */ /* 0x000fe80000000c00 */
[----:B------:R-:W-:Y:S06]  /*561b0*/  BAR.SYNC.DEFER_BLOCKING 0x0 ;  /* 0x0000000000007b1d */ /* 0x000fec0000010000 */
[----:B------:R2:W-:Y:S04]  /*561c0*/  STS.128 [R0], R128 ;  /* 0x0000008000007388 */ /* 0x0005e80000000c00 */
[----:B------:R-:W-:Y:S04]  /*561d0*/  STS.128 [R0+0x80], R176 ;  /* 0x000080b000007388 */ /* 0x000fe80000000c00 */
[----:B------:R-:W-:Y:S01]  /*561e0*/  STS.128 [R0+0x280], R140 ;  /* 0x0002808c00007388 */ /* 0x000fe20000000c00 */
[----:B--2---:R-:W-:Y:S01]  /*561f0*/  MOV R128, R16 ;  /* 0x0000001000807202 */ /* 0x004fe20000000f00 */
[----:B------:R-:W-:Y:S01]  /*56200*/  IMAD.MOV.U32 R129, RZ, RZ, R17 ;  /* 0x000000ffff817224 */ /* 0x000fe200078e0011 */
[----:B------:R-:W-:Y:S01]  /*56210*/  MOV R130, R20 ;  /* 0x0000001400827202 */ /* 0x000fe20000000f00 */
[----:B------:R-:W-:-:S05]  /*56220*/  IMAD.MOV.U32 R131, RZ, RZ, R21 ;  /* 0x000000ffff837224 */ /* 0x000fca00078e0015 */
[----:B------:R-:W-:Y:S04]  /*56230*/  STS.128 [R0+0x200], R128 ;  /* 0x0002008000007388 */ /* 0x000fe80000000c00 */
[----:B------:R-:W-:Y:S06]  /*56240*/  BAR.SYNC.DEFER_BLOCKING 0x0 ;  /* 0x0000000000007b1d */ /* 0x000fec0000010000 */
[----:B------:R-:W2:Y:S04]  /*56250*/  LDS.128 R132, [R2] ;  /* 0x0000000002847984 */ /* 0x000ea80000000c00 */
[----:B------:R-:W-:Y:S04]  /*56260*/  LDS.128 R128, [R144] ;  /* 0x0000000090807984 */ /* 0x000fe80000000c00 */
[----:B------:R-:W-:Y:S04]  /*56270*/  LDS.128 R20, [R3] ;  /* 0x0000000003147984 */ /* 0x000fe80000000c00 */
[----:B------:R-:W-:Y:S04]  /*56280*/  LDS.128 R16, [R252] ;  /* 0x00000000fc107984 */ /* 0x000fe80000000c00 */
[----:B------:R-:W-:Y:S06]  /*56290*/  BAR.SYNC.DEFER_BLOCKING 0x0 ;  /* 0x0000000000007b1d */ /* 0x000fec0000010000 */
[----:B------:R-:W-:Y:S04]  /*562a0*/  STS.128 [R0], R136 ;  /* 0x0000008800007388 */ /* 0x000fe80000000c00 */
[----:B------:R-:W-:Y:S04]  /*562b0*/  STS.128 [R0+0x80], R156 ;  /* 0x0000809c00007388 */ /* 0x000fe80000000c00 */
[----:B------:R-:W-:Y:S04]  /*562c0*/  STS.128 [R0+0x200], R68 ;  /* 0x0002004400007388 */ /* 0x000fe80000000c00 */
[----:B------:R1:W-:Y:S04]  /*562d0*/  STS.128 [R0+0x280], R212 ;  /* 0x000280d400007388 */ /* 0x0003e80000000c00 */
[----:B------:R-:W-:Y:S01]  /*562e0*/  BAR.SYNC.DEFER_BLOCKING 0x0 ;  /* 0x0000000000007b1d */ /* 0x000fe20000010000 */
[----:B-1----:R-:W-:-:S05]  /*562f0*/  LOP3.LUT R215, R2, 0x20, RZ, 0x3c, !PT ;  /* 0x0000002002d77812 */ /* 0x002fca00078e3cff */
[----:B------:R-:W1:Y:S04]  /*56300*/  LDS.128 R144, [R2] ;  /* 0x0000000002907984 */ /* 0x000e680000000c00 */
[----:B------:R-:W-:Y:S04]  /*56310*/  LDS.128 R140, [R215] ;  /* 0x00000000d78c7984 */ /* 0x000fe80000000c00 */
[----:B------:R-:W-:Y:S04]  /*56320*/  LDS.128 R136, [R3] ;  /* 0x0000000003887984 */ /* 0x000fe80000000c00 */
[----:B------:R-:W-:Y:S04]  /*56330*/  LDS.128 R68, [R252] ;  /* 0x00000000fc447984 */ /* 0x000fe80000000c00 */
[----:B------:R-:W-:Y:S06]  /*56340*/  BAR.SYNC.DEFER_BLOCKING 0x0 ;  /* 0x0000000000007b1d */ /* 0x000fec0000010000 */
[----:B---3--:R3:W-:Y:S04]  /*56350*/  STS.128 [R0], R148 ;  /* 0x0000009400007388 */ /* 0x0087e80000000c00 */
[----:B---3--:R-:W3:Y:S04]  /*56360*/  LDL.LU R148, [R1+0x118] ;  /* 0x0001180001947983 */ /* 0x008ee80000300800 */
[----:B------:R-:W3:Y:S04]  /*56370*/  LDL.LU R149, [R1+0x11c] ;  /* 0x00011c0001957983 */ /* 0x000ee80000300800 */
[----:B------:R-:W3:Y:S04]  /*56380*/  LDL.LU R150, [R1+0x108] ;  /* 0x0001080001967983 */ /* 0x000ee80000300800 */
[----:B------:R-:W3:Y:S04]  /*56390*/  LDL.LU R151, [R1+0x10c] ;  /* 0x00010c0001977983 */ /* 0x000ee80000300800 */
[----:B------:R-:W2:Y:S04]  /*563a0*/  LDL.LU R156, [R1+0x60] ;  /* 0x00006000019c7983 */ /* 0x000ea80000300800 */
[----:B------:R-:W2:Y:S04]  /*563b0*/  LDL.LU R157, [R1+0x64] ;  /* 0x00006400019d7983 */ /* 0x000ea80000300800 */
[----:B------:R-:W2:Y:S04]  /*563c0*/  LDL.LU R158, [R1+0x40] ;  /* 0x00004000019e7983 */ /* 0x000ea80000300800 */
[----:B------:R-:W2:Y:S04]  /*563d0*/  LDL.LU R159, [R1+0x44] ;  /* 0x00004400019f7983 */ /* 0x000ea80000300800 */
        /* <DEDUP_REMOVED lines=18> */
[----:B---3--:R-:W-:Y:S04]  /*56500*/  STS.128 [R0+0x80], R148 ;  /* 0x0000809400007388 */ /* 0x008fe80000000c00 */
[----:B--2---:R-:W-:Y:S04]  /*56510*/  STS.128 [R0+0x200], R156 ;  /* 0x0002009c00007388 */ /* 0x004fe80000000c00 */
[----:B----4-:R2:W-:Y:S04]  /*56520*/  STS.128 [R0+0x280], R176 ;  /* 0x000280b000007388 */ /* 0x0105e80000000c00 */
[----:B------:R-:W-:Y:S06]  /*56530*/  BAR.SYNC.DEFER_BLOCKING 0x0 ;  /* 0x0000000000007b1d */ /* 0x000fec0000010000 */
[----:B------:R-:W3:Y:S04]  /*56540*/  LDS.128 R168, [R2] ;  /* 0x0000000002a87984 */ /* 0x000ee80000000c00 */
[----:B------:R-:W4:Y:S04]  /*56550*/  LDS.128 R164, [R215] ;  /* 0x00000000d7a47984 */ /* 0x000f280000000c00 */
[----:B------:R-:W1:Y:S04]  /*56560*/  LDS.128 R156, [R3] ;  /* 0x00000000039c7984 */ /* 0x000e680000000c00 */
[----:B------:R-:W1:Y:S04]  /*56570*/  LDS.128 R148, [R252] ;  /* 0x00000000fc947984 */ /* 0x000e680000000c00 */
[----:B------:R-:W-:Y:S01]  /*56580*/  BAR.SYNC.DEFER_BLOCKING 0x0 ;  /* 0x0000000000007b1d */ /* 0x000fe20000010000 */
[----:B--2---:R-:W-:Y:S01]  /*56590*/  MOV R176, R118 ;  /* 0x0000007600b07202 */ /* 0x004fe20000000f00 */
[----:B------:R-:W-:Y:S01]  /*565a0*/  IMAD.MOV.U32 R177, RZ, RZ, R119 ;  /* 0x000000ffffb17224 */ /* 0x000fe200078e0077 */
[----:B------:R-:W-:Y:S01]  /*565b0*/  MOV R178, R122 ;  /* 0x0000007a00b27202 */ /* 0x000fe20000000f00 */
[----:B------:R-:W-:-:S02]  /*565c0*/  IMAD.MOV.U32 R179, RZ, RZ, R123 ;  /* 0x000000ffffb37224 */ /* 0x000fc400078e007b */
[----:B------:R2:W-:Y:S04]  /*565d0*/  STS.128 [R0], R172 ;  /* 0x000000ac00007388 */ /* 0x0005e80000000c00 */
[----:B------:R-:W-:Y:S04]  /*565e0*/  STS.128 [R0+0x80], R88 ;  /* 0x0000805800007388 */ /* 0x000fe80000000c00 */
[----:B------:R-:W-:Y:S04]  /*565f0*/  STS.128 [R0+0x200], R84 ;  /* 0x0002005400007388 */ /* 0x000fe80000000c00 */
[----:B------:R-:W-:Y:S04]  /*56600*/  STS.128 [R0+0x280], R176 ;  /* 0x000280b000007388 */ /* 0x000fe80000000c00 */
[----:B------:R-:W-:Y:S01]  /*56610*/  BAR.SYNC.DEFER_BLOCKING 0x0 ;  /* 0x0000000000007b1d */ /* 0x000fe20000010000 */
[----:B--2---:R-:W-:Y:S01]  /*56620*/  MOV R172, R180 ;  /* 0x000000b400ac7202 */ /* 0x004fe20000000f00 */
[----:B------:R-:W-:Y:S01]  /*56630*/  IMAD.MOV.U32 R173, RZ, RZ, R181 ;  /* 0x000000ffffad7224 */ /* 0x000fe200078e00b5 */
[----:B------:R-:W-:Y:S01]  /*56640*/  MOV R174, R184 ;  /* 0x000000b800ae7202 */ /* 0x000fe20000000f00 */
[----:B------:R-:W-:-:S02]  /*56650*/  IMAD.MOV.U32 R175, RZ, RZ, R185 ;  /* 0x000000ffffaf7224 */ /* 0x000fc400078e00b9 */
[----:B------:R-:W2:Y:S04]  /*56660*/  LDS.128 R120, [R2] ;  /* 0x0000000002787984 */ /* 0x000ea80000000c00 */
[----:B------:R-:W-:Y:S04]  /*56670*/  LDS.128 R116, [R215] ;  /* 0x00000000d7747984 */ /* 0x000fe80000000c00 */
[----:B------:R-:W-:Y:S04]  /*56680*/  LDS.128 R88, [R3] ;  /* 0x0000000003587984 */ /* 0x000fe80000000c00 */
[----:B------:R-:W-:Y:S04]  /*56690*/  LDS.128 R84, [R252] ;  /* 0x00000000fc547984 */ /* 0x000fe80000000c00 */
[----:B------:R-:W-:Y:S01]  /*566a0*/  BAR.SYNC.DEFER_BLOCKING 0x0 ;  /* 0x0000000000007b1d */ /* 0x000fe20000010000 */
[----:B------:R-:W-:Y:S01]  /*566b0*/  MOV R184, R182 ;  /* 0x000000b600b87202 */ /* 0x000fe20000000f00 */
[----:B------:R-:W-:-:S04]  /*566c0*/  IMAD.MOV.U32 R185, RZ, RZ, R183 ;  /* 0x000000ffffb97224 */ /* 0x000fc800078e00b7 */
        /* <DEDUP_REMOVED lines=17> */
[----:B------:R-:W-:Y:S06]  /*567e0*/  BAR.SYNC.DEFER_BLOCKING 0x0 ;  /* 0x0000000000007b1d */ /* 0x000fec0000010000 */
[----:B------:R1:W-:Y:S04]  /*567f0*/  STS.128 [R0+0x80], R200 ;  /* 0x000080c800007388 */ /* 0x0003e80000000c00 */
[----:B-1----:R-:W2:Y:S04]  /*56800*/  LDL.LU R200, [R1+0xf0] ;  /* 0x0000f00001c87983 */ /* 0x002ea80000300800 */
[----:B------:R-:W2:Y:S04]  /*56810*/  LDL.LU R201, [R1+0xf4] ;  /* 0x0000f40001c97983 */ /* 0x000ea80000300800 */
[----:B------:R-:W2:Y:S04]  /*56820*/  LDL.LU R202, [R1+0xe0] ;  /* 0x0000e00001ca7983 */ /* 0x000ea80000300800 */
[----:B------:R-:W2:Y:S01]  /*56830*/  LDL.LU R203, [R1+0xe4] ;  /* 0x0000e40001cb7983 */ /* 0x000ea20000300800 */
        /* <DEDUP_REMOVED lines=8> */
[----:B------:R-:W-:Y:S04]  /*568c0*/  STS.128 [R0], R180 ;  /* 0x000000b400007388 */ /* 0x000fe80000000c00 */
[----:B------:R-:W-:Y:S04]  /*568d0*/  STS.128 [R0+0x200], R72 ;  /* 0x0002004800007388 */ /* 0x000fe80000000c00 */
[----:B------:R-:W-:Y:S04]  /*568e0*/  STS.128 [R0+0x280], R216 ;  /* 0x000280d800007388 */ /* 0x000fe80000000c00 */
[----:B------:R-:W-:Y:S06]  /*568f0*/  BAR.SYNC.DEFER_BLOCKING 0x0 ;  /* 0x0000000000007b1d */ /* 0x000fec0000010000 */
[----:B------:R-:W1:Y:S04]  /*56900*/  LDS.128 R184, [R2] ;  /* 0x0000000002b87984 */ /* 0x000e680000000c00 */
        /* <DEDUP_REMOVED lines=9> */
[----:B------:R-:W3:Y:S04]  /*569a0*/  LDL.LU R208, [R1+0x20] ;  /* 0x0000200001d07983 */ /* 0x000ee80000300800 */
[----:B------:R-:W3:Y:S04]  /*569b0*/  LDL.LU R209, [R1+0x24] ;  /* 0x0000240001d17983 */ /* 0x000ee80000300800 */
[----:B------:R-:W3:Y:S04]  /*569c0*/  LDL.LU R210, [R1] ;  /* 0x0000000001d27983 */ /* 0x000ee80000300800 */
[----:B------:R-:W3:Y:S04]  /*569d0*/  LDL.LU R211, [R1+0x4] ;  /* 0x0000040001d37983 */ /* 0x000ee80000300800 */
        /* <DEDUP_REMOVED lines=15> */
[----:B---3--:R-:W-:Y:S04]  /*56ad0*/  STS.128 [R0+0x200], R208 ;  /* 0x000200d000007388 */ /* 0x008fe80000000c00 */
        /* <DEDUP_REMOVED lines=11> */
[----:B------:R-:W-:Y:S04]  /*56b90*/  STS.128 [R0], R220 ;  /* 0x000000dc00007388 */ /* 0x000fe80000000c00 */
[----:B------:R2:W-:Y:S04]  /*56ba0*/  STS.128 [R0+0x80], R96 ;  /* 0x0000806000007388 */ /* 0x0005e80000000c00 */
[----:B------:R-:W-:Y:S04]  /*56bb0*/  STS.128 [R0+0x200], R92 ;  /* 0x0002005c00007388 */ /* 0x000fe80000000c00 */
[----:B------:R1:W-:Y:S04]  /*56bc0*/  STS.128 [R0+0x280], R224 ;  /* 0x000280e000007388 */ /* 0x0003e80000000c00 */
[----:B------:R-:W-:Y:S01]  /*56bd0*/  BAR.SYNC.DEFER_BLOCKING 0x0 ;  /* 0x0000000000007b1d */ /* 0x000fe20000010000 */
[----:B--2---:R-:W-:Y:S01]  /*56be0*/  LOP3.LUT R99, R2, 0x20, RZ, 0x3c, !PT ;  /* 0x0000002002637812 */ /* 0x004fe200078e3cff */
[----:B------:R-:W-:Y:S01]  /*56bf0*/  IMAD.MOV.U32 R223, RZ, RZ, R193 ;  /* 0x000000ffffdf7224 */ /* 0x000fe200078e00c1 */
[----:B------:R-:W-:-:S03]  /*56c00*/  MOV R222, R192 ;  /* 0x000000c000de7202 */ /* 0x000fc60000000f00 */
[----:B------:R-:W2:Y:S04]  /*56c10*/  LDS.128 R160, [R2] ;  /* 0x0000000002a07984 */ /* 0x000ea80000000c00 */
[----:B------:R-:W-:Y:S04]  /*56c20*/  LDS.128 R96, [R99] ;  /* 0x0000000063607984 */ /* 0x000fe80000000c00 */
[----:B------:R-:W-:Y:S04]  /*56c30*/  LDS.128 R92, [R3] ;  /* 0x00000000035c7984 */ /* 0x000fe80000000c00 */
[----:B------:R-:W-:Y:S01]  /*56c40*/  LDS.128 R124, [R252] ;  /* 0x00000000fc7c7984 */ /* 0x000fe20000000c00 */
[----:B------:R-:W-:Y:S01]  /*56c50*/  MOV R220, R188 ;  /* 0x000000bc00dc7202 */ /* 0x000fe20000000f00 */
[----:B------:R-:W-:-:S02]  /*56c60*/  IMAD.MOV.U32 R221, RZ, RZ, R189 ;  /* 0x000000ffffdd7224 */ /* 0x000fc400078e00bd */
        /* <DEDUP_REMOVED lines=9> */
[----:B------:R-:W-:Y:S01]  /*56d00*/  MOV R226, R6 ;  /* 0x0000000600e27202 */ /* 0x000fe20000000f00 */
[----:B------:R-:W-:Y:S01]  /*56d10*/  IMAD.MOV.U32 R227, RZ, RZ, R7 ;  /* 0x000000ffffe37224 */ /* 0x000fe200078e0007 */
        /* <DEDUP_REMOVED lines=9> */
[----:B------:R-:W-:Y:S01]  /*56db0*/  LDS.128 R192, [R252] ;  /* 0x00000000fcc07984 */ /* 0x000fe20000000c00 */
[----:B------:R-:W-:Y:S01]  /*56dc0*/  MOV R222, R204 ;  /* 0x000000cc00de7202 */ /* 0x000fe20000000f00 */
[----:B------:R-:W-:Y:S01]  /*56dd0*/  IMAD.MOV.U32 R223, RZ, RZ, R205 ;  /* 0x000000ffffdf7224 */ /* 0x000fe200078e00cd */
[----:B------:R-:W-:Y:S01]  /*56de0*/  MOV R220, R76 ;  /* 0x0000004c00dc7202 */ /* 0x000fe20000000f00 */
[----:B------:R-:W-:Y:S01]  /*56df0*/  IMAD.MOV.U32 R221, RZ, RZ, R77 ;  /* 0x000000ffffdd7224 */ /* 0x000fe200078e004d */
[----:B------:R-:W-:Y:S01]  /*56e00*/  BAR.SYNC.DEFER_BLOCKING 0x0 ;  /* 0x0000000000007b1d */ /* 0x000fe20000010000 */
[----:B------:R-:W-:Y:S01]  /*56e10*/  MOV R204, R78 ;  /* 0x0000004e00cc7202 */ /* 0x000fe20000000f00 */
[----:B------:R-:W-:Y:S01]  /*56e20*/  IMAD.MOV.U32 R205, RZ, RZ, R79 ;  /* 0x000000ffffcd7224 */ /* 0x000fe200078e004f */
[----:B------:R-:W-:Y:S01]  /*56e30*/  MOV R76, R196 ;  /* 0x000000c4004c7202 */ /* 0x000fe20000000f00 */
[----:B------:R-:W-:Y:S01]  /*56e40*/  IMAD.MOV.U32 R77, RZ, RZ, R197 ;  /* 0x000000ffff4d7224 */ /* 0x000fe200078e00c5 */
[----:B------:R-:W-:Y:S01]  /*56e50*/  MOV R78, R228 ;  /* 0x000000e4004e7202 */ /* 0x000fe20000000f00 */
[----:B------:R-:W-:-:S05]  /*56e60*/  IMAD.MOV.U32 R79, RZ, RZ, R229 ;  /* 0x000000ffff4f7224 */ /* 0x000fca00078e00e5 */
[----:B------:R1:W-:Y:S04]  /*56e70*/  STS.128 [R0+0x200], R76 ;  /* 0x0002004c00007388 */ /* 0x0003e80000000c00 */
[----:B-1----:R-:W2:Y:S04]  /*56e80*/  LDL.LU R76, [R1+0xd0] ;  /* 0x0000d000014c7983 */ /* 0x002ea80000300800 */
[----:B------:R-:W2:Y:S04]  /*56e90*/  LDL.LU R77, [R1+0xd4] ;  /* 0x0000d400014d7983 */ /* 0x000ea80000300800 */
[----:B------:R-:W2:Y:S04]  /*56ea0*/  LDL.LU R78, [R1+0xc0] ;  /* 0x0000c000014e7983 */ /* 0x000ea80000300800 */
[----:B------:R-:W2:Y:S01]  /*56eb0*/  LDL.LU R79, [R1+0xc4] ;  /* 0x0000c400014f7983 */ /* 0x000ea20000300800 */
[----:B------:R-:W-:Y:S01]  /*56ec0*/  MOV R228, R198 ;  /* 0x000000c600e47202 */ /* 0x000fe20000000f00 */
[----:B------:R-:W-:-:S02]  /*56ed0*/  IMAD.MOV.U32 R229, RZ, RZ, R199 ;  /* 0x000000ffffe57224 */ /* 0x000fc400078e00c7 */
[----:B------:R-:W-:Y:S04]  /*56ee0*/  STS.128 [R0], R220 ;  /* 0x000000dc00007388 */ /* 0x000fe80000000c00 */
[----:B------:R-:W-:Y:S04]  /*56ef0*/  STS.128 [R0+0x80], R204 ;  /* 0x000080cc00007388 */ /* 0x000fe80000000c00 */
[----:B------:R-:W-:Y:S04]  /*56f00*/  STS.128 [R0+0x280], R228 ;  /* 0x000280e400007388 */ /* 0x000fe80000000c00 */
[----:B------:R-:W-:Y:S06]  /*56f10*/  BAR.SYNC.DEFER_BLOCKING 0x0 ;  /* 0x0000000000007b1d */ /* 0x000fec0000010000 */
[----:B------:R-:W-:Y:S04]  /*56f20*/  LDS.128 R204, [R227] ;  /* 0x00000000e3cc7984 */ /* 0x000fe80000000c00 */
[----:B------:R-:W1:Y:S04]  /*56f30*/  LDS.128 R196, [R2] ;  /* 0x0000000002c47984 */ /* 0x000e680000000c00 */
[----:B------:R-:W-:Y:S04]  /*56f40*/  LDS.128 R220, [R3] ;  /* 0x0000000003dc7984 */ /* 0x000fe80000000c00 */
[----:B------:R-:W-:Y:S04]  /*56f50*/  LDS.128 R224, [R252] ;  /* 0x00000000fce07984 */ /* 0x000fe80000000c00 */
[----:B------:R-:W-:Y:S06]  /*56f60*/  BAR.SYNC.DEFER_BLOCKING 0x0 ;  /* 0x0000000000007b1d */ /* 0x000fec0000010000 */
[----:B--2---:R2:W-:Y:S04]  /*56f70*/  STS.128 [R0], R76 ;  /* 0x0000004c00007388 */ /* 0x0045e80000000c00 */
[----:B--2---:R-:W2:Y:S04]  /*56f80*/  LDL.LU R76, [R1+0xd8] ;  /* 0x0000d800014c7983 */ /* 0x004ea80000300800 */
        /* <DEDUP_REMOVED lines=9> */
[----:B--2---:R2:W-:Y:S04]  /*57020*/  STS.128 [R0+0x80], R76 ;  /* 0x0000804c00007388 */ /* 0x0045e80000000c00 */
[----:B--2---:R-:W2:Y:S04]  /*57030*/  LDL.LU R78, [R1+0x30] ;  /* 0x00003000014e7983 */ /* 0x004ea80000300800 */
[----:B------:R-:W2:Y:S04]  /*57040*/  LDL.LU R79, [R1+0x580] ;  /* 0x00058000014f7983 */ /* 0x000ea80000300800 */
[----:B------:R-:W3:Y:S04]  /*57050*/  LDL.LU R244, [R1+0x5c4] ;  /* 0x0005c40001f47983 */ /* 0x000ee80000300800 */
[----:B------:R-:W3:Y:S04]  /*57060*/  LDL.LU R245, [R1+0x5c0] ;  /* 0x0005c00001f57983 */ /* 0x000ee80000300800 */
[----:B------:R-:W3:Y:S04]  /*57070*/  LDL.LU R246, [R1+0x584] ;  /* 0x0005840001f67983 */ /* 0x000ee80000300800 */
[----:B------:R-:W3:Y:S04]  /*57080*/  LDL.LU R247, [R1+0x39c] ;  /* 0x00039c0001f77983 */ /* 0x000ee80000300800 */
[----:B------:R-:W-:Y:S04]  /*57090*/  STS.128 [R0+0x200], R228 ;  /* 0x000200e400007388 */ /* 0x000fe80000000c00 */
[----:B------:R1:W-:Y:S02]  /*570a0*/  STS.128 [R0+0x280], R232 ;  /* 0x000280e800007388 */ /* 0x0003e40000000c00 */
[----:B-1----:R-:W-:-:S02]  /*570b0*/  MOV R232, c[0x0][0x194] ;  /* 0x0000650000e87a02 */ /* 0x002fc40000000f00 */
[----:B------:R-:W-:Y:S01]  /*570c0*/  BAR.SYNC.DEFER_BLOCKING 0x0 ;  /* 0x0000000000007b1d */ /* 0x000fe20000010000 */
[----:B--2---:R-:W-:Y:S02]  /*570d0*/  IMAD R3, R79, c[0x0][0x198], RZ ;  /* 0x000066004f037a24 */ /* 0x004fe400078e02ff */
[C---:B---3--:R-:W-:Y:S01]  /*570e0*/  IMAD R0, R247.reuse, c[0x0][0x194], RZ ;  /* 0x00006500f7007a24 */ /* 0x048fe200078e02ff */
[----:B------:R-:W-:-:S04]  /*570f0*/  ISETP.GE.AND P5, PT, R247, c[0x0][0x178], PT ;  /* 0x00005e00f7007a0c */ /* 0x000fc80003fa6270 */
[C---:B------:R-:W-:Y:S02]  /*57100*/  LEA R230, P6, R0.reuse, c[0x0][0x170], 0x2 ;  /* 0x00005c0000e67a11 */ /* 0x040fe400078c10ff */
[----:B------:R-:W-:Y:S02]  /*57110*/  ISETP.LT.AND P5, PT, R79, c[0x0][0x17c], !P5 ;  /* 0x00005f004f007a0c */ /* 0x000fe40006fa1270 */
[----:B------:R-:W-:-:S05]  /*57120*/  LEA.HI.X.SX32 R231, R0, c[0x0][0x174], 0x2, P6 ;  /* 0x00005d0000e77a11 */ /* 0x000fca00030f16ff */
[----:B------:R-:W-:-:S06]  /*57130*/  IMAD.WIDE R76, R3, 0x4, R230 ;  /* 0x00000004034c7825 */ /* 0x000fcc00078e02e6 */
[----:B------:R1:W-:Y:S01]  /*57140*/  @P5 STG.E [R76.64], R78 ;  /* 0x0000004e4c005986 */ /* 0x0003e2000c101908 */
[----:B------:R-:W-:-:S04]  /*57150*/  ISETP.GE.AND P5, PT, R246, c[0x0][0x178], PT ;  /* 0x00005e00f6007a0c */ /* 0x000fc80003fa6270 */
[----:B------:R-:W-:Y:S01]  /*57160*/  ISETP.LT.AND P5, PT, R79, c[0x0][0x17c], !P5 ;  /* 0x00005f004f007a0c */ /* 0x000fe20006fa1270 */
[----:B-1----:R-:W-:-:S05]  /*57170*/  IMAD R76, R246, c[0x0][0x194], RZ ;  /* 0x00006500f64c7a24 */ /* 0x002fca00078e02ff */
[----:B------:R-:W-:-:S04]  /*57180*/  LEA R228, P6, R76, c[0x0][0x170], 0x2 ;  /* 0x00005c004ce47a11 */ /* 0x000fc800078c10ff */
[----:B------:R-:W-:-:S05]  /*57190*/  LEA.HI.X.SX32 R229, R76, c[0x0][0x174], 0x2, P6 ;  /* 0x00005d004ce57a11 */ /* 0x000fca00030f16ff */
[----:B------:R-:W-:-:S05]  /*571a0*/  IMAD.WIDE R76, R3, 0x4, R228 ;  /* 0x00000004034c7825 */ /* 0x000fca00078e02e4 */
[----:B------:R1:W-:Y:S04]  /*571b0*/  @P5 STG.E [R76.64], R236 ;  /* 0x000000ec4c005986 */ /* 0x0003e8000c101908 */
[----:B-1----:R-:W2:Y:S04]  /*571c0*/  LDL.LU R236, [R1+0x34] ;  /* 0x0000340001ec7983 */ /* 0x002ea80000300800 */
[----:B------:R-:W3:Y:S01]  /*571d0*/  LDL.LU R234, [R1+0x10] ;  /* 0x0000100001ea7983 */ /* 0x000ee20000300800 */
[----:B------:R-:W-:Y:S01]  /*571e0*/  IMAD R0, R232, 0x80, R0 ;  /* 0x00000080e8007824 */ /* 0x000fe200078e0200 */
[----:B------:R-:W-:-:S02]  /*571f0*/  ISETP.GE.AND P5, PT, R79, c[0x0][0x17c], PT ;  /* 0x00005f004f007a0c */ /* 0x000fc40003fa6270 */
[----:B------:R-:W3:Y:S02]  /*57200*/  LDL.LU R235, [R1+0x14] ;  /* 0x0000140001eb7983 */ /* 0x000ee40000300800 */
[----:B------:R-:W-:-:S04]  /*57210*/  LEA R78, P6, R0, c[0x0][0x170], 0x2 ;  /* 0x00005c00004e7a11 */ /* 0x000fc800078c10ff */
[----:B------:R-:W-:Y:S02]  /*57220*/  LEA.HI.X.SX32 R79, R0, c[0x0][0x174], 0x2, P6 ;  /* 0x00005d00004f7a11 */ /* 0x000fe400030f16ff */
[----:B------:R-:W-:-:S03]  /*57230*/  ISETP.LT.AND P6, PT, R245, c[0x0][0x178], !P5 ;  /* 0x00005e00f5007a0c */ /* 0x000fc60006fc1270 */
[----:B------:R-:W-:Y:S01]  /*57240*/  IMAD.WIDE R76, R3, 0x4, R78 ;  /* 0x00000004034c7825 */ /* 0x000fe200078e024e */
[----:B------:R-:W-:Y:S02]  /*57250*/  LEA R0, R232, R0, 0x6 ;  /* 0x00000000e8007211 */ /* 0x000fe400078e30ff */
[----:B------:R-:W-:-:S07]  /*57260*/  ISETP.LT.AND P5, PT, R244, c[0x0][0x178], !P5 ;  /* 0x00005e00f4007a0c */ /* 0x000fce0006fa1270 */
[----:B------:R1:W-:Y:S02]  /*57270*/  @P6 STG.E [R76.64], R40 ;  /* 0x000000284c006986 */ /* 0x0003e4000c101908 */
[----:B-1----:R-:W-:-:S04]  /*57280*/  LEA R76, P6, R0, c[0x0][0x170], 0x2 ;  /* 0x00005c00004c7a11 */ /* 0x002fc800078c10ff */
[----:B------:R-:W-:-:S05]  /*57290*/  LEA.HI.X.SX32 R77, R0, c[0x0][0x174], 0x2, P6 ;  /* 0x00005d00004d7a11 */ /* 0x000fca00030f16ff */
[----:B------:R-:W-:-:S05]  /*572a0*/  IMAD.WIDE R232, R3, 0x4, R76 ;  /* 0x0000000403e87825 */ /* 0x000fca00078e024c */
[----:B------:R1:W-:Y:S04]  /*572b0*/  @P5 STG.E [R232.64], R56 ;  /* 0x00000038e8005986 */ /* 0x0003e8000c101908 */
[----:B-1----:R-:W3:Y:S01]  /*572c0*/  LDL.LU R56, [R1+0x1ee4] ;  /* 0x001ee40001387983 */ /* 0x002ee20000300800 */
[----:B------:R-:W-:Y:S02]  /*572d0*/  ISETP.LT.AND P5, PT, R247, c[0x0][0x178], !P4 ;  /* 0x00005e00f7007a0c */ /* 0x000fe400067a1270 */
[----:B------:R-:W-:Y:S02]  /*572e0*/  IADD3 R0, R3, c[0x0][0x198], RZ ;  /* 0x0000660003007a10 */ /* 0x000fe40007ffe0ff */
[----:B------:R-:W-:-:S03]  /*572f0*/  ISETP.LT.AND P6, PT, R246, c[0x0][0x178], !P4 ;  /* 0x00005e00f6007a0c */ /* 0x000fc600067c1270 */
[----:B------:R-:W-:-:S06]  /*57300*/  IMAD.WIDE R232, R0, 0x4, R230 ;  /* 0x0000000400e87825 */ /* 0x000fcc00078e02e6 */
[----:B--2---:R1:W-:Y:S01]  /*57310*/  @P5 STG.E [R232.64], R236 ;  /* 0x000000ece8005986 */ /* 0x0043e2000c101908 */
[----:B------:R-:W-:Y:S02]  /*57320*/  ISETP.LT.AND P5, PT, R245, c[0x0][0x178], !P4 ;  /* 0x00005e00f5007a0c */ /* 0x000fe400067a1270 */
[----:B------:R-:W-:Y:S01]  /*57330*/  ISETP.LT.AND P4, PT, R244, c[0x0][0x178], !P4 ;  /* 0x00005e00f4007a0c */ /* 0x000fe20006781270 */
[----:B-1----:R-:W-:-:S05]  /*57340*/  IMAD.WIDE R232, R0, 0x4, R228 ;  /* 0x0000000400e87825 */ /* 0x002fca00078e02e4 */
[----:B------:R1:W-:Y:S02]  /*57350*/  @P6 STG.E [R232.64], R237 ;  /* 0x000000ede8006986 */ /* 0x0003e4000c101908 */
[----:B-1----:R-:W-:-:S05]  /*57360*/  IMAD.WIDE R232, R0, 0x4, R78 ;  /* 0x0000000400e87825 */ /* 0x002fca00078e024e */
[----:B------:R1:W-:Y:S02]  /*57370*/  @P5 STG.E [R232.64], R41 ;  /* 0x00000029e8005986 */ /* 0x0003e4000c101908 */
[C---:B-1----:R-:W-:Y:S01]  /*57380*/  IMAD.WIDE R40, R0.reuse, 0x4, R76 ;  /* 0x0000000400287825 */ /* 0x042fe200078e024c */
[----:B------:R-:W-:-:S04]  /*57390*/  IADD3 R0, R0, c[0x0][0x198], RZ ;  /* 0x0000660000007a10 */ /* 0x000fc80007ffe0ff */
[----:B------:R1:W-:Y:S01]  /*573a0*/  @P4 STG.E [R40.64], R57 ;  /* 0x0000003928004986 */ /* 0x0003e2000c101908 */
[----:B------:R-:W-:Y:S02]  /*573b0*/  ISETP.LT.AND P4, PT, R247, c[0x0][0x178], !P3 ;  /* 0x00005e00f7007a0c */ /* 0x000fe40005f81270 */
[----:B------:R-:W-:Y:S01]  /*573c0*/  ISETP.LT.AND P5, PT, R246, c[0x0][0x178], !P3 ;  /* 0x00005e00f6007a0c */ /* 0x000fe20005fa1270 */
[----:B-1----:R-:W-:-:S10]  /*573d0*/  IMAD.WIDE R40, R0, 0x4, R230 ;  /* 0x0000000400287825 */ /* 0x002fd400078e02e6 */
[----:B---3--:R1:W-:Y:S01]  /*573e0*/  @P4 STG.E [R40.64], R234 ;  /* 0x000000ea28004986 */ /* 0x0083e2000c101908 */
[----:B------:R-:W-:Y:S02]  /*573f0*/  ISETP.LT.AND P4, PT, R245, c[0x0][0x178], !P3 ;  /* 0x00005e00f5007a0c */ /* 0x000fe40005f81270 */
[----:B------:R-:W-:Y:S01]  /*57400*/  ISETP.LT.AND P3, PT, R244, c[0x0][0x178], !P3 ;  /* 0x00005e00f4007a0c */ /* 0x000fe20005f61270 */
[----:B-1----:R-:W-:-:S05]  /*57410*/  IMAD.WIDE R40, R0, 0x4, R228 ;  /* 0x0000000400287825 */ /* 0x002fca00078e02e4 */
[----:B------:R1:W-:Y:S02]  /*57420*/  @P5 STG.E [R40.64], R36 ;  /* 0x0000002428005986 */ /* 0x0003e4000c101908 */
[----:B-1----:R-:W-:-:S05]  /*57430*/  IMAD.WIDE R40, R0, 0x4, R78 ;  /* 0x0000000400287825 */ /* 0x002fca00078e024e */
[----:B------:R1:W-:Y:S01]  /*57440*/  @P4 STG.E [R40.64], R52 ;  /* 0x0000003428004986 */ /* 0x0003e2000c101908 */
[C---:B------:R-:W-:Y:S01]  /*57450*/  IADD3 R3, R0.reuse, c[0x0][0x198], RZ ;  /* 0x0000660000037a10 */ /* 0x040fe20007ffe0ff */
[----:B-1----:R-:W-:-:S05]  /*57460*/  IMAD.WIDE R40, R0, 0x4, R76 ;  /* 0x0000000400287825 */ /* 0x002fca00078e024c */
[----:B------:R1:W-:Y:S01]  /*57470*/  @P3 STG.E [R40.64], R80 ;  /* 0x0000005028003986 */ /* 0x0003e2000c101908 */
[----:B------:R-:W-:Y:S02]  /*57480*/  ISETP.LT.AND P3, PT, R247, c[0x0][0x178], !P2 ;  /* 0x00005e00f7007a0c */ /* 0x000fe40005761270 */
[----:B------:R-:W-:Y:S01]  /*57490*/  ISETP.LT.AND P4, PT, R246, c[0x0][0x178], !P2 ;  /* 0x00005e00f6007a0c */ /* 0x000fe20005781270 */
[C---:B-1----:R-:W-:Y:S01]  /*574a0*/  IMAD.WIDE R40, R3.reuse, 0x4, R230 ;  /* 0x0000000403287825 */ /* 0x042fe200078e02e6 */
[----:B------:R-:W-:Y:S01]  /*574b0*/  IADD3 R0, R3, c[0x0][0x198], RZ ;  /* 0x0000660003007a10 */ /* 0x000fe20007ffe0ff */
[----:B------:R-:W2:Y:S08]  /*574c0*/  LDL.LU R80, [R1+0x1ef0] ;  /* 0x001ef00001507983 */ /* 0x000eb00000300800 */
[----:B------:R1:W-:Y:S01]  /*574d0*/  @P3 STG.E [R40.64], R235 ;  /* 0x000000eb28003986 */ /* 0x0003e2000c101908 */
[----:B------:R-:W-:-:S02]  /*574e0*/  ISETP.LT.AND P3, PT, R245, c[0x0][0x178], !P2 ;  /* 0x00005e00f5007a0c */ /* 0x000fc40005761270 */
[----:B------:R-:W-:Y:S01]  /*574f0*/  ISETP.LT.AND P2, PT, R244, c[0x0][0x178], !P2 ;  /* 0x00005e00f4007a0c */ /* 0x000fe20005741270 */
[----:B-1----:R-:W-:-:S05]  /*57500*/  IMAD.WIDE R40, R3, 0x4, R228 ;  /* 0x0000000403287825 */ /* 0x002fca00078e02e4 */
[----:B------:R1:W-:Y:S01]  /*57510*/  @P4 STG.E [R40.64], R37 ;  /* 0x0000002528004986 */ /* 0x0003e2000c101908 */
[----:B------:R-:W-:Y:S01]  /*57520*/  ISETP.LT.AND P4, PT, R247, c[0x0][0x178], !P1 ;  /* 0x00005e00f7007a0c */ /* 0x000fe20004f81270 */
[----:B-1----:R-:W-:-:S05]  /*57530*/  IMAD.WIDE R36, R3, 0x4, R78 ;  /* 0x0000000403247825 */ /* 0x002fca00078e024e */
[----:B------:R1:W-:Y:S01]  /*57540*/  @P3 STG.E [R36.64], R53 ;  /* 0x0000003524003986 */ /* 0x0003e2000c101908 */
[----:B------:R-:W-:-:S04]  /*57550*/  IMAD.WIDE R40, R0, 0x4, R230 ;  /* 0x0000000400287825 */ /* 0x000fc800078e02e6 */
[----:B-1----:R-:W-:-:S05]  /*57560*/  IMAD.WIDE R36, R3, 0x4, R76 ;  /* 0x0000000403247825 */ /* 0x002fca00078e024c */
[----:B------:R1:W-:Y:S04]  /*57570*/  @P2 STG.E [R36.64], R81 ;  /* 0x0000005124002986 */ /* 0x0003e8000c101908 */
[----:B------:R3:W-:Y:S01]  /*57580*/  @P4 STG.E [R40.64], R248 ;  /* 0x000000f828004986 */ /* 0x0007e2000c101908 */
[----:B------:R-:W-:-:S03]  /*57590*/  ISETP.GE.AND P4, PT, R56, c[0x0][0x17c], PT ;  /* 0x00005f0038007a0c */ /* 0x000fc60003f86270 */
[----:B------:R-:W4:Y:S01]  /*575a0*/  LDL.LU R56, [R1+0x1ef4] ;  /* 0x001ef40001387983 */ /* 0x000f220000300800 */
[----:B------:R-:W-:Y:S02]  /*575b0*/  ISETP.LT.AND P5, PT, R246, c[0x0][0x178], !P1 ;  /* 0x00005e00f6007a0c */ /* 0x000fe40004fa1270 */
[----:B------:R-:W-:Y:S01]  /*575c0*/  ISETP.LT.AND P6, PT, R245, c[0x0][0x178], !P1 ;  /* 0x00005e00f5007a0c */ /* 0x000fe20004fc1270 */
[----:B-1----:R-:W-:Y:S01]  /*575d0*/  IMAD.WIDE R36, R0, 0x4, R228 ;  /* 0x0000000400247825 */ /* 0x002fe200078e02e4 */
[----:B------:R-:W-:Y:S01]  /*575e0*/  ISETP.LT.AND P1, PT, R244, c[0x0][0x178], !P1 ;  /* 0x00005e00f4007a0c */ /* 0x000fe20004f21270 */
[----:B------:R-:W4:Y:S01]  /*575f0*/  LDL.LU R57, [R1+0x1f00] ;  /* 0x001f000001397983 */ /* 0x000f220000300800 */
[----:B------:R-:W-:Y:S01]  /*57600*/  ISETP.LT.AND P2, PT, R247, c[0x0][0x178], !P0 ;  /* 0x00005e00f7007a0c */ /* 0x000fe20004741270 */
[----:B---3--:R-:W-:Y:S01]  /*57610*/  IMAD.WIDE R40, R0, 0x4, R78 ;  /* 0x0000000400287825 */ /* 0x008fe200078e024e */
[----:B------:R-:W-:Y:S02]  /*57620*/  ISETP.LT.AND P3, PT, R246, c[0x0][0x178], !P0 ;  /* 0x00005e00f6007a0c */ /* 0x000fe40004761270 */
[----:B------:R-:W-:-:S03]  /*57630*/  IADD3 R3, R0, c[0x0][0x198], RZ ;  /* 0x0000660000037a10 */ /* 0x000fc60007ffe0ff */
[----:B------:R1:W-:Y:S01]  /*57640*/  @P5 STG.E [R36.64], R12 ;  /* 0x0000000c24005986 */ /* 0x0003e2000c101908 */
[----:B------:R-:W-:Y:S01]  /*57650*/  ISETP.LT.AND P5, PT, R245, c[0x0][0x178], !P0 ;  /* 0x00005e00f5007a0c */ /* 0x000fe200047a1270 */
[----:B------:R-:W-:Y:S01]  /*57660*/  IMAD.WIDE R52, R3, 0x4, R228 ;  /* 0x0000000403347825 */ /* 0x000fe200078e02e4 */
[----:B------:R-:W-:Y:S01]  /*57670*/  ISETP.LT.AND P0, PT, R244, c[0x0][0x178], !P0 ;  /* 0x00005e00f4007a0c */ /* 0x000fe20004701270 */
[----:B------:R3:W-:Y:S01]  /*57680*/  @P6 STG.E [R40.64], R48 ;  /* 0x0000003028006986 */ /* 0x0007e2000c101908 */
[----:B------:R-:W-:Y:S01]  /*57690*/  ISETP.LT.AND P6, PT, R247, c[0x0][0x178], !P4 ;  /* 0x00005e00f7007a0c */ /* 0x000fe200067c1270 */
[----:B-1----:R-:W-:-:S04]  /*576a0*/  IMAD.WIDE R36, R0, 0x4, R76 ;  /* 0x0000000400247825 */ /* 0x002fc800078e024c */
[C---:B---3--:R-:W-:Y:S01]  /*576b0*/  IMAD.WIDE R40, R3.reuse, 0x4, R230 ;  /* 0x0000000403287825 */ /* 0x048fe200078e02e6 */
[----:B------:R1:W-:Y:S01]  /*576c0*/  @P1 STG.E [R36.64], R64 ;  /* 0x0000004024001986 */ /* 0x0003e2000c101908 */
[----:B------:R-:W-:Y:S02]  /*576d0*/  IADD3 R0, R3, c[0x0][0x198], RZ ;  /* 0x0000660003007a10 */ /* 0x000fe40007ffe0ff */
[----:B------:R-:W-:Y:S01]  /*576e0*/  ISETP.LT.AND P1, PT, R246, c[0x0][0x178], !P4 ;  /* 0x00005e00f6007a0c */ /* 0x000fe20006721270 */
[----:B------:R3:W-:Y:S04]  /*576f0*/  @P2 STG.E [R40.64], R249 ;  /* 0x000000f928002986 */ /* 0x0007e8000c101908 */
[----:B------:R3:W-:Y:S01]  /*57700*/  @P3 STG.E [R52.64], R13 ;  /* 0x0000000d34003986 */ /* 0x0007e2000c101908 */
[----:B------:R-:W-:Y:S01]  /*57710*/  ISETP.LT.AND P3, PT, R245, c[0x0][0x178], !P4 ;  /* 0x00005e00f5007a0c */ /* 0x000fe20006761270 */
[----:B-1----:R-:W-:-:S02]  /*57720*/  IMAD.WIDE R36, R3, 0x4, R76 ;  /* 0x0000000403247825 */ /* 0x002fc400078e024c */
[----:B------:R-:W4:Y:S02]  /*57730*/  LDL.LU R48, [R1+0x1f0c] ;  /* 0x001f0c0001307983 */ /* 0x000f240000300800 */
[----:B---3--:R-:W-:-:S04]  /*57740*/  IMAD.WIDE R40, R0, 0x4, R230 ;  /* 0x0000000400287825 */ /* 0x008fc800078e02e6 */
[----:B------:R-:W-:Y:S01]  /*57750*/  IMAD.WIDE R12, R3, 0x4, R78 ;  /* 0x00000004030c7825 */ /* 0x000fe200078e024e */
[----:B------:R-:W-:-:S04]  /*57760*/  ISETP.LT.AND P4, PT, R244, c[0x0][0x178], !P4 ;  /* 0x00005e00f4007a0c */ /* 0x000fc80006781270 */
[----:B------:R1:W-:Y:S04]  /*57770*/  @P5 STG.E [R12.64], R49 ;  /* 0x000000310c005986 */ /* 0x0003e8000c101908 */
[----:B------:R3:W-:Y:S01]  /*57780*/  @P0 STG.E [R36.64], R65 ;  /* 0x0000004124000986 */ /* 0x0007e2000c101908 */
[----:B------:R-:W-:-:S03]  /*57790*/  IADD3 R3, R0, c[0x0][0x198], RZ ;  /* 0x0000660000037a10 */ /* 0x000fc60007ffe0ff */
[----:B------:R3:W-:Y:S01]  /*577a0*/  @P6 STG.E [R40.64], R240 ;  /* 0x000000f028006986 */ /* 0x0007e2000c101908 */
[----:B-1----:R-:W-:-:S04]  /*577b0*/  IMAD.WIDE R12, R0, 0x4, R228 ;  /* 0x00000004000c7825 */ /* 0x002fc800078e02e4 */
[----:B---3--:R-:W-:Y:S01]  /*577c0*/  IMAD.WIDE R36, R0, 0x4, R78 ;  /* 0x0000000400247825 */ /* 0x008fe200078e024e */
[----:B------:R1:W-:Y:S04]  /*577d0*/  @P1 STG.E [R12.64], R8 ;  /* 0x000000080c001986 */ /* 0x0003e8000c101908 */
[----:B------:R3:W-:Y:S01]  /*577e0*/  @P3 STG.E [R36.64], R44 ;  /* 0x0000002c24003986 */ /* 0x0007e2000c101908 */
[----:B------:R-:W-:-:S04]  /*577f0*/  IMAD.WIDE R40, R3, 0x4, R228 ;  /* 0x0000000403287825 */ /* 0x000fc800078e02e4 */
[----:B-1----:R-:W-:-:S04]  /*57800*/  IMAD.WIDE R12, R0, 0x4, R76 ;  /* 0x00000004000c7825 */ /* 0x002fc800078e024c */
[----:B---3--:R-:W-:Y:S01]  /*57810*/  IMAD.WIDE R36, R3, 0x4, R230 ;  /* 0x0000000403247825 */ /* 0x008fe200078e02e6 */
[----:B------:R-:W-:Y:S01]  /*57820*/  @P4 STG.E [R12.64], R60 ;  /* 0x0000003c0c004986 */ /* 0x000fe2000c101908 */
[----:B--2---:R-:W-:-:S04]  /*57830*/  ISETP.GE.AND P2, PT, R80, c[0x0][0x17c], PT ;  /* 0x00005f0050007a0c */ /* 0x004fc80003f46270 */
[----:B------:R-:W-:Y:S02]  /*57840*/  ISETP.LT.AND P5, PT, R247, c[0x0][0x178], !P2 ;  /* 0x00005e00f7007a0c */ /* 0x000fe400057a1270 */
[----:B------:R-:W-:Y:S02]  /*57850*/  ISETP.LT.AND P6, PT, R246, c[0x0][0x178], !P2 ;  /* 0x00005e00f6007a0c */ /* 0x000fe400057c1270 */
[----:B------:R-:W-:-:S09]  /*57860*/  ISETP.LT.AND P3, PT, R245, c[0x0][0x178], !P2 ;  /* 0x00005e00f5007a0c */ /* 0x000fd20005761270 */
[----:B------:R-:W-:Y:S04]  /*57870*/  @P5 STG.E [R36.64], R241 ;  /* 0x000000f124005986 */ /* 0x000fe8000c101908 */
[----:B------:R1:W-:Y:S02]  /*57880*/  @P6 STG.E [R40.64], R9 ;  /* 0x0000000928006986 */ /* 0x0003e4000c101908 */
[----:B-1----:R-:W-:-:S05]  /*57890*/  IMAD.WIDE R8, R3, 0x4, R78 ;  /* 0x0000000403087825 */ /* 0x002fca00078e024e */
[----:B------:R1:W-:Y:S01]  /*578a0*/  @P3 STG.E [R8.64], R45 ;  /* 0x0000002d08003986 */ /* 0x0003e2000c101908 */
[----:B----4-:R-:W-:-:S03]  /*578b0*/  ISETP.GE.AND P0, PT, R56, c[0x0][0x17c], PT ;  /* 0x00005f0038007a0c */ /* 0x010fc60003f06270 */
[----:B------:R-:W2:Y:S04]  /*578c0*/  LDL.LU R56, [R1+0x38] ;  /* 0x0000380001387983 */ /* 0x000ea80000300800 */
[----:B------:R-:W3:Y:S04]  /*578d0*/  LDL.LU R236, [R1+0x3c] ;  /* 0x00003c0001ec7983 */ /* 0x000ee80000300800 */
[----:B-1----:R-:W4:Y:S04]  /*578e0*/  LDL.LU R45, [R1+0x1f24] ;  /* 0x001f2400012d7983 */ /* 0x002f280000300800 */
[----:B------:R-:W3:Y:S04]  /*578f0*/  LDL.LU R234, [R1+0x18] ;  /* 0x0000180001ea7983 */ /* 0x000ee80000300800 */
[----:B------:R-:W3:Y:S04]  /*57900*/  LDL.LU R44, [R1+0x1f20] ;  /* 0x001f2000012c7983 */ /* 0x000ee80000300800 */
[----:B------:R-:W3:Y:S01]  /*57910*/  LDL.LU R41, [R1+0x1f34] ;  /* 0x001f340001297983 */ /* 0x000ee20000300800 */
[----:B------:R-:W-:-:S03]  /*57920*/  ISETP.LT.AND P2, PT, R244, c[0x0][0x178], !P2 ;  /* 0x00005e00f4007a0c */ /* 0x000fc60005741270 */
[----:B------:R-:W4:Y:S04]  /*57930*/  LDL.LU R235, [R1+0x1c] ;  /* 0x00001c0001eb7983 */ /* 0x000f280000300800 */
[----:B------:R-:W4:Y:S01]  /*57940*/  LDL.LU R40, [R1+0x1f3c] ;  /* 0x001f3c0001287983 */ /* 0x000f220000300800 */
[----:B------:R-:W-:Y:S01]  /*57950*/  ISETP.LT.AND P4, PT, R247, c[0x0][0x178], !P0 ;  /* 0x00005e00f7007a0c */ /* 0x000fe20004781270 */
[C---:B------:R-:W-:Y:S01]  /*57960*/  IMAD.WIDE R12, R3.reuse, 0x4, R76 ;  /* 0x00000004030c7825 */ /* 0x040fe200078e024c */
[----:B------:R-:W-:Y:S02]  /*57970*/  ISETP.LT.AND P5, PT, R246, c[0x0][0x178], !P0 ;  /* 0x00005e00f6007a0c */ /* 0x000fe400047a1270 */
[----:B------:R-:W-:Y:S02]  /*57980*/  IADD3 R3, R3, c[0x0][0x198], RZ ;  /* 0x0000660003037a10 */ /* 0x000fe40007ffe0ff */
[----:B------:R-:W-:Y:S01]  /*57990*/  ISETP.LT.AND P6, PT, R245, c[0x0][0x178], !P0 ;  /* 0x00005e00f5007a0c */ /* 0x000fe200047c1270 */
[----:B------:R1:W-:Y:S01]  /*579a0*/  @P2 STG.E [R12.64], R61 ;  /* 0x0000003d0c002986 */ /* 0x0003e2000c101908 */
[----:B------:R-:W-:Y:S01]  /*579b0*/  ISETP.LT.AND P0, PT, R244, c[0x0][0x178], !P0 ;  /* 0x00005e00f4007a0c */ /* 0x000fe20004701270 */
[----:B------:R-:W-:Y:S01]  /*579c0*/  IMAD.WIDE R8, R3, 0x4, R230 ;  /* 0x0000000403087825 */ /* 0x000fe200078e02e6 */
[----:B------:R-:W-:-:S03]  /*579d0*/  ISETP.GE.AND P1, PT, R57, c[0x0][0x17c], PT ;  /* 0x00005f0039007a0c */ /* 0x000fc60003f26270 */
[----:B------:R-:W-:Y:S01]  /*579e0*/  IMAD.WIDE R36, R3, 0x4, R78 ;  /* 0x0000000403247825 */ /* 0x000fe200078e024e */
[----:B------:R-:W-:-:S03]  /*579f0*/  ISETP.LT.AND P2, PT, R247, c[0x0][0x178], !P1 ;  /* 0x00005e00f7007a0c */ /* 0x000fc60004f41270 */
[C---:B-1----:R-:W-:Y:S01]  /*57a00*/  IMAD.WIDE R12, R3.reuse, 0x4, R228 ;  /* 0x00000004030c7825 */ /* 0x042fe200078e02e4 */
[----:B------:R-:W-:Y:S02]  /*57a10*/  ISETP.GE.AND P3, PT, R48, c[0x0][0x17c], PT ;  /* 0x00005f0030007a0c */ /* 0x000fe40003f66270 */
[----:B------:R-:W-:Y:S01]  /*57a20*/  IADD3 R0, R3, c[0x0][0x198], RZ ;  /* 0x0000660003007a10 */ /* 0x000fe20007ffe0ff */
[----:B--2---:R1:W-:Y:S01]  /*57a30*/  @P4 STG.E [R8.64], R56 ;  /* 0x0000003808004986 */ /* 0x0043e2000c101908 */
[----:B------:R-:W-:-:S03]  /*57a40*/  ISETP.LT.AND P4, PT, R246, c[0x0][0x178], !P1 ;  /* 0x00005e00f6007a0c */ /* 0x000fc60004f81270 */
[----:B------:R2:W-:Y:S01]  /*57a50*/  @P5 STG.E [R12.64], R238 ;  /* 0x000000ee0c005986 */ /* 0x0005e2000c101908 */
[----:B------:R-:W-:Y:S02]  /*57a60*/  ISETP.LT.AND P5, PT, R245, c[0x0][0x178], !P1 ;  /* 0x00005e00f5007a0c */ /* 0x000fe40004fa1270 */
[----:B------:R-:W-:Y:S01]  /*57a70*/  ISETP.LT.AND P1, PT, R244, c[0x0][0x178], !P1 ;  /* 0x00005e00f4007a0c */ /* 0x000fe20004f21270 */
[----:B------:R3:W-:Y:S01]  /*57a80*/  @P6 STG.E [R36.64], R42 ;  /* 0x0000002a24006986 */ /* 0x0007e2000c101908 */
[----:B-1----:R-:W-:Y:S01]  /*57a90*/  IMAD.WIDE R8, R3, 0x4, R76 ;  /* 0x0000000403087825 */ /* 0x002fe200078e024c */
[----:B------:R-:W-:-:S03]  /*57aa0*/  ISETP.LT.AND P6, PT, R247, c[0x0][0x178], !P3 ;  /* 0x00005e00f7007a0c */ /* 0x000fc60005fc1270 */
[----:B--2---:R-:W-:Y:S01]  /*57ab0*/  IMAD.WIDE R12, R0, 0x4, R230 ;  /* 0x00000004000c7825 */ /* 0x004fe200078e02e6 */
[----:B------:R1:W-:Y:S01]  /*57ac0*/  @P0 STG.E [R8.64], R58 ;  /* 0x0000003a08000986 */ /* 0x0003e2000c101908 */
[----:B------:R-:W-:Y:S02]  /*57ad0*/  ISETP.LT.AND P0, PT, R246, c[0x0][0x178], !P3 ;  /* 0x00005e00f6007a0c */ /* 0x000fe40005f01270 */
[C---:B---3--:R-:W-:Y:S01]  /*57ae0*/  IMAD.WIDE R36, R0.reuse, 0x4, R228 ;  /* 0x0000000400247825 */ /* 0x048fe200078e02e4 */
[C---:B------:R-:W-:Y:S01]  /*57af0*/  IADD3 R3, R0.reuse, c[0x0][0x198], RZ ;  /* 0x0000660000037a10 */ /* 0x040fe20007ffe0ff */
[----:B------:R2:W-:Y:S02]  /*57b00*/  @P2 STG.E [R12.64], R236 ;  /* 0x000000ec0c002986 */ /* 0x0005e4000c101908 */
[C---:B-1----:R-:W-:Y:S02]  /*57b10*/  IMAD.WIDE R8, R0.reuse, 0x4, R78 ;  /* 0x0000000400087825 */ /* 0x042fe400078e024e */
[----:B------:R1:W-:Y:S02]  /*57b20*/  @P4 STG.E [R36.64], R239 ;  /* 0x000000ef24004986 */ /* 0x0003e4000c101908 */
[----:B--2---:R-:W-:-:S02]  /*57b30*/  IMAD.WIDE R12, R0, 0x4, R76 ;  /* 0x00000004000c7825 */ /* 0x004fc400078e024c */
[----:B------:R2:W-:Y:S02]  /*57b40*/  @P5 STG.E [R8.64], R43 ;  /* 0x0000002b08005986 */ /* 0x0005e4000c101908 */
[C---:B-1----:R-:W-:Y:S02]  /*57b50*/  IMAD.WIDE R36, R3.reuse, 0x4, R230 ;  /* 0x0000000403247825 */ /* 0x042fe400078e02e6 */
[----:B------:R1:W-:Y:S02]  /*57b60*/  @P1 STG.E [R12.64], R59 ;  /* 0x0000003b0c001986 */ /* 0x0003e4000c101908 */
[----:B--2---:R-:W-:Y:S02]  /*57b70*/  IMAD.WIDE R8, R3, 0x4, R228 ;  /* 0x0000000403087825 */ /* 0x004fe400078e02e4 */
[----:B------:R-:W-:Y:S04]  /*57b80*/  @P6 STG.E [R36.64], R234 ;  /* 0x000000ea24006986 */ /* 0x000fe8000c101908 */
[----:B------:R2:W-:Y:S01]  /*57b90*/  @P0 STG.E [R8.64], R38 ;  /* 0x0000002608000986 */ /* 0x0005e2000c101908 */
[----:B------:R-:W-:-:S03]  /*57ba0*/  ISETP.GE.AND P0, PT, R41, c[0x0][0x17c], PT ;  /* 0x00005f0029007a0c */ /* 0x000fc60003f06270 */
[----:B------:R-:W3:Y:S01]  /*57bb0*/  LDL.LU R41, [R1+0x1f54] ;  /* 0x001f540001297983 */ /* 0x000ee20000300800 */
[----:B------:R-:W-:Y:S01]  /*57bc0*/  ISETP.LT.AND P4, PT, R245, c[0x0][0x178], !P3 ;  /* 0x00005e00f5007a0c */ /* 0x000fe20005f81270 */
[----:B-1----:R-:W-:Y:S01]  /*57bd0*/  IMAD.WIDE R12, R3, 0x4, R78 ;  /* 0x00000004030c7825 */ /* 0x002fe200078e024e */
[----:B----4-:R-:W-:Y:S02]  /*57be0*/  ISETP.GE.AND P2, PT, R45, c[0x0][0x17c], PT ;  /* 0x00005f002d007a0c */ /* 0x010fe40003f46270 */
[----:B------:R-:W-:Y:S02]  /*57bf0*/  ISETP.LT.AND P3, PT, R244, c[0x0][0x178], !P3 ;  /* 0x00005e00f4007a0c */ /* 0x000fe40005f61270 */
[----:B------:R-:W-:Y:S02]  /*57c00*/  ISETP.LT.AND P5, PT, R247, c[0x0][0x178], !P2 ;  /* 0x00005e00f7007a0c */ /* 0x000fe400057a1270 */
[----:B------:R-:W-:Y:S01]  /*57c10*/  ISETP.LT.AND P6, PT, R246, c[0x0][0x178], !P2 ;  /* 0x00005e00f6007a0c */ /* 0x000fe200057c1270 */
[C---:B--2---:R-:W-:Y:S01]  /*57c20*/  IMAD.WIDE R8, R3.reuse, 0x4, R76 ;  /* 0x0000000403087825 */ /* 0x044fe200078e024c */
[----:B------:R-:W-:-:S03]  /*57c30*/  IADD3 R0, R3, c[0x0][0x198], RZ ;  /* 0x0000660003007a10 */ /* 0x000fc60007ffe0ff */
[----:B------:R1:W-:Y:S01]  /*57c40*/  @P4 STG.E [R12.64], R54 ;  /* 0x000000360c004986 */ /* 0x0003e2000c101908 */
[----:B------:R-:W-:Y:S01]  /*57c50*/  ISETP.LT.AND P4, PT, R245, c[0x0][0x178], !P2 ;  /* 0x00005e00f5007a0c */ /* 0x000fe20005781270 */
[C---:B------:R-:W-:Y:S02]  /*57c60*/  IMAD.WIDE R36, R0.reuse, 0x4, R228 ;  /* 0x0000000400247825 */ /* 0x040fe400078e02e4 */
[----:B------:R2:W-:Y:S02]  /*57c70*/  @P3 STG.E [R8.64], R82 ;  /* 0x0000005208003986 */ /* 0x0005e4000c101908 */
[----:B-1----:R-:W-:-:S04]  /*57c80*/  IMAD.WIDE R12, R0, 0x4, R230 ;  /* 0x00000004000c7825 */ /* 0x002fc800078e02e6 */
[----:B--2---:R-:W-:Y:S01]  /*57c90*/  IMAD.WIDE R8, R0, 0x4, R78 ;  /* 0x0000000400087825 */ /* 0x004fe200078e024e */
[----:B------:R1:W-:Y:S04]  /*57ca0*/  @P5 STG.E [R12.64], R235 ;  /* 0x000000eb0c005986 */ /* 0x0003e8000c101908 */
[----:B------:R2:W-:Y:S04]  /*57cb0*/  @P6 STG.E [R36.64], R39 ;  /* 0x0000002724006986 */ /* 0x0005e8000c101908 */
[----:B------:R4:W-:Y:S01]  /*57cc0*/  @P4 STG.E [R8.64], R55 ;  /* 0x0000003708004986 */ /* 0x0009e2000c101908 */
[----:B------:R-:W-:-:S03]  /*57cd0*/  ISETP.GE.AND P4, PT, R40, c[0x0][0x17c], PT ;  /* 0x00005f0028007a0c */ /* 0x000fc60003f86270 */
[----:B------:R-:W3:Y:S01]  /*57ce0*/  LDL.LU R40, [R1+0x1f50] ;  /* 0x001f500001287983 */ /* 0x000ee20000300800 */
[----:B------:R-:W-:Y:S02]  /*57cf0*/  ISETP.GE.AND P1, PT, R44, c[0x0][0x17c], PT ;  /* 0x00005f002c007a0c */ /* 0x000fe40003f26270 */
[----:B------:R-:W-:Y:S01]  /*57d00*/  ISETP.LT.AND P2, PT, R244, c[0x0][0x178], !P2 ;  /* 0x00005e00f4007a0c */ /* 0x000fe20005741270 */
[C---:B-1----:R-:W-:Y:S01]  /*57d10*/  IMAD.WIDE R12, R0.reuse, 0x4, R76 ;  /* 0x00000004000c7825 */ /* 0x042fe200078e024c */
[----:B------:R-:W-:Y:S01]  /*57d20*/  ISETP.LT.AND P3, PT, R247, c[0x0][0x178], !P1 ;  /* 0x00005e00f7007a0c */ /* 0x000fe20004f61270 */
[----:B--2---:R-:W2:Y:S01]  /*57d30*/  LDL.LU R39, [R1+0x1f64] ;  /* 0x001f640001277983 */ /* 0x004ea20000300800 */
[----:B------:R-:W-:Y:S02]  /*57d40*/  IADD3 R0, R0, c[0x0][0x198], RZ ;  /* 0x0000660000007a10 */ /* 0x000fe40007ffe0ff */
[----:B------:R-:W-:Y:S01]  /*57d50*/  ISETP.LT.AND P5, PT, R246, c[0x0][0x178], !P1 ;  /* 0x00005e00f6007a0c */ /* 0x000fe20004fa1270 */
[----:B------:R-:W2:Y:S01]  /*57d60*/  LDL.LU R38, [R1+0x1f6c] ;  /* 0x001f6c0001267983 */ /* 0x000ea20000300800 */
[----:B------:R-:W-:Y:S01]  /*57d70*/  ISETP.LT.AND P6, PT, R245, c[0x0][0x178], !P1 ;  /* 0x00005e00f5007a0c */ /* 0x000fe20004fc1270 */
[----:B----4-:R-:W-:Y:S01]  /*57d80*/  IMAD.WIDE R8, R0, 0x4, R230 ;  /* 0x0000000400087825 */ /* 0x010fe200078e02e6 */
[----:B------:R-:W-:-:S03]  /*57d90*/  ISETP.LT.AND P1, PT, R244, c[0x0][0x178], !P1 ;  /* 0x00005e00f4007a0c */ /* 0x000fc60004f21270 */
[----:B------:R1:W-:Y:S01]  /*57da0*/  @P2 STG.E [R12.64], R83 ;  /* 0x000000530c002986 */ /* 0x0003e2000c101908 */
[----:B------:R-:W-:Y:S01]  /*57db0*/  ISETP.LT.AND P2, PT, R247, c[0x0][0x178], !P0 ;  /* 0x00005e00f7007a0c */ /* 0x000fe20004741270 */
[----:B------:R-:W-:Y:S02]  /*57dc0*/  IMAD.WIDE R36, R0, 0x4, R78 ;  /* 0x0000000400247825 */ /* 0x000fe400078e024e */
[----:B------:R4:W-:Y:S01]  /*57dd0*/  @P3 STG.E [R8.64], R250 ;  /* 0x000000fa08003986 */ /* 0x0009e2000c101908 */
[----:B------:R-:W-:Y:S02]  /*57de0*/  ISETP.LT.AND P3, PT, R246, c[0x0][0x178], !P0 ;  /* 0x00005e00f6007a0c */ /* 0x000fe40004761270 */
[C---:B------:R-:W-:Y:S01]  /*57df0*/  IADD3 R3, R0.reuse, c[0x0][0x198], RZ ;  /* 0x0000660000037a10 */ /* 0x040fe20007ffe0ff */
[----:B-1----:R-:W-:-:S05]  /*57e00*/  IMAD.WIDE R12, R0, 0x4, R228 ;  /* 0x00000004000c7825 */ /* 0x002fca00078e02e4 */
[----:B------:R1:W-:Y:S01]  /*57e10*/  @P5 STG.E [R12.64], R14 ;  /* 0x0000000e0c005986 */ /* 0x0003e2000c101908 */
[----:B------:R-:W-:Y:S01]  /*57e20*/  ISETP.LT.AND P5, PT, R245, c[0x0][0x178], !P0 ;  /* 0x00005e00f5007a0c */ /* 0x000fe200047a1270 */
[----:B----4-:R-:W-:Y:S01]  /*57e30*/  IMAD.WIDE R8, R0, 0x4, R76 ;  /* 0x0000000400087825 */ /* 0x010fe200078e024c */
[----:B------:R-:W-:Y:S01]  /*57e40*/  ISETP.LT.AND P0, PT, R244, c[0x0][0x178], !P0 ;  /* 0x00005e00f4007a0c */ /* 0x000fe20004701270 */
[----:B------:R4:W-:Y:S01]  /*57e50*/  @P6 STG.E [R36.64], R50 ;  /* 0x0000003224006986 */ /* 0x0009e2000c101908 */
[----:B------:R-:W-:Y:S02]  /*57e60*/  ISETP.LT.AND P6, PT, R247, c[0x0][0x178], !P4 ;  /* 0x00005e00f7007a0c */ /* 0x000fe400067c1270 */
[C---:B------:R-:W-:Y:S01]  /*57e70*/  IADD3 R0, R3.reuse, c[0x0][0x198], RZ ;  /* 0x0000660003007a10 */ /* 0x040fe20007ffe0ff */
[----:B------:R4:W-:Y:S01]  /*57e80*/  @P1 STG.E [R8.64], R66 ;  /* 0x0000004208001986 */ /* 0x0009e2000c101908 */
[----:B-1----:R-:W-:-:S04]  /*57e90*/  IMAD.WIDE R12, R3, 0x4, R230 ;  /* 0x00000004030c7825 */ /* 0x002fc800078e02e6 */
[C---:B----4-:R-:W-:Y:S01]  /*57ea0*/  IMAD.WIDE R36, R3.reuse, 0x4, R228 ;  /* 0x0000000403247825 */ /* 0x050fe200078e02e4 */
[----:B------:R1:W-:Y:S01]  /*57eb0*/  @P2 STG.E [R12.64], R251 ;  /* 0x000000fb0c002986 */ /* 0x0003e2000c101908 */
[----:B------:R-:W-:Y:S02]  /*57ec0*/  ISETP.LT.AND P1, PT, R246, c[0x0][0x178], !P4 ;  /* 0x00005e00f6007a0c */ /* 0x000fe40006721270 */
[----:B------:R-:W-:Y:S01]  /*57ed0*/  IMAD.WIDE R8, R3, 0x4, R78 ;  /* 0x0000000403087825 */ /* 0x000fe200078e024e */
[----:B------:R4:W-:Y:S01]  /*57ee0*/  @P3 STG.E [R36.64], R15 ;  /* 0x0000000f24003986 */ /* 0x0009e2000c101908 */
[----:B------:R-:W-:Y:S02]  /*57ef0*/  ISETP.LT.AND P3, PT, R245, c[0x0][0x178], !P4 ;  /* 0x00005e00f5007a0c */ /* 0x000fe40006761270 */
[----:B------:R-:W-:Y:S01]  /*57f00*/  ISETP.LT.AND P4, PT, R244, c[0x0][0x178], !P4 ;  /* 0x00005e00f4007a0c */ /* 0x000fe20006781270 */
[----:B------:R4:W-:Y:S01]  /*57f10*/  @P5 STG.E [R8.64], R51 ;  /* 0x0000003308005986 */ /* 0x0009e2000c101908 */
[----:B-1----:R-:W-:-:S04]  /*57f20*/  IMAD.WIDE R12, R3, 0x4, R76 ;  /* 0x00000004030c7825 */ /* 0x002fc800078e024c */
[C---:B----4-:R-:W-:Y:S01]  /*57f30*/  IMAD.WIDE R14, R0.reuse, 0x4, R230 ;  /* 0x00000004000e7825 */ /* 0x050fe200078e02e6 */
[----:B------:R-:W4:Y:S04]  /*57f40*/  LDL.LU R37, [R1+0x1f84] ;  /* 0x001f840001257983 */ /* 0x000f280000300800 */
[----:B------:R1:W-:Y:S01]  /*57f50*/  @P0 STG.E [R12.64], R67 ;  /* 0x000000430c000986 */ /* 0x0003e2000c101908 */
[----:B------:R-:W-:-:S03]  /*57f60*/  IMAD.WIDE R8, R0, 0x4, R228 ;  /* 0x0000000400087825 */ /* 0x000fc600078e02e4 */
[----:B------:R1:W-:Y:S01]  /*57f70*/  @P6 STG.E [R14.64], R242 ;  /* 0x000000f20e006986 */ /* 0x0003e2000c101908 */
[----:B------:R-:W-:-:S03]  /*57f80*/  IADD3 R3, R0, c[0x0][0x198], RZ ;  /* 0x0000660000037a10 */ /* 0x000fc60007ffe0ff */
[----:B------:R1:W-:Y:S02]  /*57f90*/  @P1 STG.E [R8.64], R10 ;  /* 0x0000000a08001986 */ /* 0x0003e4000c101908 */
[----:B-1----:R-:W-:Y:S02]  /*57fa0*/  IMAD.WIDE R12, R0, 0x4, R78 ;  /* 0x00000004000c7825 */ /* 0x002fe400078e024e */
[----:B------:R-:W4:Y:S04]  /*57fb0*/  LDL.LU R36, [R1+0x1f80] ;  /* 0x001f800001247983 */ /* 0x000f280000300800 */
[----:B------:R1:W-:Y:S01]  /*57fc0*/  @P3 STG.E [R12.64], R46 ;  /* 0x0000002e0c003986 */ /* 0x0003e2000c101908 */
[----:B------:R-:W-:-:S04]  /*57fd0*/  IMAD.WIDE R14, R3, 0x4, R228 ;  /* 0x00000004030e7825 */ /* 0x000fc800078e02e4 */
[----:B------:R-:W-:-:S04]  /*57fe0*/  IMAD.WIDE R8, R0, 0x4, R76 ;  /* 0x0000000400087825 */ /* 0x000fc800078e024c */
[----:B-1----:R-:W-:Y:S01]  /*57ff0*/  IMAD.WIDE R12, R3, 0x4, R230 ;  /* 0x00000004030c7825 */ /* 0x002fe200078e02e6 */
[----:B------:R-:W-:Y:S01]  /*58000*/  @P4 STG.E [R8.64], R62 ;  /* 0x0000003e08004986 */ /* 0x000fe2000c101908 */
[----:B---3--:R-:W-:-:S04]  /*58010*/  ISETP.GE.AND P2, PT, R41, c[0x0][0x17c], PT ;  /* 0x00005f0029007a0c */ /* 0x008fc80003f46270 */
[----:B------:R-:W-:Y:S02]  /*58020*/  ISETP.LT.AND P5, PT, R247, c[0x0][0x178], !P2 ;  /* 0x00005e00f7007a0c */ /* 0x000fe400057a1270 */
[----:B------:R-:W-:-:S11]  /*58030*/  ISETP.LT.AND P6, PT, R246, c[0x0][0x178], !P2 ;  /* 0x00005e00f6007a0c */ /* 0x000fd600057c1270 */
[----:B------:R-:W-:Y:S04]  /*58040*/  @P5 STG.E [R12.64], R243 ;  /* 0x000000f30c005986 */ /* 0x000fe8000c101908 */
[----:B------:R1:W-:Y:S04]  /*58050*/  @P6 STG.E [R14.64], R11 ;  /* 0x0000000b0e006986 */ /* 0x0003e8000c101908 */
[----:B-1----:R-:W3:Y:S04]  /*58060*/  LDL.LU R14, [R1+0x1f94] ;  /* 0x001f9400010e7983 */ /* 0x002ee80000300800 */
[----:B------:R-:W3:Y:S01]  /*58070*/  LDL.LU R0, [R1+0x1f9c] ;  /* 0x001f9c0001007983 */ /* 0x000ee20000300800 */
[----:B------:R-:W-:-:S02]  /*58080*/  ISETP.LT.AND P3, PT, R245, c[0x0][0x178], !P2 ;  /* 0x00005e00f5007a0c */ /* 0x000fc40005761270 */
[----:B------:R-:W-:Y:S02]  /*58090*/  ISETP.LT.AND P2, PT, R244, c[0x0][0x178], !P2 ;  /* 0x00005e00f4007a0c */ /* 0x000fe40005741270 */
[----:B------:R-:W-:Y:S01]  /*580a0*/  ISETP.GE.AND P0, PT, R40, c[0x0][0x17c], PT ;  /* 0x00005f0028007a0c */ /* 0x000fe20003f06270 */
[----:B------:R-:W-:-:S03]  /*580b0*/  IMAD.WIDE R8, R3, 0x4, R78 ;  /* 0x0000000403087825 */ /* 0x000fc600078e024e */
[----:B------:R-:W-:Y:S01]  /*580c0*/  ISETP.LT.AND P4, PT, R247, c[0x0][0x178], !P0 ;  /* 0x00005e00f7007a0c */ /* 0x000fe20004781270 */
[C---:B------:R-:W-:Y:S01]  /*580d0*/  IMAD.WIDE R10, R3.reuse, 0x4, R76 ;  /* 0x00000004030a7825 */ /* 0x040fe200078e024c */
[----:B------:R-:W-:Y:S02]  /*580e0*/  IADD3 R3, R3, c[0x0][0x198], RZ ;  /* 0x0000660003037a10 */ /* 0x000fe40007ffe0ff */
[----:B------:R-:W-:Y:S01]  /*580f0*/  ISETP.LT.AND P5, PT, R246, c[0x0][0x178], !P0 ;  /* 0x00005e00f6007a0c */ /* 0x000fe200047a1270 */
[----:B------:R1:W-:Y:S01]  /*58100*/  @P3 STG.E [R8.64], R47 ;  /* 0x0000002f08003986 */ /* 0x0003e2000c101908 */
[----:B------:R-:W-:Y:S02]  /*58110*/  ISETP.LT.AND P6, PT, R245, c[0x0][0x178], !P0 ;  /* 0x00005e00f5007a0c */ /* 0x000fe400047c1270 */
[----:B--2---:R-:W-:Y:S01]  /*58120*/  ISETP.GE.AND P1, PT, R39, c[0x0][0x17c], PT ;  /* 0x00005f0027007a0c */ /* 0x004fe20003f26270 */
[----:B------:R2:W-:Y:S01]  /*58130*/  @P2 STG.E [R10.64], R63 ;  /* 0x0000003f0a002986 */ /* 0x0005e2000c101908 */
[----:B------:R-:W-:-:S02]  /*58140*/  ISETP.LT.AND P0, PT, R244, c[0x0][0x178], !P0 ;  /* 0x00005e00f4007a0c */ /* 0x000fc40004701270 */
[----:B------:R-:W-:Y:S01]  /*58150*/  ISETP.LT.AND P2, PT, R247, c[0x0][0x178], !P1 ;  /* 0x00005e00f7007a0c */ /* 0x000fe20004f41270 */
[C---:B-1----:R-:W-:Y:S01]  /*58160*/  IMAD.WIDE R8, R3.reuse, 0x4, R230 ;  /* 0x0000000403087825 */ /* 0x042fe200078e02e6 */
[----:B------:R-:W-:-:S04]  /*58170*/  IADD3 R15, R3, c[0x0][0x198], RZ ;  /* 0x00006600030f7a10 */ /* 0x000fc80007ffe0ff */
[----:B------:R1:W-:Y:S01]  /*58180*/  @P4 STG.E [R8.64], R112 ;  /* 0x0000007008004986 */ /* 0x0003e2000c101908 */
[----:B------:R-:W-:Y:S01]  /*58190*/  ISETP.LT.AND P4, PT, R246, c[0x0][0x178], !P1 ;  /* 0x00005e00f6007a0c */ /* 0x000fe20004f81270 */
[----:B--2---:R-:W-:-:S04]  /*581a0*/  IMAD.WIDE R10, R3, 0x4, R228 ;  /* 0x00000004030a7825 */ /* 0x004fc800078e02e4 */
[----:B------:R-:W-:Y:S01]  /*581b0*/  IMAD.WIDE R12, R3, 0x4, R78 ;  /* 0x00000004030c7825 */ /* 0x000fe200078e024e */
[----:B------:R2:W-:Y:S01]  /*581c0*/  @P5 STG.E [R10.64], R132 ;  /* 0x000000840a005986 */ /* 0x0005e2000c101908 */
[----:B------:R-:W-:Y:S02]  /*581d0*/  ISETP.LT.AND P5, PT, R245, c[0x0][0x178], !P1 ;  /* 0x00005e00f5007a0c */ /* 0x000fe40004fa1270 */
[----:B------:R-:W-:Y:S01]  /*581e0*/  ISETP.GE.AND P3, PT, R38, c[0x0][0x17c], PT ;  /* 0x00005f0026007a0c */ /* 0x000fe20003f66270 */
[----:B------:R2:W-:Y:S01]  /*581f0*/  @P6 STG.E [R12.64], R144 ;  /* 0x000000900c006986 */ /* 0x0005e2000c101908 */
[----:B-1----:R-:W-:Y:S01]  /*58200*/  IMAD.WIDE R8, R3, 0x4, R76 ;  /* 0x0000000403087825 */ /* 0x002fe200078e024c */
[----:B------:R-:W-:-:S03]  /*58210*/  ISETP.LT.AND P1, PT, R244, c[0x0][0x178], !P1 ;  /* 0x00005e00f4007a0c */ /* 0x000fc60004f21270 */
[C---:B--2---:R-:W-:Y:S01]  /*58220*/  IMAD.WIDE R10, R15.reuse, 0x4, R230 ;  /* 0x000000040f0a7825 */ /* 0x044fe200078e02e6 */
[----:B------:R1:W-:Y:S03]  /*58230*/  @P0 STG.E [R8.64], R168 ;  /* 0x000000a808000986 */ /* 0x0003e6000c101908 */
[----:B------:R-:W-:Y:S01]  /*58240*/  IMAD.WIDE R12, R15, 0x4, R228 ;  /* 0x000000040f0c7825 */ /* 0x000fe200078e02e4 */
[----:B------:R-:W-:Y:S01]  /*58250*/  ISETP.LT.AND P6, PT, R247, c[0x0][0x178], !P3 ;  /* 0x00005e00f7007a0c */ /* 0x000fe20005fc1270 */
[----:B------:R2:W-:Y:S01]  /*58260*/  @P2 STG.E [R10.64], R113 ;  /* 0x000000710a002986 */ /* 0x0005e2000c101908 */
[----:B------:R-:W-:-:S03]  /*58270*/  ISETP.LT.AND P0, PT, R246, c[0x0][0x178], !P3 ;  /* 0x00005e00f6007a0c */ /* 0x000fc60005f01270 */
[----:B------:R4:W-:Y:S01]  /*58280*/  @P4 STG.E [R12.64], R133 ;  /* 0x000000850c004986 */ /* 0x0009e2000c101908 */
[----:B------:R-:W-:Y:S02]  /*58290*/  ISETP.LT.AND P4, PT, R245, c[0x0][0x178], !P3 ;  /* 0x00005e00f5007a0c */ /* 0x000fe40005f81270 */
[C---:B------:R-:W-:Y:S01]  /*582a0*/  IADD3 R3, R15.reuse, c[0x0][0x198], RZ ;  /* 0x000066000f037a10 */ /* 0x040fe20007ffe0ff */
[----:B-1----:R-:W-:-:S04]  /*582b0*/  IMAD.WIDE R8, R15, 0x4, R78 ;  /* 0x000000040f087825 */ /* 0x002fc800078e024e */
[----:B--2---:R-:W-:Y:S01]  /*582c0*/  IMAD.WIDE R10, R15, 0x4, R76 ;  /* 0x000000040f0a7825 */ /* 0x004fe200078e024c */
[----:B------:R1:W-:Y:S01]  /*582d0*/  @P5 STG.E [R8.64], R145 ;  /* 0x0000009108005986 */ /* 0x0003e2000c101908 */
[----:B------:R-:W-:Y:S02]  /*582e0*/  ISETP.LT.AND P3, PT, R244, c[0x0][0x178], !P3 ;  /* 0x00005e00f4007a0c */ /* 0x000fe40005f61270 */
[----:B----4-:R-:W-:Y:S01]  /*582f0*/  IMAD.WIDE R12, R3, 0x4, R230 ;  /* 0x00000004030c7825 */ /* 0x010fe200078e02e6 */
[----:B------:R2:W-:Y:S01]  /*58300*/  @P1 STG.E [R10.64], R169 ;  /* 0x000000a90a001986 */ /* 0x0005e2000c101908 */
[----:B------:R-:W-:-:S03]  /*58310*/  ISETP.GE.AND P2, PT, R37, c[0x0][0x17c], PT ;  /* 0x00005f0025007a0c */ /* 0x000fc60003f46270 */
[----:B------:R-:W4:Y:S01]  /*58320*/  LDL.LU R37, [R1+0x1fb4] ;  /* 0x001fb40001257983 */ /* 0x000f220000300800 */
[----:B-1----:R-:W-:-:S03]  /*58330*/  IMAD.WIDE R8, R3, 0x4, R228 ;  /* 0x0000000403087825 */ /* 0x002fc600078e02e4 */
[----:B------:R-:W-:Y:S01]  /*58340*/  @P6 STG.E [R12.64], R108 ;  /* 0x0000006c0c006986 */ /* 0x000fe2000c101908 */
[----:B--2---:R-:W-:Y:S01]  /*58350*/  IMAD.WIDE R10, R3, 0x4, R78 ;  /* 0x00000004030a7825 */ /* 0x004fe200078e024e */
[----:B------:R-:W-:Y:S02]  /*58360*/  ISETP.LT.AND P5, PT, R247, c[0x0][0x178], !P2 ;  /* 0x00005e00f7007a0c */ /* 0x000fe400057a1270 */
[----:B------:R1:W-:Y:S01]  /*58370*/  @P0 STG.E [R8.64], R128 ;  /* 0x0000008008000986 */ /* 0x0003e2000c101908 */
[----:B------:R-:W-:-:S03]  /*58380*/  ISETP.LT.AND P6, PT, R246, c[0x0][0x178], !P2 ;  /* 0x00005e00f6007a0c */ /* 0x000fc600057c1270 */
[----:B------:R2:W-:Y:S01]  /*58390*/  @P4 STG.E [R10.64], R140 ;  /* 0x0000008c0a004986 */ /* 0x0005e2000c101908 */
[----:B------:R-:W-:Y:S02]  /*583a0*/  ISETP.LT.AND P4, PT, R245, c[0x0][0x178], !P2 ;  /* 0x00005e00f5007a0c */ /* 0x000fe40005781270 */
[C---:B------:R-:W-:Y:S01]  /*583b0*/  IADD3 R15, R3.reuse, c[0x0][0x198], RZ ;  /* 0x00006600030f7a10 */ /* 0x040fe20007ffe0ff */
[----:B-1----:R-:W-:-:S04]  /*583c0*/  IMAD.WIDE R8, R3, 0x4, R76 ;  /* 0x0000000403087825 */ /* 0x002fc800078e024c */
[C---:B--2---:R-:W-:Y:S01]  /*583d0*/  IMAD.WIDE R10, R15.reuse, 0x4, R230 ;  /* 0x000000040f0a7825 */ /* 0x044fe200078e02e6 */
[----:B------:R1:W-:Y:S03]  /*583e0*/  @P3 STG.E [R8.64], R164 ;  /* 0x000000a408003986 */ /* 0x0003e6000c101908 */
[----:B------:R-:W-:Y:S01]  /*583f0*/  IMAD.WIDE R12, R15, 0x4, R228 ;  /* 0x000000040f0c7825 */ /* 0x000fe200078e02e4 */
[----:B------:R2:W-:Y:S01]  /*58400*/  @P5 STG.E [R10.64], R109 ;  /* 0x0000006d0a005986 */ /* 0x0005e2000c101908 */
[----:B------:R-:W-:-:S03]  /*58410*/  ISETP.GE.AND P1, PT, R36, c[0x0][0x17c], PT ;  /* 0x00005f0024007a0c */ /* 0x000fc60003f26270 */
[----:B------:R-:W-:Y:S01]  /*58420*/  @P6 STG.E [R12.64], R129 ;  /* 0x000000810c006986 */ /* 0x000fe2000c101908 */
[----:B-1----:R-:W-:-:S03]  /*58430*/  IMAD.WIDE R8, R15, 0x4, R78 ;  /* 0x000000040f087825 */ /* 0x002fc600078e024e */
[----:B------:R-:W4:Y:S04]  /*58440*/  LDL.LU R36, [R1+0x1fb0] ;  /* 0x001fb00001247983 */ /* 0x000f280000300800 */
[----:B------:R1:W-:Y:S01]  /*58450*/  @P4 STG.E [R8.64], R141 ;  /* 0x0000008d08004986 */ /* 0x0003e2000c101908 */
[----:B---3--:R-:W-:-:S03]  /*58460*/  ISETP.GE.AND P0, PT, R14, c[0x0][0x17c], PT ;  /* 0x00005f000e007a0c */ /* 0x008fc60003f06270 */
[----:B------:R-:W3:Y:S01]  /*58470*/  LDL.LU R14, [R1+0x1fc4] ;  /* 0x001fc400010e7983 */ /* 0x000ee20000300800 */
[----:B------:R-:W-:-:S03]  /*58480*/  ISETP.GE.AND P4, PT, R0, c[0x0][0x17c], PT ;  /* 0x00005f0000007a0c */ /* 0x000fc60003f86270 */
[----:B------:R-:W3:Y:S01]  /*58490*/  LDL.LU R0, [R1+0x1fc8] ;  /* 0x001fc80001007983 */ /* 0x000ee20000300800 */
[----:B------:R-:W-:Y:S02]  /*584a0*/  ISETP.LT.AND P2, PT, R244, c[0x0][0x178], !P2 ;  /* 0x00005e00f4007a0c */ /* 0x000fe40005741270 */
[----:B------:R-:W-:Y:S01]  /*584b0*/  ISETP.LT.AND P3, PT, R247, c[0x0][0x178], !P1 ;  /* 0x00005e00f7007a0c */ /* 0x000fe20004f61270 */
[C---:B--2---:R-:W-:Y:S01]  /*584c0*/  IMAD.WIDE R10, R15.reuse, 0x4, R76 ;  /* 0x000000040f0a7825 */ /* 0x044fe200078e024c */
[----:B------:R-:W-:Y:S01]  /*584d0*/  IADD3 R15, R15, c[0x0][0x198], RZ ;  /* 0x000066000f0f7a10 */ /* 0x000fe20007ffe0ff */
[----:B------:R-:W2:Y:S01]  /*584e0*/  LDL.LU R39, [R1+0x1fc0] ;  /* 0x001fc00001277983 */ /* 0x000ea20000300800 */
[----:B------:R-:W-:Y:S02]  /*584f0*/  ISETP.LT.AND P5, PT, R246, c[0x0][0x178], !P1 ;  /* 0x00005e00f6007a0c */ /* 0x000fe40004fa1270 */
[----:B------:R-:W-:Y:S01]  /*58500*/  ISETP.LT.AND P6, PT, R245, c[0x0][0x178], !P1 ;  /* 0x00005e00f5007a0c */ /* 0x000fe20004fc1270 */
[----:B-1----:R-:W-:Y:S01]  /*58510*/  IMAD.WIDE R8, R15, 0x4, R230 ;  /* 0x000000040f087825 */ /* 0x002fe200078e02e6 */
[----:B------:R-:W-:Y:S01]  /*58520*/  ISETP.LT.AND P1, PT, R244, c[0x0][0x178], !P1 ;  /* 0x00005e00f4007a0c */ /* 0x000fe20004f21270 */
[----:B------:R-:W2:Y:S04]  /*58530*/  LDL.LU R38, [R1+0x1fbc] ;  /* 0x001fbc0001267983 */ /* 0x000ea80000300800 */
[----:B------:R1:W-:Y:S01]  /*58540*/  @P2 STG.E [R10.64], R165 ;  /* 0x000000a50a002986 */ /* 0x0003e2000c101908 */
[----:B------:R-:W-:-:S03]  /*58550*/  ISETP.LT.AND P2, PT, R247, c[0x0][0x178], !P0 ;  /* 0x00005e00f7007a0c */ /* 0x000fc60004741270 */
[----:B------:R1:W-:Y:S01]  /*58560*/  @P3 STG.E [R8.64], R104 ;  /* 0x0000006808003986 */ /* 0x0003e2000c101908 */
[----:B------:R-:W-:Y:S01]  /*58570*/  ISETP.LT.AND P3, PT, R246, c[0x0][0x178], !P0 ;  /* 0x00005e00f6007a0c */ /* 0x000fe20004761270 */
[C---:B------:R-:W-:Y:S01]  /*58580*/  IMAD.WIDE R12, R15.reuse, 0x4, R78 ;  /* 0x000000040f0c7825 */ /* 0x040fe200078e024e */
[----:B------:R-:W-:-:S03]  /*58590*/  IADD3 R3, R15, c[0x0][0x198], RZ ;  /* 0x000066000f037a10 */ /* 0x000fc60007ffe0ff */
[----:B-1----:R-:W-:-:S04]  /*585a0*/  IMAD.WIDE R10, R15, 0x4, R228 ;  /* 0x000000040f0a7825 */ /* 0x002fc800078e02e4 */
[----:B------:R-:W-:Y:S01]  /*585b0*/  IMAD.WIDE R8, R15, 0x4, R76 ;  /* 0x000000040f087825 */ /* 0x000fe200078e024c */
[----:B------:R1:W-:Y:S01]  /*585c0*/  @P5 STG.E [R10.64], R20 ;  /* 0x000000140a005986 */ /* 0x0003e2000c101908 */
[----:B------:R-:W-:Y:S02]  /*585d0*/  ISETP.LT.AND P5, PT, R245, c[0x0][0x178], !P0 ;  /* 0x00005e00f5007a0c */ /* 0x000fe400047a1270 */
[----:B------:R-:W-:Y:S01]  /*585e0*/  ISETP.LT.AND P0, PT, R244, c[0x0][0x178], !P0 ;  /* 0x00005e00f4007a0c */ /* 0x000fe20004701270 */
[----:B------:R1:W-:Y:S01]  /*585f0*/  @P6 STG.E [R12.64], R136 ;  /* 0x000000880c006986 */ /* 0x0003e2000c101908 */
[----:B------:R-:W-:-:S03]  /*58600*/  ISETP.LT.AND P6, PT, R247, c[0x0][0x178], !P4 ;  /* 0x00005e00f7007a0c */ /* 0x000fc600067c1270 */
[----:B------:R1:W-:Y:S02]  /*58610*/  @P1 STG.E [R8.64], R156 ;  /* 0x0000009c08001986 */ /* 0x0003e4000c101908 */
[----:B-1----:R-:W-:-:S04]  /*58620*/  IMAD.WIDE R10, R3, 0x4, R230 ;  /* 0x00000004030a7825 */ /* 0x002fc800078e02e6 */
[----:B------:R-:W-:Y:S01]  /*58630*/  IMAD.WIDE R12, R3, 0x4, R228 ;  /* 0x00000004030c7825 */ /* 0x000fe200078e02e4 */
[----:B------:R1:W-:Y:S01]  /*58640*/  @P2 STG.E [R10.64], R105 ;  /* 0x000000690a002986 */ /* 0x0003e2000c101908 */
[----:B------:R-:W-:-:S03]  /*58650*/  ISETP.LT.AND P1, PT, R246, c[0x0][0x178], !P4 ;  /* 0x00005e00f6007a0c */ /* 0x000fc60006721270 */
[----:B------:R1:W-:Y:S01]  /*58660*/  @P3 STG.E [R12.64], R21 ;  /* 0x000000150c003986 */ /* 0x0003e2000c101908 */
[----:B------:R-:W-:Y:S01]  /*58670*/  ISETP.LT.AND P3, PT, R245, c[0x0][0x178], !P4 ;  /* 0x00005e00f5007a0c */ /* 0x000fe20006761270 */
[C---:B------:R-:W-:Y:S01]  /*58680*/  IMAD.WIDE R8, R3.reuse, 0x4, R78 ;  /* 0x0000000403087825 */ /* 0x040fe200078e024e */
[----:B------:R-:W-:-:S03]  /*58690*/  IADD3 R15, R3, c[0x0][0x198], RZ ;  /* 0x00006600030f7a10 */ /* 0x000fc60007ffe0ff */
[----:B-1----:R-:W-:Y:S01]  /*586a0*/  IMAD.WIDE R10, R3, 0x4, R76 ;  /* 0x00000004030a7825 */ /* 0x002fe200078e024c */
[----:B------:R1:W-:Y:S01]  /*586b0*/  @P5 STG.E [R8.64], R137 ;  /* 0x0000008908005986 */ /* 0x0003e2000c101908 */
[----:B------:R-:W-:Y:S02]  /*586c0*/  ISETP.LT.AND P4, PT, R244, c[0x0][0x178], !P4 ;  /* 0x00005e00f4007a0c */ /* 0x000fe40006781270 */
[C---:B------:R-:W-:Y:S01]  /*586d0*/  IMAD.WIDE R12, R15.reuse, 0x4, R230 ;  /* 0x000000040f0c7825 */ /* 0x040fe200078e02e6 */
[----:B------:R4:W-:Y:S04]  /*586e0*/  @P0 STG.E [R10.64], R157 ;  /* 0x0000009d0a000986 */ /* 0x0009e8000c101908 */
[----:B------:R-:W-:Y:S01]  /*586f0*/  @P6 STG.E [R12.64], R100 ;  /* 0x000000640c006986 */ /* 0x000fe2000c101908 */
[----:B-1----:R-:W-:Y:S01]  /*58700*/  IMAD.WIDE R8, R15, 0x4, R228 ;  /* 0x000000040f087825 */ /* 0x002fe200078e02e4 */
[----:B----4-:R-:W-:-:S03]  /*58710*/  ISETP.GE.AND P2, PT, R37, c[0x0][0x17c], PT ;  /* 0x00005f0025007a0c */ /* 0x010fc60003f46270 */
        /* <DEDUP_REMOVED lines=8> */
[C---:B----4-:R-:W-:Y:S01]  /*587a0*/  IMAD.WIDE R10, R3.reuse, 0x4, R230 ;  /* 0x00000004030a7825 */ /* 0x050fe200078e02e6 */
[----:B------:R1:W-:Y:S03]  /*587b0*/  @P4 STG.E [R8.64], R148 ;  /* 0x0000009408004986 */ /* 0x0003e6000c101908 */
[C---:B------:R-:W-:Y:S01]  /*587c0*/  IMAD.WIDE R12, R3.reuse, 0x4, R228 ;  /* 0x00000004030c7825 */ /* 0x040fe200078e02e4 */
[----:B------:R4:W-:Y:S04]  /*587d0*/  @P5 STG.E [R10.64], R101 ;  /* 0x000000650a005986 */ /* 0x0009e8000c101908 */
[----:B------:R2:W-:Y:S01]  /*587e0*/  @P6 STG.E [R12.64], R17 ;  /* 0x000000110c006986 */ /* 0x0005e2000c101908 */
[----:B-1----:R-:W-:-:S05]  /*587f0*/  IMAD.WIDE R8, R3, 0x4, R78 ;  /* 0x0000000403087825 */ /* 0x002fca00078e024e */
[----:B------:R-:W-:Y:S01]  /*58800*/  @P3 STG.E [R8.64], R69 ;  /* 0x0000004508003986 */ /* 0x000fe2000c101908 */
[----:B------:R-:W-:-:S03]  /*58810*/  ISETP.GE.AND P0, PT, R36, c[0x0][0x17c], PT ;  /* 0x00005f0024007a0c */ /* 0x000fc60003f06270 */
[----:B------:R-:W2:Y:S01]  /*58820*/  LDL.LU R36, [R1+0x1fb8] ;  /* 0x001fb80001247983 */ /* 0x000ea20000300800 */
[----:B---3--:R-:W-:-:S03]  /*58830*/  ISETP.GE.AND P3, PT, R0, c[0x0][0x17c], PT ;  /* 0x00005f0000007a0c */ /* 0x008fc60003f66270 */
[----:B------:R-:W3:Y:S01]  /*58840*/  LDL.LU R0, [R1+0x1fac] ;  /* 0x001fac0001007983 */ /* 0x000ee20000300800 */
[----:B------:R-:W-:Y:S02]  /*58850*/  ISETP.LT.AND P2, PT, R244, c[0x0][0x178], !P2 ;  /* 0x00005e00f4007a0c */ /* 0x000fe40005741270 */
[----:B------:R-:W-:Y:S01]  /*58860*/  ISETP.LT.AND P4, PT, R247, c[0x0][0x178], !P0 ;  /* 0x00005e00f7007a0c */ /* 0x000fe20004781270 */
[C---:B----4-:R-:W-:Y:S01]  /*58870*/  IMAD.WIDE R10, R3.reuse, 0x4, R76 ;  /* 0x00000004030a7825 */ /* 0x050fe200078e024c */
[----:B------:R-:W-:Y:S02]  /*58880*/  IADD3 R3, R3, c[0x0][0x198], RZ ;  /* 0x0000660003037a10 */ /* 0x000fe40007ffe0ff */
[----:B------:R-:W-:-:S03]  /*58890*/  ISETP.GE.AND P1, PT, R14, c[0x0][0x17c], PT ;  /* 0x00005f000e007a0c */ /* 0x000fc60003f26270 */
[----:B------:R-:W-:Y:S01]  /*588a0*/  IMAD.WIDE R20, R3, 0x4, R230 ;  /* 0x0000000403147825 */ /* 0x000fe200078e02e6 */
[----:B------:R-:W-:Y:S02]  /*588b0*/  ISETP.LT.AND P5, PT, R246, c[0x0][0x178], !P0 ;  /* 0x00005e00f6007a0c */ /* 0x000fe400047a1270 */
[----:B------:R-:W-:Y:S01]  /*588c0*/  ISETP.LT.AND P6, PT, R245, c[0x0][0x178], !P0 ;  /* 0x00005e00f5007a0c */ /* 0x000fe200047c1270 */
[----:B------:R1:W-:Y:S01]  /*588d0*/  @P2 STG.E [R10.64], R149 ;  /* 0x000000950a002986 */ /* 0x0003e2000c101908 */
[----:B------:R-:W-:Y:S02]  /*588e0*/  ISETP.LT.AND P0, PT, R244, c[0x0][0x178], !P0 ;  /* 0x00005e00f4007a0c */ /* 0x000fe40004701270 */
[----:B------:R-:W-:Y:S01]  /*588f0*/  ISETP.LT.AND P2, PT, R247, c[0x0][0x178], !P1 ;  /* 0x00005e00f7007a0c */ /* 0x000fe20004f41270 */
[----:B------:R-:W-:Y:S01]  /*58900*/  @P4 STG.E [R20.64], R114 ;  /* 0x0000007214004986 */ /* 0x000fe2000c101908 */
[----:B------:R-:W-:Y:S02]  /*58910*/  ISETP.LT.AND P4, PT, R246, c[0x0][0x178], !P1 ;  /* 0x00005e00f6007a0c */ /* 0x000fe40004f81270 */
[C---:B------:R-:W-:Y:S01]  /*58920*/  IADD3 R37, R3.reuse, c[0x0][0x198], RZ ;  /* 0x0000660003257a10 */ /* 0x040fe20007ffe0ff */
[----:B------:R-:W-:-:S04]  /*58930*/  IMAD.WIDE R14, R3, 0x4, R228 ;  /* 0x00000004030e7825 */ /* 0x000fc800078e02e4 */
[C---:B--2---:R-:W-:Y:S01]  /*58940*/  IMAD.WIDE R12, R3.reuse, 0x4, R78 ;  /* 0x00000004030c7825 */ /* 0x044fe200078e024e */
[----:B------:R-:W-:Y:S03]  /*58950*/  @P5 STG.E [R14.64], R134 ;  /* 0x000000860e005986 */ /* 0x000fe6000c101908 */
[----:B-1----:R-:W-:Y:S01]  /*58960*/  IMAD.WIDE R10, R3, 0x4, R76 ;  /* 0x00000004030a7825 */ /* 0x002fe200078e024c */
[----:B------:R1:W-:Y:S03]  /*58970*/  @P6 STG.E [R12.64], R146 ;  /* 0x000000920c006986 */ /* 0x0003e6000c101908 */
[----:B------:R-:W-:Y:S01]  /*58980*/  IMAD.WIDE R16, R37, 0x4, R230 ;  /* 0x0000000425107825 */ /* 0x000fe200078e02e6 */
[----:B------:R-:W-:-:S03]  /*58990*/  ISETP.LT.AND P5, PT, R245, c[0x0][0x178], !P1 ;  /* 0x00005e00f5007a0c */ /* 0x000fc60004fa1270 */
[----:B------:R-:W-:Y:S01]  /*589a0*/  IMAD.WIDE R8, R37, 0x4, R228 ;  /* 0x0000000425087825 */ /* 0x000fe200078e02e4 */
[----:B------:R-:W-:Y:S01]  /*589b0*/  ISETP.LT.AND P1, PT, R244, c[0x0][0x178], !P1 ;  /* 0x00005e00f4007a0c */ /* 0x000fe20004f21270 */
[----:B------:R-:W-:Y:S01]  /*589c0*/  @P0 STG.E [R10.64], R170 ;  /* 0x000000aa0a000986 */ /* 0x000fe2000c101908 */
[----:B------:R-:W-:Y:S02]  /*589d0*/  ISETP.LT.AND P6, PT, R247, c[0x0][0x178], !P3 ;  /* 0x00005e00f7007a0c */ /* 0x000fe40005fc1270 */
[----:B------:R-:W-:Y:S01]  /*589e0*/  ISETP.LT.AND P0, PT, R246, c[0x0][0x178], !P3 ;  /* 0x00005e00f6007a0c */ /* 0x000fe20005f01270 */
[----:B------:R-:W-:Y:S01]  /*589f0*/  @P2 STG.E [R16.64], R115 ;  /* 0x0000007310002986 */ /* 0x000fe2000c101908 */
[----:B------:R-:W-:-:S03]  /*58a00*/  IADD3 R3, R37, c[0x0][0x198], RZ ;  /* 0x0000660025037a10 */ /* 0x000fc60007ffe0ff */
[----:B------:R2:W-:Y:S01]  /*58a10*/  @P4 STG.E [R8.64], R135 ;  /* 0x0000008708004986 */ /* 0x0005e2000c101908 */
[----:B------:R-:W-:Y:S01]  /*58a20*/  ISETP.LT.AND P4, PT, R245, c[0x0][0x178], !P3 ;  /* 0x00005e00f5007a0c */ /* 0x000fe20005f81270 */
[----:B-1----:R-:W-:Y:S01]  /*58a30*/  IMAD.WIDE R12, R37, 0x4, R78 ;  /* 0x00000004250c7825 */ /* 0x002fe200078e024e */
[----:B------:R-:W-:Y:S02]  /*58a40*/  ISETP.GE.AND P2, PT, R39, c[0x0][0x17c], PT ;  /* 0x00005f0027007a0c */ /* 0x000fe40003f46270 */
[----:B------:R-:W4:Y:S01]  /*58a50*/  LDL.LU R39, [R1+0x1fa8] ;  /* 0x001fa80001277983 */ /* 0x000f220000300800 */
[----:B------:R-:W-:-:S04]  /*58a60*/  IMAD.WIDE R14, R37, 0x4, R76 ;  /* 0x00000004250e7825 */ /* 0x000fc800078e024c */
[C---:B------:R-:W-:Y:S01]  /*58a70*/  IMAD.WIDE R20, R3.reuse, 0x4, R230 ;  /* 0x0000000403147825 */ /* 0x040fe200078e02e6 */
[----:B------:R1:W-:Y:S03]  /*58a80*/  @P5 STG.E [R12.64], R147 ;  /* 0x000000930c005986 */ /* 0x0003e6000c101908 */
[C---:B--2---:R-:W-:Y:S01]  /*58a90*/  IMAD.WIDE R8, R3.reuse, 0x4, R228 ;  /* 0x0000000403087825 */ /* 0x044fe200078e02e4 */
[----:B------:R2:W-:Y:S03]  /*58aa0*/  @P1 STG.E [R14.64], R171 ;  /* 0x000000ab0e001986 */ /* 0x0005e6000c101908 */
[----:B------:R-:W-:Y:S01]  /*58ab0*/  IMAD.WIDE R10, R3, 0x4, R78 ;  /* 0x00000004030a7825 */ /* 0x000fe200078e024e */
[----:B------:R-:W-:Y:S01]  /*58ac0*/  @P6 STG.E [R20.64], R110 ;  /* 0x0000006e14006986 */ /* 0x000fe2000c101908 */
[----:B------:R-:W-:-:S02]  /*58ad0*/  ISETP.LT.AND P3, PT, R244, c[0x0][0x178], !P3 ;  /* 0x00005e00f4007a0c */ /* 0x000fc40005f61270 */
[----:B------:R-:W-:Y:S01]  /*58ae0*/  ISETP.LT.AND P5, PT, R247, c[0x0][0x178], !P2 ;  /* 0x00005e00f7007a0c */ /* 0x000fe200057a1270 */
        /* <DEDUP_REMOVED lines=8> */
[C---:B------:R-:W-:Y:S01]  /*58b70*/  IMAD.WIDE R16, R37.reuse, 0x4, R228 ;  /* 0x0000000425107825 */ /* 0x040fe200078e02e4 */
[----:B------:R2:W-:Y:S03]  /*58b80*/  @P5 STG.E [R14.64], R111 ;  /* 0x0000006f0e005986 */ /* 0x0005e6000c101908 */
[----:B------:R-:W-:Y:S01]  /*58b90*/  IMAD.WIDE R8, R37, 0x4, R78 ;  /* 0x0000000425087825 */ /* 0x000fe200078e024e */
[----:B------:R-:W-:Y:S01]  /*58ba0*/  ISETP.GE.AND P1, PT, R38, c[0x0][0x17c], PT ;  /* 0x00005f0026007a0c */ /* 0x000fe20003f26270 */
[----:B------:R1:W-:Y:S04]  /*58bb0*/  @P6 STG.E [R16.64], R131 ;  /* 0x0000008310006986 */ /* 0x0003e8000c101908 */
[----:B------:R1:W-:Y:S04]  /*58bc0*/  @P4 STG.E [R8.64], R143 ;  /* 0x0000008f08004986 */ /* 0x0003e8000c101908 */
[----:B------:R-:W4:Y:S01]  /*58bd0*/  LDL.LU R38, [R1+0x1fa4] ;  /* 0x001fa40001267983 */ /* 0x000f220000300800 */
[----:B------:R-:W-:-:S03]  /*58be0*/  ISETP.GE.AND P0, PT, R36, c[0x0][0x17c], PT ;  /* 0x00005f0024007a0c */ /* 0x000fc60003f06270 */
[----:B------:R-:W4:Y:S01]  /*58bf0*/  LDL.LU R36, [R1+0x1fa0] ;  /* 0x001fa00001247983 */ /* 0x000f220000300800 */
[----:B---3--:R-:W-:-:S03]  /*58c00*/  ISETP.GE.AND P4, PT, R0, c[0x0][0x17c], PT ;  /* 0x00005f0000007a0c */ /* 0x008fc60003f86270 */
[----:B------:R-:W3:Y:S01]  /*58c10*/  LDL.LU R0, [R1+0x1f98] ;  /* 0x001f980001007983 */ /* 0x000ee20000300800 */
[----:B------:R-:W-:Y:S01]  /*58c20*/  ISETP.LT.AND P2, PT, R244, c[0x0][0x178], !P2 ;  /* 0x00005e00f4007a0c */ /* 0x000fe20005741270 */
[----:B------:R-:W-:Y:S01]  /*58c30*/  IMAD.WIDE R10, R37, 0x4, R76 ;  /* 0x00000004250a7825 */ /* 0x000fe200078e024c */
[----:B------:R-:W-:Y:S02]  /*58c40*/  ISETP.LT.AND P3, PT, R247, c[0x0][0x178], !P1 ;  /* 0x00005e00f7007a0c */ /* 0x000fe40004f61270 */
[----:B------:R-:W-:Y:S02]  /*58c50*/  ISETP.LT.AND P5, PT, R246, c[0x0][0x178], !P1 ;  /* 0x00005e00f6007a0c */ /* 0x000fe40004fa1270 */
[----:B------:R-:W-:Y:S02]  /*58c60*/  IADD3 R37, R37, c[0x0][0x198], RZ ;  /* 0x0000660025257a10 */ /* 0x000fe40007ffe0ff */
[----:B------:R-:W-:Y:S02]  /*58c70*/  ISETP.LT.AND P6, PT, R245, c[0x0][0x178], !P1 ;  /* 0x00005e00f5007a0c */ /* 0x000fe40004fc1270 */
[----:B------:R-:W-:-:S03]  /*58c80*/  ISETP.LT.AND P1, PT, R244, c[0x0][0x178], !P1 ;  /* 0x00005e00f4007a0c */ /* 0x000fc60004f21270 */
[----:B------:R2:W-:Y:S01]  /*58c90*/  @P2 STG.E [R10.64], R167 ;  /* 0x000000a70a002986 */ /* 0x0005e2000c101908 */
[----:B------:R-:W-:Y:S01]  /*58ca0*/  ISETP.LT.AND P2, PT, R247, c[0x0][0x178], !P0 ;  /* 0x00005e00f7007a0c */ /* 0x000fe20004741270 */
[C---:B-1----:R-:W-:Y:S01]  /*58cb0*/  IMAD.WIDE R12, R37.reuse, 0x4, R230 ;  /* 0x00000004250c7825 */ /* 0x042fe200078e02e6 */
[----:B------:R-:W-:-:S03]  /*58cc0*/  IADD3 R3, R37, c[0x0][0x198], RZ ;  /* 0x0000660025037a10 */ /* 0x000fc60007ffe0ff */
[C---:B--2---:R-:W-:Y:S01]  /*58cd0*/  IMAD.WIDE R14, R37.reuse, 0x4, R228 ;  /* 0x00000004250e7825 */ /* 0x044fe200078e02e4 */
[----:B------:R1:W-:Y:S01]  /*58ce0*/  @P3 STG.E [R12.64], R106 ;  /* 0x0000006a0c003986 */ /* 0x0003e2000c101908 */
[----:B------:R-:W-:Y:S02]  /*58cf0*/  ISETP.LT.AND P3, PT, R246, c[0x0][0x178], !P0 ;  /* 0x00005e00f6007a0c */ /* 0x000fe40004761270 */
[C---:B------:R-:W-:Y:S01]  /*58d00*/  IMAD.WIDE R16, R37.reuse, 0x4, R78 ;  /* 0x0000000425107825 */ /* 0x040fe200078e024e */
[----:B------:R2:W-:Y:S03]  /*58d10*/  @P5 STG.E [R14.64], R22 ;  /* 0x000000160e005986 */ /* 0x0005e6000c101908 */
[----:B------:R-:W-:Y:S01]  /*58d20*/  IMAD.WIDE R8, R37, 0x4, R76 ;  /* 0x0000000425087825 */ /* 0x000fe200078e024c */
[----:B------:R-:W-:-:S03]  /*58d30*/  ISETP.LT.AND P5, PT, R245, c[0x0][0x178], !P0 ;  /* 0x00005e00f5007a0c */ /* 0x000fc600047a1270 */
[----:B------:R-:W-:Y:S01]  /*58d40*/  IMAD.WIDE R10, R3, 0x4, R230 ;  /* 0x00000004030a7825 */ /* 0x000fe200078e02e6 */
[----:B------:R1:W-:Y:S01]  /*58d50*/  @P6 STG.E [R16.64], R138 ;  /* 0x0000008a10006986 */ /* 0x0003e2000c101908 */
[----:B------:R-:W-:Y:S02]  /*58d60*/  ISETP.LT.AND P0, PT, R244, c[0x0][0x178], !P0 ;  /* 0x00005e00f4007a0c */ /* 0x000fe40004701270 */
[----:B------:R-:W-:Y:S01]  /*58d70*/  ISETP.LT.AND P6, PT, R247, c[0x0][0x178], !P4 ;  /* 0x00005e00f7007a0c */ /* 0x000fe200067c1270 */
[----:B------:R2:W-:Y:S01]  /*58d80*/  @P1 STG.E [R8.64], R158 ;  /* 0x0000009e08001986 */ /* 0x0005e2000c101908 */
[----:B------:R-:W-:-:S03]  /*58d90*/  ISETP.LT.AND P1, PT, R246, c[0x0][0x178], !P4 ;  /* 0x00005e00f6007a0c */ /* 0x000fc60006721270 */
[----:B------:R4:W-:Y:S01]  /*58da0*/  @P2 STG.E [R10.64], R107 ;  /* 0x0000006b0a002986 */ /* 0x0009e2000c101908 */
[----:B------:R-:W-:Y:S01]  /*58db0*/  ISETP.LT.AND P2, PT, R245, c[0x0][0x178], !P4 ;  /* 0x00005e00f5007a0c */ /* 0x000fe20006741270 */
[C---:B------:R-:W-:Y:S01]  /*58dc0*/  IMAD.WIDE R20, R3.reuse, 0x4, R228 ;  /* 0x0000000403147825 */ /* 0x040fe200078e02e4 */
[----:B------:R-:W-:-:S03]  /*58dd0*/  IADD3 R37, R3, c[0x0][0x198], RZ ;  /* 0x0000660003257a10 */ /* 0x000fc60007ffe0ff */
[C---:B-1----:R-:W-:Y:S01]  /*58de0*/  IMAD.WIDE R12, R3.reuse, 0x4, R78 ;  /* 0x00000004030c7825 */ /* 0x042fe200078e024e */
[----:B------:R-:W-:Y:S03]  /*58df0*/  @P3 STG.E [R20.64], R23 ;  /* 0x0000001714003986 */ /* 0x000fe6000c101908 */
[----:B--2---:R-:W-:Y:S01]  /*58e00*/  IMAD.WIDE R14, R3, 0x4, R76 ;  /* 0x00000004030e7825 */ /* 0x004fe200078e024c */
[----:B----4-:R-:W-:-:S03]  /*58e10*/  ISETP.GE.AND P3, PT, R39, c[0x0][0x17c], PT ;  /* 0x00005f0027007a0c */ /* 0x010fc60003f66270 */
[C---:B------:R-:W-:Y:S01]  /*58e20*/  IMAD.WIDE R16, R37.reuse, 0x4, R230 ;  /* 0x0000000425107825 */ /* 0x040fe200078e02e6 */
[----:B------:R1:W-:Y:S03]  /*58e30*/  @P5 STG.E [R12.64], R139 ;  /* 0x0000008b0c005986 */ /* 0x0003e6000c101908 */
[C---:B------:R-:W-:Y:S01]  /*58e40*/  IMAD.WIDE R8, R37.reuse, 0x4, R228 ;  /* 0x0000000425087825 */ /* 0x040fe200078e02e4 */
[----:B------:R2:W-:Y:S03]  /*58e50*/  @P0 STG.E [R14.64], R159 ;  /* 0x0000009f0e000986 */ /* 0x0005e6000c101908 */
[----:B------:R-:W-:Y:S01]  /*58e60*/  IMAD.WIDE R10, R37, 0x4, R78 ;  /* 0x00000004250a7825 */ /* 0x000fe200078e024e */
[----:B------:R4:W-:Y:S01]  /*58e70*/  @P6 STG.E [R16.64], R102 ;  /* 0x0000006610006986 */ /* 0x0009e2000c101908 */
[----:B------:R-:W-:-:S02]  /*58e80*/  ISETP.LT.AND P4, PT, R244, c[0x0][0x178], !P4 ;  /* 0x00005e00f4007a0c */ /* 0x000fc40006781270 */
[----:B------:R-:W-:Y:S01]  /*58e90*/  ISETP.LT.AND P5, PT, R247, c[0x0][0x178], !P3 ;  /* 0x00005e00f7007a0c */ /* 0x000fe20005fa1270 */
[----:B------:R2:W-:Y:S01]  /*58ea0*/  @P1 STG.E [R8.64], R18 ;  /* 0x0000001208001986 */ /* 0x0005e2000c101908 */
[----:B------:R-:W-:-:S03]  /*58eb0*/  ISETP.LT.AND P6, PT, R246, c[0x0][0x178], !P3 ;  /* 0x00005e00f6007a0c */ /* 0x000fc60005fc1270 */
[----:B------:R3:W-:Y:S01]  /*58ec0*/  @P2 STG.E [R10.64], R70 ;  /* 0x000000460a002986 */ /* 0x0007e2000c101908 */
[----:B------:R-:W-:Y:S02]  /*58ed0*/  ISETP.LT.AND P2, PT, R245, c[0x0][0x178], !P3 ;  /* 0x00005e00f5007a0c */ /* 0x000fe40005f41270 */
[C---:B------:R-:W-:Y:S01]  /*58ee0*/  IADD3 R3, R37.reuse, c[0x0][0x198], RZ ;  /* 0x0000660025037a10 */ /* 0x040fe20007ffe0ff */
[----:B-1----:R-:W-:Y:S01]  /*58ef0*/  IMAD.WIDE R12, R37, 0x4, R76 ;  /* 0x00000004250c7825 */ /* 0x002fe200078e024c */
[----:B------:R-:W3:Y:S03]  /*58f00*/  LDL.LU R23, [R1+0x1f90] ;  /* 0x001f900001177983 */ /* 0x000ee60000300800 */
[C---:B--2---:R-:W-:Y:S01]  /*58f10*/  IMAD.WIDE R14, R3.reuse, 0x4, R230 ;  /* 0x00000004030e7825 */ /* 0x044fe200078e02e6 */
[----:B------:R1:W-:Y:S03]  /*58f20*/  @P4 STG.E [R12.64], R150 ;  /* 0x000000960c004986 */ /* 0x0003e6000c101908 */
[C---:B----4-:R-:W-:Y:S01]  /*58f30*/  IMAD.WIDE R16, R3.reuse, 0x4, R228 ;  /* 0x0000000403107825 */ /* 0x050fe200078e02e4 */
[----:B------:R2:W-:Y:S03]  /*58f40*/  @P5 STG.E [R14.64], R103 ;  /* 0x000000670e005986 */ /* 0x0005e6000c101908 */
[----:B------:R-:W-:Y:S01]  /*58f50*/  IMAD.WIDE R8, R3, 0x4, R78 ;  /* 0x0000000403087825 */ /* 0x000fe200078e024e */
[----:B------:R4:W-:Y:S04]  /*58f60*/  @P6 STG.E [R16.64], R19 ;  /* 0x0000001310006986 */ /* 0x0009e8000c101908 */
[----:B------:R1:W-:Y:S04]  /*58f70*/  @P2 STG.E [R8.64], R71 ;  /* 0x0000004708002986 */ /* 0x0003e8000c101908 */
[----:B------:R-:W3:Y:S02]  /*58f80*/  LDL.LU R22, [R1+0x1f8c] ;  /* 0x001f8c0001167983 */ /* 0x000ee40000300800 */
[----:B---3--:R-:W-:-:S02]  /*58f90*/  ISETP.GE.AND P2, PT, R0, c[0x0][0x17c], PT ;  /* 0x00005f0000007a0c */ /* 0x008fc40003f46270 */
[----:B------:R-:W3:Y:S01]  /*58fa0*/  LDL.LU R0, [R1+0x1f88] ;  /* 0x001f880001007983 */ /* 0x000ee20000300800 */
[----:B------:R-:W-:Y:S02]  /*58fb0*/  ISETP.GE.AND P0, PT, R38, c[0x0][0x17c], PT ;  /* 0x00005f0026007a0c */ /* 0x000fe40003f06270 */
[----:B------:R-:W-:Y:S01]  /*58fc0*/  ISETP.LT.AND P3, PT, R244, c[0x0][0x178], !P3 ;  /* 0x00005e00f4007a0c */ /* 0x000fe20005f61270 */
[----:B------:R-:W-:Y:S01]  /*58fd0*/  IMAD.WIDE R10, R3, 0x4, R76 ;  /* 0x00000004030a7825 */ /* 0x000fe200078e024c */
[----:B------:R-:W-:Y:S01]  /*58fe0*/  ISETP.LT.AND P4, PT, R247, c[0x0][0x178], !P0 ;  /* 0x00005e00f7007a0c */ /* 0x000fe20004781270 */
[----:B------:R-:W3:Y:S01]  /*58ff0*/  LDL.LU R20, [R1+0x1f7c] ;  /* 0x001f7c0001147983 */ /* 0x000ee20000300800 */
[----:B------:R-:W-:Y:S02]  /*59000*/  IADD3 R3, R3, c[0x0][0x198], RZ ;  /* 0x0000660003037a10 */ /* 0x000fe40007ffe0ff */
[----:B------:R-:W-:-:S03]  /*59010*/  ISETP.GE.AND P1, PT, R36, c[0x0][0x17c], PT ;  /* 0x00005f0024007a0c */ /* 0x000fc60003f26270 */
[----:B-1----:R-:W-:Y:S01]  /*59020*/  IMAD.WIDE R12, R3, 0x4, R230 ;  /* 0x00000004030c7825 */ /* 0x002fe200078e02e6 */
[----:B------:R-:W-:Y:S02]  /*59030*/  ISETP.LT.AND P5, PT, R246, c[0x0][0x178], !P0 ;  /* 0x00005e00f6007a0c */ /* 0x000fe400047a1270 */
[----:B------:R-:W-:Y:S01]  /*59040*/  ISETP.LT.AND P6, PT, R245, c[0x0][0x178], !P0 ;  /* 0x00005e00f5007a0c */ /* 0x000fe200047c1270 */
[----:B------:R1:W-:Y:S01]  /*59050*/  @P3 STG.E [R10.64], R151 ;  /* 0x000000970a003986 */ /* 0x0003e2000c101908 */
[----:B------:R-:W-:Y:S02]  /*59060*/  ISETP.LT.AND P0, PT, R244, c[0x0][0x178], !P0 ;  /* 0x00005e00f4007a0c */ /* 0x000fe40004701270 */
[----:B------:R-:W-:Y:S01]  /*59070*/  ISETP.LT.AND P3, PT, R247, c[0x0][0x178], !P1 ;  /* 0x00005e00f7007a0c */ /* 0x000fe20004f61270 */
[----:B------:R1:W-:Y:S01]  /*59080*/  @P4 STG.E [R12.64], R120 ;  /* 0x000000780c004986 */ /* 0x0003e2000c101908 */
[----:B------:R-:W-:Y:S02]  /*59090*/  ISETP.LT.AND P4, PT, R246, c[0x0][0x178], !P1 ;  /* 0x00005e00f6007a0c */ /* 0x000fe40004f81270 */
[C---:B------:R-:W-:Y:S01]  /*590a0*/  IADD3 R21, R3.reuse, c[0x0][0x198], RZ ;  /* 0x0000660003157a10 */ /* 0x040fe20007ffe0ff */
[----:B--2---:R-:W-:-:S04]  /*590b0*/  IMAD.WIDE R14, R3, 0x4, R228 ;  /* 0x00000004030e7825 */ /* 0x004fc800078e02e4 */
[C---:B----4-:R-:W-:Y:S01]  /*590c0*/  IMAD.WIDE R16, R3.reuse, 0x4, R78 ;  /* 0x0000000403107825 */ /* 0x050fe200078e024e */
[----:B------:R2:W-:Y:S03]  /*590d0*/  @P5 STG.E [R14.64], R176 ;  /* 0x000000b00e005986 */ /* 0x0005e6000c101908 */
[----:B------:R-:W-:Y:S01]  /*590e0*/  IMAD.WIDE R8, R3, 0x4, R76 ;  /* 0x0000000403087825 */ /* 0x000fe200078e024c */
[----:B------:R4:W-:Y:S03]  /*590f0*/  @P6 STG.E [R16.64], R184 ;  /* 0x000000b810006986 */ /* 0x0009e6000c101908 */
[----:B-1----:R-:W-:Y:S01]  /*59100*/  IMAD.WIDE R10, R21, 0x4, R230 ;  /* 0x00000004150a7825 */ /* 0x002fe200078e02e6 */
[----:B------:R-:W-:-:S03]  /*59110*/  ISETP.LT.AND P5, PT, R245, c[0x0][0x178], !P1 ;  /* 0x00005e00f5007a0c */ /* 0x000fc60004fa1270 */
[----:B------:R-:W-:Y:S01]  /*59120*/  IMAD.WIDE R18, R21, 0x4, R228 ;  /* 0x0000000415127825 */ /* 0x000fe200078e02e4 */
[----:B------:R-:W-:Y:S01]  /*59130*/  ISETP.LT.AND P1, PT, R244, c[0x0][0x178], !P1 ;  /* 0x00005e00f4007a0c */ /* 0x000fe20004f21270 */
[----:B------:R1:W-:Y:S01]  /*59140*/  @P0 STG.E [R8.64], R216 ;  /* 0x000000d808000986 */ /* 0x0003e2000c101908 */
[----:B------:R-:W-:-:S03]  /*59150*/  ISETP.LT.AND P6, PT, R247, c[0x0][0x178], !P2 ;  /* 0x00005e00f7007a0c */ /* 0x000fc600057c1270 */
[----:B------:R1:W-:Y:S01]  /*59160*/  @P3 STG.E [R10.64], R121 ;  /* 0x000000790a003986 */ /* 0x0003e2000c101908 */
[----:B------:R-:W-:-:S03]  /*59170*/  ISETP.LT.AND P3, PT, R246, c[0x0][0x178], !P2 ;  /* 0x00005e00f6007a0c */ /* 0x000fc60005761270 */
[----:B------:R1:W-:Y:S01]  /*59180*/  @P4 STG.E [R18.64], R177 ;  /* 0x000000b112004986 */ /* 0x0003e2000c101908 */
[----:B------:R-:W-:Y:S02]  /*59190*/  ISETP.LT.AND P4, PT, R245, c[0x0][0x178], !P2 ;  /* 0x00005e00f5007a0c */ /* 0x000fe40005781270 */
[C---:B------:R-:W-:Y:S01]  /*591a0*/  IADD3 R3, R21.reuse, c[0x0][0x198], RZ ;  /* 0x0000660015037a10 */ /* 0x040fe20007ffe0ff */
[----:B------:R-:W-:-:S04]  /*591b0*/  IMAD.WIDE R12, R21, 0x4, R78 ;  /* 0x00000004150c7825 */ /* 0x000fc800078e024e */
[----:B--2---:R-:W-:Y:S01]  /*591c0*/  IMAD.WIDE R14, R21, 0x4, R76 ;  /* 0x00000004150e7825 */ /* 0x004fe200078e024c */
[----:B------:R2:W-:Y:S03]  /*591d0*/  @P5 STG.E [R12.64], R185 ;  /* 0x000000b90c005986 */ /* 0x0005e6000c101908 */
[C---:B----4-:R-:W-:Y:S01]  /*591e0*/  IMAD.WIDE R16, R3.reuse, 0x4, R230 ;  /* 0x0000000403107825 */ /* 0x050fe200078e02e6 */
[----:B------:R4:W-:Y:S03]  /*591f0*/  @P1 STG.E [R14.64], R217 ;  /* 0x000000d90e001986 */ /* 0x0009e6000c101908 */
[C---:B-1----:R-:W-:Y:S01]  /*59200*/  IMAD.WIDE R8, R3.reuse, 0x4, R228 ;  /* 0x0000000403087825 */ /* 0x042fe200078e02e4 */
[----:B------:R1:W-:Y:S03]  /*59210*/  @P6 STG.E [R16.64], R116 ;  /* 0x0000007410006986 */ /* 0x0003e6000c101908 */
[----:B------:R-:W-:Y:S01]  /*59220*/  IMAD.WIDE R10, R3, 0x4, R78 ;  /* 0x00000004030a7825 */ /* 0x000fe200078e024e */
[----:B------:R1:W-:Y:S01]  /*59230*/  @P3 STG.E [R8.64], R172 ;  /* 0x000000ac08003986 */ /* 0x0003e2000c101908 */
[----:B------:R-:W-:-:S03]  /*59240*/  ISETP.GE.AND P0, PT, R23, c[0x0][0x17c], PT ;  /* 0x00005f0017007a0c */ /* 0x000fc60003f06270 */
[----:B------:R1:W-:Y:S01]  /*59250*/  @P4 STG.E [R10.64], R180 ;  /* 0x000000b40a004986 */ /* 0x0003e2000c101908 */
[----:B------:R-:W-:Y:S02]  /*59260*/  ISETP.LT.AND P6, PT, R247, c[0x0][0x178], !P0 ;  /* 0x00005e00f7007a0c */ /* 0x000fe400047c1270 */
[----:B------:R-:W-:Y:S02]  /*59270*/  ISETP.LT.AND P5, PT, R246, c[0x0][0x178], !P0 ;  /* 0x00005e00f6007a0c */ /* 0x000fe400047a1270 */
[----:B------:R-:W-:Y:S02]  /*59280*/  ISETP.LT.AND P3, PT, R245, c[0x0][0x178], !P0 ;  /* 0x00005e00f5007a0c */ /* 0x000fe40004761270 */
[----:B------:R-:W-:Y:S02]  /*59290*/  ISETP.LT.AND P4, PT, R244, c[0x0][0x178], !P0 ;  /* 0x00005e00f4007a0c */ /* 0x000fe40004781270 */
[----:B---3--:R-:W-:Y:S02]  /*592a0*/  ISETP.GE.AND P0, PT, R0, c[0x0][0x17c], PT ;  /* 0x00005f0000007a0c */ /* 0x008fe40003f06270 */
[----:B------:R-:W3:Y:S01]  /*592b0*/  LDL.LU R0, [R1+0x1f78] ;  /* 0x001f780001007983 */ /* 0x000ee20000300800 */
[----:B------:R-:W-:-:S02]  /*592c0*/  ISETP.LT.AND P2, PT, R244, c[0x0][0x178], !P2 ;  /* 0x00005e00f4007a0c */ /* 0x000fc40005741270 */
[C---:B------:R-:W-:Y:S01]  /*592d0*/  IADD3 R19, R3.reuse, c[0x0][0x198], RZ ;  /* 0x0000660003137a10 */ /* 0x040fe20007ffe0ff */
[----:B--2---:R-:W-:Y:S01]  /*592e0*/  IMAD.WIDE R12, R3, 0x4, R76 ;  /* 0x00000004030c7825 */ /* 0x004fe200078e024c */
[----:B------:R-:W-:Y:S02]  /*592f0*/  ISETP.GE.AND P1, PT, R22, c[0x0][0x17c], PT ;  /* 0x00005f0016007a0c */ /* 0x000fe40003f26270 */
[----:B------:R-:W2:Y:S01]  /*59300*/  LDL.LU R22, [R1+0x1f74] ;  /* 0x001f740001167983 */ /* 0x000ea20000300800 */
[----:B----4-:R-:W-:-:S04]  /*59310*/  IMAD.WIDE R14, R19, 0x4, R230 ;  /* 0x00000004130e7825 */ /* 0x010fc800078e02e6 */
[C---:B-1----:R-:W-:Y:S02]  /*59320*/  IMAD.WIDE R16, R19.reuse, 0x4, R228 ;  /* 0x0000000413107825 */ /* 0x042fe400078e02e4 */
[----:B------:R1:W-:Y:S04]  /*59330*/  @P2 STG.E [R12.64], R212 ;  /* 0x000000d40c002986 */ /* 0x0003e8000c101908 */
[----:B------:R4:W-:Y:S01]  /*59340*/  @P6 STG.E [R14.64], R117 ;  /* 0x000000750e006986 */ /* 0x0009e2000c101908 */
[----:B------:R-:W-:Y:S01]  /*59350*/  IMAD.WIDE R8, R19, 0x4, R78 ;  /* 0x0000000413087825 */ /* 0x000fe200078e024e */
[----:B------:R-:W-:Y:S02]  /*59360*/  ISETP.LT.AND P6, PT, R246, c[0x0][0x178], !P1 ;  /* 0x00005e00f6007a0c */ /* 0x000fe40004fc1270 */
[----:B------:R4:W-:Y:S01]  /*59370*/  @P5 STG.E [R16.64], R173 ;  /* 0x000000ad10005986 */ /* 0x0009e2000c101908 */
[----:B------:R-:W-:Y:S01]  /*59380*/  ISETP.LT.AND P5, PT, R247, c[0x0][0x178], !P1 ;  /* 0x00005e00f7007a0c */ /* 0x000fe20004fa1270 */
[----:B------:R-:W-:Y:S01]  /*59390*/  IMAD.WIDE R10, R19, 0x4, R76 ;  /* 0x00000004130a7825 */ /* 0x000fe200078e024c */
[----:B------:R-:W-:-:S02]  /*593a0*/  ISETP.LT.AND P2, PT, R245, c[0x0][0x178], !P1 ;  /* 0x00005e00f5007a0c */ /* 0x000fc40004f41270 */
[----:B------:R-:W-:Y:S02]  /*593b0*/  IADD3 R19, R19, c[0x0][0x198], RZ ;  /* 0x0000660013137a10 */ /* 0x000fe40007ffe0ff */
[----:B------:R-:W-:Y:S01]  /*593c0*/  ISETP.LT.AND P1, PT, R244, c[0x0][0x178], !P1 ;  /* 0x00005e00f4007a0c */ /* 0x000fe20004f21270 */
[----:B------:R4:W-:Y:S01]  /*593d0*/  @P3 STG.E [R8.64], R181 ;  /* 0x000000b508003986 */ /* 0x0009e2000c101908 */
[----:B------:R-:W-:Y:S01]  /*593e0*/  ISETP.GE.AND P3, PT, R20, c[0x0][0x17c], PT ;  /* 0x00005f0014007a0c */ /* 0x000fe20003f66270 */
[C---:B-1----:R-:W-:Y:S02]  /*593f0*/  IMAD.WIDE R12, R19.reuse, 0x4, R230 ;  /* 0x00000004130c7825 */ /* 0x042fe400078e02e6 */
[----:B------:R-:W2:Y:S02]  /*59400*/  LDL.LU R20, [R1+0x1f70] ;  /* 0x001f700001147983 */ /* 0x000ea40000300800 */
[C---:B----4-:R-:W-:Y:S02]  /*59410*/  IMAD.WIDE R14, R19.reuse, 0x4, R228 ;  /* 0x00000004130e7825 */ /* 0x050fe400078e02e4 */
[----:B------:R1:W-:Y:S02]  /*59420*/  @P4 STG.E [R10.64], R213 ;  /* 0x000000d50a004986 */ /* 0x0003e4000c101908 */
[----:B------:R-:W-:-:S02]  /*59430*/  IMAD.WIDE R16, R19, 0x4, R78 ;  /* 0x0000000413107825 */ /* 0x000fc400078e024e */
[----:B------:R4:W-:Y:S02]  /*59440*/  @P5 STG.E [R12.64], R88 ;  /* 0x000000580c005986 */ /* 0x0009e4000c101908 */
[----:B------:R-:W-:Y:S02]  /*59450*/  IMAD.WIDE R8, R19, 0x4, R76 ;  /* 0x0000000413087825 */ /* 0x000fe400078e024c */
[----:B------:R1:W-:Y:S04]  /*59460*/  @P6 STG.E [R14.64], R28 ;  /* 0x0000001c0e006986 */ /* 0x0003e8000c101908 */
[----:B------:R1:W-:Y:S04]  /*59470*/  @P2 STG.E [R16.64], R152 ;  /* 0x0000009810002986 */ /* 0x0003e8000c101908 */
[----:B------:R-:W-:Y:S01]  /*59480*/  @P1 STG.E [R8.64], R208 ;  /* 0x000000d008001986 */ /* 0x000fe2000c101908 */
[----:B---3--:R-:W-:-:S03]  /*59490*/  ISETP.GE.AND P1, PT, R0, c[0x0][0x17c], PT ;  /* 0x00005f0000007a0c */ /* 0x008fc60003f26270 */
[----:B------:R-:W3:Y:S01]  /*594a0*/  LDL.LU R0, [R1+0x1f68] ;  /* 0x001f680001007983 */ /* 0x000ee20000300800 */
[----:B------:R-:W-:Y:S02]  /*594b0*/  ISETP.LT.AND P4, PT, R247, c[0x0][0x178], !P0 ;  /* 0x00005e00f7007a0c */ /* 0x000fe40004781270 */
[----:B------:R-:W-:Y:S02]  /*594c0*/  ISETP.LT.AND P5, PT, R246, c[0x0][0x178], !P0 ;  /* 0x00005e00f6007a0c */ /* 0x000fe400047a1270 */
[----:B------:R-:W-:-:S05]  /*594d0*/  IADD3 R3, R19, c[0x0][0x198], RZ ;  /* 0x0000660013037a10 */ /* 0x000fca0007ffe0ff */
[----:B-1----:R-:W-:Y:S01]  /*594e0*/  IMAD.WIDE R10, R3, 0x4, R230 ;  /* 0x00000004030a7825 */ /* 0x002fe200078e02e6 */
[----:B------:R-:W-:-:S03]  /*594f0*/  ISETP.LT.AND P2, PT, R245, c[0x0][0x178], !P0 ;  /* 0x00005e00f5007a0c */ /* 0x000fc60004741270 */
[----:B------:R-:W-:Y:S01]  /*59500*/  IMAD.WIDE R18, R3, 0x4, R228 ;  /* 0x0000000403127825 */ /* 0x000fe200078e02e4 */
[----:B------:R-:W-:Y:S01]  /*59510*/  ISETP.LT.AND P0, PT, R244, c[0x0][0x178], !P0 ;  /* 0x00005e00f4007a0c */ /* 0x000fe20004701270 */
[----:B------:R-:W-:Y:S01]  /*59520*/  @P4 STG.E [R10.64], R89 ;  /* 0x000000590a004986 */ /* 0x000fe2000c101908 */
[----:B------:R-:W-:-:S03]  /*59530*/  ISETP.LT.AND P6, PT, R247, c[0x0][0x178], !P3 ;  /* 0x00005e00f7007a0c */ /* 0x000fc60005fc1270 */
[----:B------:R1:W-:Y:S01]  /*59540*/  @P5 STG.E [R18.64], R29 ;  /* 0x0000001d12005986 */ /* 0x0003e2000c101908 */
[----:B------:R-:W-:Y:S02]  /*59550*/  ISETP.LT.AND P5, PT, R246, c[0x0][0x178], !P3 ;  /* 0x00005e00f6007a0c */ /* 0x000fe40005fa1270 */
[----:B------:R-:W-:Y:S02]  /*59560*/  ISETP.LT.AND P4, PT, R245, c[0x0][0x178], !P3 ;  /* 0x00005e00f5007a0c */ /* 0x000fe40005f81270 */
[C---:B------:R-:W-:Y:S01]  /*59570*/  IADD3 R21, R3.reuse, c[0x0][0x198], RZ ;  /* 0x0000660003157a10 */ /* 0x040fe20007ffe0ff */
[----:B----4-:R-:W-:-:S04]  /*59580*/  IMAD.WIDE R12, R3, 0x4, R78 ;  /* 0x00000004030c7825 */ /* 0x010fc800078e024e */
[----:B------:R-:W-:Y:S01]  /*59590*/  IMAD.WIDE R14, R3, 0x4, R76 ;  /* 0x00000004030e7825 */ /* 0x000fe200078e024c */
[----:B------:R4:W-:Y:S03]  /*595a0*/  @P2 STG.E [R12.64], R153 ;  /* 0x000000990c002986 */ /* 0x0009e6000c101908 */
[C---:B------:R-:W-:Y:S01]  /*595b0*/  IMAD.WIDE R16, R21.reuse, 0x4, R230 ;  /* 0x0000000415107825 */ /* 0x040fe200078e02e6 */
[----:B-1----:R-:W3:Y:S03]  /*595c0*/  LDL.LU R18, [R1+0x1f60] ;  /* 0x001f600001127983 */ /* 0x002ee60000300800 */
        /* <DEDUP_REMOVED lines=10> */
[C---:B------:R-:W-:Y:S02]  /*59670*/  IADD3 R3, R21.reuse, c[0x0][0x198], RZ ;  /* 0x0000660015037a10 */ /* 0x040fe40007ffe0ff */
[----:B------:R-:W-:Y:S01]  /*59680*/  ISETP.LT.AND P5, PT, R244, c[0x0][0x178], !P1 ;  /* 0x00005e00f4007a0c */ /* 0x000fe20004fa1270 */
[----:B----4-:R-:W-:Y:S01]  /*59690*/  IMAD.WIDE R12, R21, 0x4, R76 ;  /* 0x00000004150c7825 */ /* 0x010fe200078e024c */
[----:B--2---:R-:W-:Y:S02]  /*596a0*/  ISETP.GE.AND P1, PT, R20, c[0x0][0x17c], PT ;  /* 0x00005f0014007a0c */ /* 0x004fe40003f26270 */
[----:B------:R-:W2:Y:S01]  /*596b0*/  LDL.LU R20, [R1+0x1f5c] ;  /* 0x001f5c0001147983 */ /* 0x000ea20000300800 */
[----:B-1----:R-:W-:-:S04]  /*596c0*/  IMAD.WIDE R14, R3, 0x4, R230 ;  /* 0x00000004030e7825 */ /* 0x002fc800078e02e6 */
[C---:B------:R-:W-:Y:S01]  /*596d0*/  IMAD.WIDE R16, R3.reuse, 0x4, R228 ;  /* 0x0000000403107825 */ /* 0x040fe200078e02e4 */
[----:B------:R1:W-:Y:S03]  /*596e0*/  @P3 STG.E [R12.64], R200 ;  /* 0x000000c80c003986 */ /* 0x0003e6000c101908 */
[----:B------:R-:W-:Y:S01]  /*596f0*/  IMAD.WIDE R8, R3, 0x4, R78 ;  /* 0x0000000403087825 */ /* 0x000fe200078e024e */
[----:B------:R4:W-:Y:S04]  /*59700*/  @P6 STG.E [R14.64], R85 ;  /* 0x000000550e006986 */ /* 0x0009e8000c101908 */
[----:B------:R1:W-:Y:S04]  /*59710*/  @P2 STG.E [R16.64], R25 ;  /* 0x0000001910002986 */ /* 0x0003e8000c101908 */
[----:B------:R1:W-:Y:S01]  /*59720*/  @P4 STG.E [R8.64], R73 ;  /* 0x0000004908004986 */ /* 0x0003e2000c101908 */
[----:B---3--:R-:W-:-:S03]  /*59730*/  ISETP.GE.AND P4, PT, R0, c[0x0][0x17c], PT ;  /* 0x00005f0000007a0c */ /* 0x008fc60003f86270 */
[----:B------:R-:W3:Y:S01]  /*59740*/  LDL.LU R0, [R1+0x1f58] ;  /* 0x001f580001007983 */ /* 0x000ee20000300800 */
[----:B------:R-:W-:Y:S01]  /*59750*/  ISETP.GE.AND P0, PT, R22, c[0x0][0x17c], PT ;  /* 0x00005f0016007a0c */ /* 0x000fe20003f06270 */
[----:B------:R-:W-:-:S03]  /*59760*/  IMAD.WIDE R10, R3, 0x4, R76 ;  /* 0x00000004030a7825 */ /* 0x000fc600078e024c */
[----:B------:R-:W-:Y:S02]  /*59770*/  ISETP.LT.AND P3, PT, R247, c[0x0][0x178], !P0 ;  /* 0x00005e00f7007a0c */ /* 0x000fe40004761270 */
[----:B------:R-:W-:Y:S02]  /*59780*/  IADD3 R3, R3, c[0x0][0x198], RZ ;  /* 0x0000660003037a10 */ /* 0x000fe40007ffe0ff */
[----:B------:R-:W-:Y:S02]  /*59790*/  ISETP.LT.AND P6, PT, R246, c[0x0][0x178], !P0 ;  /* 0x00005e00f6007a0c */ /* 0x000fe400047c1270 */
[----:B------:R-:W-:Y:S01]  /*597a0*/  ISETP.LT.AND P2, PT, R245, c[0x0][0x178], !P0 ;  /* 0x00005e00f5007a0c */ /* 0x000fe20004741270 */
[----:B-1----:R-:W-:Y:S01]  /*597b0*/  IMAD.WIDE R12, R3, 0x4, R230 ;  /* 0x00000004030c7825 */ /* 0x002fe200078e02e6 */
[----:B------:R1:W-:Y:S01]  /*597c0*/  @P5 STG.E [R10.64], R201 ;  /* 0x000000c90a005986 */ /* 0x0003e2000c101908 */
[----:B------:R-:W-:Y:S02]  /*597d0*/  ISETP.LT.AND P0, PT, R244, c[0x0][0x178], !P0 ;  /* 0x00005e00f4007a0c */ /* 0x000fe40004701270 */
[----:B------:R-:W-:Y:S01]  /*597e0*/  ISETP.LT.AND P5, PT, R247, c[0x0][0x178], !P1 ;  /* 0x00005e00f7007a0c */ /* 0x000fe20004fa1270 */
[----:B----4-:R-:W-:Y:S01]  /*597f0*/  IMAD.WIDE R14, R3, 0x4, R228 ;  /* 0x00000004030e7825 */ /* 0x010fe200078e02e4 */
[----:B------:R4:W-:Y:S01]  /*59800*/  @P3 STG.E [R12.64], R122 ;  /* 0x0000007a0c003986 */ /* 0x0009e2000c101908 */
[----:B------:R-:W-:-:S02]  /*59810*/  ISETP.LT.AND P3, PT, R246, c[0x0][0x178], !P1 ;  /* 0x00005e00f6007a0c */ /* 0x000fc40004f61270 */
[C---:B------:R-:W-:Y:S01]  /*59820*/  IMAD.WIDE R16, R3.reuse, 0x4, R78 ;  /* 0x0000000403107825 */ /* 0x040fe200078e024e */
[C---:B------:R-:W-:Y:S01]  /*59830*/  IADD3 R21, R3.reuse, c[0x0][0x198], RZ ;  /* 0x0000660003157a10 */ /* 0x040fe20007ffe0ff */
[----:B------:R4:W-:Y:S02]  /*59840*/  @P6 STG.E [R14.64], R178 ;  /* 0x000000b20e006986 */ /* 0x0009e4000c101908 */
[----:B------:R-:W-:Y:S02]  /*59850*/  IMAD.WIDE R8, R3, 0x4, R76 ;  /* 0x0000000403087825 */ /* 0x000fe400078e024c */
[----:B------:R2:W-:Y:S02]  /*59860*/  @P2 STG.E [R16.64], R186 ;  /* 0x000000ba10002986 */ /* 0x0005e4000c101908 */
[----:B-1----:R-:W-:Y:S01]  /*59870*/  IMAD.WIDE R10, R21, 0x4, R230 ;  /* 0x00000004150a7825 */ /* 0x002fe200078e02e6 */
[----:B------:R-:W-:-:S03]  /*59880*/  ISETP.GE.AND P2, PT, R18, c[0x0][0x17c], PT ;  /* 0x00005f0012007a0c */ /* 0x000fc60003f46270 */
        /* <DEDUP_REMOVED lines=9> */
[----:B----4-:R-:W-:-:S04]  /*59920*/  IMAD.WIDE R12, R21, 0x4, R78 ;  /* 0x00000004150c7825 */ /* 0x010fc800078e024e */
[----:B------:R-:W-:Y:S01]  /*59930*/  IMAD.WIDE R14, R21, 0x4, R76 ;  /* 0x00000004150e7825 */ /* 0x000fe200078e024c */
[----:B--2---:R-:W-:Y:S02]  /*59940*/  ISETP.GE.AND P0, PT, R20, c[0x0][0x17c], PT ;  /* 0x00005f0014007a0c */ /* 0x004fe40003f06270 */
[----:B------:R-:W2:Y:S01]  /*59950*/  LDL.LU R20, [R1+0x1f4c] ;  /* 0x001f4c0001147983 */ /* 0x000ea20000300800 */
[----:B------:R-:W-:-:S04]  /*59960*/  IMAD.WIDE R16, R3, 0x4, R230 ;  /* 0x0000000403107825 */ /* 0x000fc800078e02e6 */
[----:B-1----:R-:W-:Y:S01]  /*59970*/  IMAD.WIDE R8, R3, 0x4, R228 ;  /* 0x0000000403087825 */ /* 0x002fe200078e02e4 */
[----:B------:R1:W-:Y:S04]  /*59980*/  @P6 STG.E [R12.64], R187 ;  /* 0x000000bb0c006986 */ /* 0x0003e8000c101908 */
[----:B------:R4:W-:Y:S04]  /*59990*/  @P1 STG.E [R14.64], R219 ;  /* 0x000000db0e001986 */ /* 0x0009e8000c101908 */
[----:B------:R1:W-:Y:S04]  /*599a0*/  @P5 STG.E [R16.64], R118 ;  /* 0x0000007610005986 */ /* 0x0003e8000c101908 */
[----:B------:R1:W-:Y:S01]  /*599b0*/  @P3 STG.E [R8.64], R174 ;  /* 0x000000ae08003986 */ /* 0x0003e2000c101908 */
[----:B---3--:R-:W-:-:S03]  /*599c0*/  ISETP.GE.AND P3, PT, R0, c[0x0][0x17c], PT ;  /* 0x00005f0000007a0c */ /* 0x008fc60003f66270 */
[----:B------:R-:W3:Y:S01]  /*599d0*/  LDL.LU R0, [R1+0x1f48] ;  /* 0x001f480001007983 */ /* 0x000ee20000300800 */
[----:B------:R-:W-:Y:S02]  /*599e0*/  ISETP.LT.AND P6, PT, R245, c[0x0][0x178], !P4 ;  /* 0x00005e00f5007a0c */ /* 0x000fe400067c1270 */
[----:B------:R-:W-:Y:S01]  /*599f0*/  ISETP.LT.AND P4, PT, R244, c[0x0][0x178], !P4 ;  /* 0x00005e00f4007a0c */ /* 0x000fe20006781270 */
[----:B------:R-:W-:Y:S01]  /*59a00*/  IMAD.WIDE R10, R3, 0x4, R78 ;  /* 0x00000004030a7825 */ /* 0x000fe200078e024e */
[----:B------:R-:W-:Y:S01]  /*59a10*/  ISETP.LT.AND P1, PT, R247, c[0x0][0x178], !P2 ;  /* 0x00005e00f7007a0c */ /* 0x000fe20005721270 */
[----:B------:R-:W3:Y:S01]  /*59a20*/  LDL.LU R21, [R1+0x1f44] ;  /* 0x001f440001157983 */ /* 0x000ee20000300800 */
[----:B------:R-:W-:Y:S02]  /*59a30*/  ISETP.LT.AND P5, PT, R246, c[0x0][0x178], !P2 ;  /* 0x00005e00f6007a0c */ /* 0x000fe400057a1270 */
[C---:B------:R-:W-:Y:S01]  /*59a40*/  IADD3 R19, R3.reuse, c[0x0][0x198], RZ ;  /* 0x0000660003137a10 */ /* 0x040fe20007ffe0ff */
[----:B-1----:R-:W-:-:S04]  /*59a50*/  IMAD.WIDE R12, R3, 0x4, R76 ;  /* 0x00000004030c7825 */ /* 0x002fc800078e024c */
[----:B------:R1:W-:Y:S01]  /*59a60*/  @P6 STG.E [R10.64], R182 ;  /* 0x000000b60a006986 */ /* 0x0003e2000c101908 */
[----:B------:R-:W-:Y:S01]  /*59a70*/  ISETP.LT.AND P6, PT, R245, c[0x0][0x178], !P2 ;  /* 0x00005e00f5007a0c */ /* 0x000fe200057c1270 */
[----:B----4-:R-:W-:-:S04]  /*59a80*/  IMAD.WIDE R14, R19, 0x4, R230 ;  /* 0x00000004130e7825 */ /* 0x010fc800078e02e6 */
[----:B------:R-:W-:Y:S01]  /*59a90*/  IMAD.WIDE R16, R19, 0x4, R228 ;  /* 0x0000000413107825 */ /* 0x000fe200078e02e4 */
[----:B------:R4:W-:Y:S01]  /*59aa0*/  @P4 STG.E [R12.64], R214 ;  /* 0x000000d60c004986 */ /* 0x0009e2000c101908 */
[----:B------:R-:W-:Y:S02]  /*59ab0*/  ISETP.LT.AND P2, PT, R244, c[0x0][0x178], !P2 ;  /* 0x00005e00f4007a0c */ /* 0x000fe40005741270 */
[----:B------:R-:W-:Y:S01]  /*59ac0*/  ISETP.LT.AND P4, PT, R247, c[0x0][0x178], !P0 ;  /* 0x00005e00f7007a0c */ /* 0x000fe20004781270 */
[----:B------:R4:W-:Y:S01]  /*59ad0*/  @P1 STG.E [R14.64], R119 ;  /* 0x000000770e001986 */ /* 0x0009e2000c101908 */
[----:B------:R-:W-:Y:S01]  /*59ae0*/  IMAD.WIDE R8, R19, 0x4, R78 ;  /* 0x0000000413087825 */ /* 0x000fe200078e024e */
[----:B------:R-:W-:Y:S02]  /*59af0*/  ISETP.LT.AND P1, PT, R245, c[0x0][0x178], !P0 ;  /* 0x00005e00f5007a0c */ /* 0x000fe40004721270 */
[----:B------:R4:W-:Y:S01]  /*59b00*/  @P5 STG.E [R16.64], R175 ;  /* 0x000000af10005986 */ /* 0x0009e2000c101908 */
[----:B------:R-:W-:-:S02]  /*59b10*/  ISETP.LT.AND P5, PT, R246, c[0x0][0x178], !P0 ;  /* 0x00005e00f6007a0c */ /* 0x000fc400047a1270 */
[C---:B------:R-:W-:Y:S02]  /*59b20*/  IADD3 R3, R19.reuse, c[0x0][0x198], RZ ;  /* 0x0000660013037a10 */ /* 0x040fe40007ffe0ff */
[----:B------:R-:W-:Y:S01]  /*59b30*/  ISETP.LT.AND P0, PT, R244, c[0x0][0x178], !P0 ;  /* 0x00005e00f4007a0c */ /* 0x000fe20004701270 */
[----:B------:R2:W-:Y:S01]  /*59b40*/  @P6 STG.E [R8.64], R183 ;  /* 0x000000b708006986 */ /* 0x0005e2000c101908 */
[----:B-1----:R-:W-:-:S04]  /*59b50*/  IMAD.WIDE R10, R19, 0x4, R76 ;  /* 0x00000004130a7825 */ /* 0x002fc800078e024c */
[C---:B------:R-:W-:Y:S01]  /*59b60*/  IMAD.WIDE R18, R3.reuse, 0x4, R230 ;  /* 0x0000000403127825 */ /* 0x040fe200078e02e6 */
[----:B------:R1:W-:Y:S03]  /*59b70*/  @P2 STG.E [R10.64], R215 ;  /* 0x000000d70a002986 */ /* 0x0003e6000c101908 */
[C---:B----4-:R-:W-:Y:S01]  /*59b80*/  IMAD.WIDE R12, R3.reuse, 0x4, R228 ;  /* 0x00000004030c7825 */ /* 0x050fe200078e02e4 */
[----:B------:R-:W-:Y:S03]  /*59b90*/  @P4 STG.E [R18.64], R90 ;  /* 0x0000005a12004986 */ /* 0x000fe6000c101908 */
[C---:B------:R-:W-:Y:S01]  /*59ba0*/  IMAD.WIDE R14, R3.reuse, 0x4, R78 ;  /* 0x00000004030e7825 */ /* 0x040fe200078e024e */
[----:B------:R4:W-:Y:S03]  /*59bb0*/  @P5 STG.E [R12.64], R30 ;  /* 0x0000001e0c005986 */ /* 0x0009e6000c101908 */
[----:B------:R-:W-:Y:S01]  /*59bc0*/  IMAD.WIDE R16, R3, 0x4, R76 ;  /* 0x0000000403107825 */ /* 0x000fe200078e024c */
[----:B--2---:R-:W-:-:S02]  /*59bd0*/  ISETP.GE.AND P6, PT, R20, c[0x0][0x17c], PT ;  /* 0x00005f0014007a0c */ /* 0x004fc40003fc6270 */
[----:B------:R-:W2:Y:S04]  /*59be0*/  LDL.LU R20, [R1+0x1f40] ;  /* 0x001f400001147983 */ /* 0x000ea80000300800 */
[----:B------:R1:W-:Y:S04]  /*59bf0*/  @P1 STG.E [R14.64], R154 ;  /* 0x0000009a0e001986 */ /* 0x0003e8000c101908 */
[----:B------:R1:W-:Y:S01]  /*59c00*/  @P0 STG.E [R16.64], R210 ;  /* 0x000000d210000986 */ /* 0x0003e2000c101908 */
[----:B---3--:R-:W-:-:S03]  /*59c10*/  ISETP.GE.AND P0, PT, R0, c[0x0][0x17c], PT ;  /* 0x00005f0000007a0c */ /* 0x008fc60003f06270 */
[----:B------:R-:W3:Y:S01]  /*59c20*/  LDL.LU R0, [R1+0x1f38] ;  /* 0x001f380001007983 */ /* 0x000ee20000300800 */
[----:B------:R-:W-:Y:S02]  /*59c30*/  ISETP.LT.AND P4, PT, R247, c[0x0][0x178], !P3 ;  /* 0x00005e00f7007a0c */ /* 0x000fe40005f81270 */
[----:B------:R-:W-:Y:S01]  /*59c40*/  IADD3 R3, R3, c[0x0][0x198], RZ ;  /* 0x0000660003037a10 */ /* 0x000fe20007ffe0ff */
[----:B------:R-:W3:Y:S01]  /*59c50*/  LDL.LU R24, [R1+0x1f30] ;  /* 0x001f300001187983 */ /* 0x000ee20000300800 */
[----:B------:R-:W-:-:S03]  /*59c60*/  ISETP.LT.AND P2, PT, R246, c[0x0][0x178], !P3 ;  /* 0x00005e00f6007a0c */ /* 0x000fc60005f41270 */
[----:B------:R-:W-:Y:S01]  /*59c70*/  IMAD.WIDE R8, R3, 0x4, R230 ;  /* 0x0000000403087825 */ /* 0x000fe200078e02e6 */
[----:B------:R-:W-:Y:S02]  /*59c80*/  ISETP.LT.AND P1, PT, R245, c[0x0][0x178], !P3 ;  /* 0x00005e00f5007a0c */ /* 0x000fe40005f21270 */
[----:B------:R-:W-:Y:S02]  /*59c90*/  ISETP.LT.AND P3, PT, R244, c[0x0][0x178], !P3 ;  /* 0x00005e00f4007a0c */ /* 0x000fe40005f61270 */
[----:B------:R-:W-:Y:S01]  /*59ca0*/  ISETP.LT.AND P5, PT, R247, c[0x0][0x178], !P6 ;  /* 0x00005e00f7007a0c */ /* 0x000fe200077a1270 */
[----:B------:R-:W-:Y:S01]  /*59cb0*/  @P4 STG.E [R8.64], R91 ;  /* 0x0000005b08004986 */ /* 0x000fe2000c101908 */
[----:B------:R-:W-:Y:S02]  /*59cc0*/  ISETP.LT.AND P4, PT, R246, c[0x0][0x178], !P6 ;  /* 0x00005e00f6007a0c */ /* 0x000fe40007781270 */
[C---:B------:R-:W-:Y:S01]  /*59cd0*/  IADD3 R23, R3.reuse, c[0x0][0x198], RZ ;  /* 0x0000660003177a10 */ /* 0x040fe20007ffe0ff */
[----:B-1----:R-:W-:-:S04]  /*59ce0*/  IMAD.WIDE R10, R3, 0x4, R228 ;  /* 0x00000004030a7825 */ /* 0x002fc800078e02e4 */
[C---:B----4-:R-:W-:Y:S01]  /*59cf0*/  IMAD.WIDE R12, R3.reuse, 0x4, R78 ;  /* 0x00000004030c7825 */ /* 0x050fe200078e024e */
[----:B------:R-:W-:Y:S03]  /*59d00*/  @P2 STG.E [R10.64], R31 ;  /* 0x0000001f0a002986 */ /* 0x000fe6000c101908 */
[----:B------:R-:W-:Y:S01]  /*59d10*/  IMAD.WIDE R14, R3, 0x4, R76 ;  /* 0x00000004030e7825 */ /* 0x000fe200078e024c */
[----:B------:R1:W-:Y:S03]  /*59d20*/  @P1 STG.E [R12.64], R155 ;  /* 0x0000009b0c001986 */ /* 0x0003e6000c101908 */
[C---:B------:R-:W-:Y:S01]  /*59d30*/  IMAD.WIDE R16, R23.reuse, 0x4, R230 ;  /* 0x0000000417107825 */ /* 0x040fe200078e02e6 */
[----:B------:R4:W-:Y:S03]  /*59d40*/  @P3 STG.E [R14.64], R211 ;  /* 0x000000d30e003986 */ /* 0x0009e6000c101908 */
[----:B------:R-:W-:Y:S01]  /*59d50*/  IMAD.WIDE R18, R23, 0x4, R228 ;  /* 0x0000000417127825 */ /* 0x000fe200078e02e4 */
[----:B------:R-:W-:Y:S01]  /*59d60*/  ISETP.LT.AND P1, PT, R245, c[0x0][0x178], !P6 ;  /* 0x00005e00f5007a0c */ /* 0x000fe20007721270 */
[----:B------:R-:W-:Y:S01]  /*59d70*/  @P5 STG.E [R16.64], R86 ;  /* 0x0000005610005986 */ /* 0x000fe2000c101908 */
[----:B------:R-:W-:-:S02]  /*59d80*/  ISETP.LT.AND P6, PT, R244, c[0x0][0x178], !P6 ;  /* 0x00005e00f4007a0c */ /* 0x000fc400077c1270 */
[----:B------:R-:W-:Y:S01]  /*59d90*/  ISETP.LT.AND P5, PT, R247, c[0x0][0x178], !P0 ;  /* 0x00005e00f7007a0c */ /* 0x000fe200047a1270 */
[----:B------:R-:W-:Y:S01]  /*59da0*/  @P4 STG.E [R18.64], R26 ;  /* 0x0000001a12004986 */ /* 0x000fe2000c101908 */
[----:B------:R-:W-:Y:S02]  /*59db0*/  ISETP.LT.AND P4, PT, R246, c[0x0][0x178], !P0 ;  /* 0x00005e00f6007a0c */ /* 0x000fe40004781270 */
[----:B------:R-:W-:Y:S01]  /*59dc0*/  IADD3 R25, R23, c[0x0][0x198], RZ ;  /* 0x0000660017197a10 */ /* 0x000fe20007ffe0ff */
[----:B------:R4:W3:Y:S01]  /*59dd0*/  LDS.128 R8, [R2] ;  /* 0x0000000002087984 */ /* 0x0008e20000000c00 */
[----:B------:R-:W-:Y:S01]  /*59de0*/  ISETP.GE.AND P2, PT, R21, c[0x0][0x17c], PT ;  /* 0x00005f0015007a0c */ /* 0x000fe20003f46270 */
[----:B-1----:R-:W-:-:S04]  /*59df0*/  IMAD.WIDE R12, R23, 0x4, R76 ;  /* 0x00000004170c7825 */ /* 0x002fc800078e024c */
[----:B----4-:R-:W-:-:S04]  /*59e00*/  IMAD.WIDE R14, R25, 0x4, R230 ;  /* 0x00000004190e7825 */ /* 0x010fc800078e02e6 */
[----:B------:R-:W-:Y:S01]  /*59e10*/  IMAD.WIDE R2, R25, 0x4, R228 ;  /* 0x0000000419027825 */ /* 0x000fe200078e02e4 */
[----:B--2---:R-:W-:-:S03]  /*59e20*/  ISETP.GE.AND P3, PT, R20, c[0x0][0x17c], PT ;  /* 0x00005f0014007a0c */ /* 0x004fc60003f66270 */
[----:B------:R-:W-:-:S05]  /*59e30*/  IMAD.WIDE R20, R23, 0x4, R78 ;  /* 0x0000000417147825 */ /* 0x000fca00078e024e */
[----:B------:R1:W-:Y:S04]  /*59e40*/  @P1 STG.E [R20.64], R74 ;  /* 0x0000004a14001986 */ /* 0x0003e8000c101908 */
[----:B------:R-:W-:Y:S04]  /*59e50*/  @P6 STG.E [R12.64], R202 ;  /* 0x000000ca0c006986 */ /* 0x000fe8000c101908 */
[----:B------:R-:W-:Y:S04]  /*59e60*/  @P5 STG.E [R14.64], R87 ;  /* 0x000000570e005986 */ /* 0x000fe8000c101908 */
[----:B------:R2:W-:Y:S01]  /*59e70*/  @P4 STG.E [R2.64], R27 ;  /* 0x0000001b02004986 */ /* 0x0005e2000c101908 */
[----:B---3--:R-:W-:-:S03]  /*59e80*/  ISETP.GE.AND P4, PT, R0, c[0x0][0x17c], PT ;  /* 0x00005f0000007a0c */ /* 0x008fc60003f86270 */
[----:B------:R-:W3:Y:S04]  /*59e90*/  LDL.LU R0, [R1+0x1f2c] ;  /* 0x001f2c0001007983 */ /* 0x000ee80000300800 */
[----:B------:R-:W4:Y:S04]  /*59ea0*/  LDL.LU R30, [R1+0x1f28] ;  /* 0x001f2800011e7983 */ /* 0x000f280000300800 */
[----:B------:R-:W4:Y:S01]  /*59eb0*/  LDL.LU R28, [R1+0x1f1c] ;  /* 0x001f1c00011c7983 */ /* 0x000f220000300800 */
[----:B------:R-:W-:Y:S02]  /*59ec0*/  ISETP.LT.AND P1, PT, R245, c[0x0][0x178], !P0 ;  /* 0x00005e00f5007a0c */ /* 0x000fe40004721270 */
[----:B------:R-:W-:Y:S01]  /*59ed0*/  ISETP.LT.AND P0, PT, R244, c[0x0][0x178], !P0 ;  /* 0x00005e00f4007a0c */ /* 0x000fe20004701270 */
[----:B------:R-:W-:-:S04]  /*59ee0*/  IMAD.WIDE R16, R25, 0x4, R78 ;  /* 0x0000000419107825 */ /* 0x000fc800078e024e */
[----:B------:R-:W-:Y:S01]  /*59ef0*/  IMAD.WIDE R18, R25, 0x4, R76 ;  /* 0x0000000419127825 */ /* 0x000fe200078e024c */
[----:B------:R-:W-:Y:S02]  /*59f00*/  ISETP.LT.AND P6, PT, R247, c[0x0][0x178], !P2 ;  /* 0x00005e00f7007a0c */ /* 0x000fe400057c1270 */
[----:B------:R-:W-:-:S03]  /*59f10*/  ISETP.LT.AND P5, PT, R246, c[0x0][0x178], !P2 ;  /* 0x00005e00f6007a0c */ /* 0x000fc600057a1270 */
[----:B------:R2:W-:Y:S01]  /*59f20*/  @P1 STG.E [R16.64], R75 ;  /* 0x0000004b10001986 */ /* 0x0005e2000c101908 */
[----:B------:R-:W-:-:S03]  /*59f30*/  IADD3 R29, R25, c[0x0][0x198], RZ ;  /* 0x00006600191d7a10 */ /* 0x000fc60007ffe0ff */
[----:B------:R2:W-:Y:S01]  /*59f40*/  @P0 STG.E [R18.64], R203 ;  /* 0x000000cb12000986 */ /* 0x0005e2000c101908 */
[----:B------:R-:W-:Y:S02]  /*59f50*/  ISETP.LT.AND P0, PT, R245, c[0x0][0x178], !P2 ;  /* 0x00005e00f5007a0c */ /* 0x000fe40005701270 */
[----:B------:R-:W-:Y:S02]  /*59f60*/  ISETP.LT.AND P2, PT, R244, c[0x0][0x178], !P2 ;  /* 0x00005e00f4007a0c */ /* 0x000fe40005741270 */
[----:B------:R-:W-:Y:S01]  /*59f70*/  ISETP.LT.AND P1, PT, R247, c[0x0][0x178], !P3 ;  /* 0x00005e00f7007a0c */ /* 0x000fe20005f21270 */
[C---:B-1----:R-:W-:Y:S01]  /*59f80*/  IMAD.WIDE R20, R29.reuse, 0x4, R230 ;  /* 0x000000041d147825 */ /* 0x042fe200078e02e6 */
[----:B--2---:R-:W-:-:S03]  /*59f90*/  IADD3 R27, R29, c[0x0][0x198], RZ ;  /* 0x000066001d1b7a10 */ /* 0x004fc60007ffe0ff */
[C---:B------:R-:W-:Y:S01]  /*59fa0*/  IMAD.WIDE R22, R29.reuse, 0x4, R228 ;  /* 0x000000041d167825 */ /* 0x040fe200078e02e4 */
[----:B------:R1:W-:Y:S03]  /*59fb0*/  @P6 STG.E [R20.64], R160 ;  /* 0x000000a014006986 */ /* 0x0003e6000c101908 */
[C---:B------:R-:W-:Y:S01]  /*59fc0*/  IMAD.WIDE R2, R29.reuse, 0x4, R78 ;  /* 0x000000041d027825 */ /* 0x040fe200078e024e */
[----:B------:R2:W-:Y:S03]  /*59fd0*/  @P5 STG.E [R22.64], R32 ;  /* 0x0000002016005986 */ /* 0x0005e6000c101908 */
[----:B------:R-:W-:Y:S01]  /*59fe0*/  IMAD.WIDE R16, R29, 0x4, R76 ;  /* 0x000000041d107825 */ /* 0x000fe200078e024c */
[----:B------:R1:W-:Y:S03]  /*59ff0*/  @P0 STG.E [R2.64], R196 ;  /* 0x000000c402000986 */ /* 0x0003e6000c101908 */
[----:B------:R-:W-:Y:S01]  /*5a000*/  IMAD.WIDE R18, R27, 0x4, R230 ;  /* 0x000000041b127825 */ /* 0x000fe200078e02e6 */
[----:B------:R-:W-:Y:S04]  /*5a010*/  @P2 STG.E [R16.64], R8 ;  /* 0x0000000810002986 */ /* 0x000fe8000c101908 */
[----:B------:R-:W-:Y:S04]  /*5a020*/  @P1 STG.E [R18.64], R161 ;  /* 0x000000a112001986 */ /* 0x000fe8000c101908 */
[----:B------:R-:W1:Y:S02]  /*5a030*/  S2R R235, SR_TID.X ;  /* 0x0000000000eb7919 */ /* 0x000e640000002100 */
[C---:B-1----:R-:W-:Y:S01]  /*5a040*/  LOP3.LUT R234, R235.reuse, 0x3f, RZ, 0xc0, !PT ;  /* 0x0000003febea7812 */ /* 0x042fe200078ec0ff */
[----:B------:R-:W-:-:S05]  /*5a050*/  IMAD.SHL.U32 R235, R235, 0x200, RZ ;  /* 0x00000200ebeb7824 */ /* 0x000fca00078e00ff */
[----:B------:R-:W-:-:S04]  /*5a060*/  LOP3.LUT R235, R235, 0xc00, RZ, 0xc0, !PT ;  /* 0x00000c00ebeb7812 */ /* 0x000fc800078ec0ff */
[----:B------:R-:W-:Y:S02]  /*5a070*/  LEA R235, R234, R235, 0x4 ;  /* 0x000000ebeaeb7211 */ /* 0x000fe400078e20ff */
[----:B---3--:R-:W-:Y:S02]  /*5a080*/  ISETP.GE.AND P1, PT, R0, c[0x0][0x17c], PT ;  /* 0x00005f0000007a0c */ /* 0x008fe40003f26270 */
[----:B------:R-:W3:Y:S01]  /*5a090*/  LDL.LU R0, [R1+0x1f18] ;  /* 0x001f180001007983 */ /* 0x000ee20000300800 */
[----:B------:R-:W-:Y:S02]  /*5a0a0*/  LOP3.LUT R235, R235, 0x20, RZ, 0x3c, !PT ;  /* 0x00000020ebeb7812 */ /* 0x000fe400078e3cff */
[----:B------:R-:W-:Y:S02]  /*5a0b0*/  ISETP.LT.AND P5, PT, R246, c[0x0][0x178], !P3 ;  /* 0x00005e00f6007a0c */ /* 0x000fe40005fa1270 */
[----:B------:R-:W-:Y:S01]  /*5a0c0*/  ISETP.LT.AND P6, PT, R245, c[0x0][0x178], !P3 ;  /* 0x00005e00f5007a0c */ /* 0x000fe20005fc1270 */
[----:B------:R-:W1:Y:S01]  /*5a0d0*/  LDS.128 R12, [R235] ;  /* 0x00000000eb0c7984 */ /* 0x000e620000000c00 */
[----:B------:R-:W-:Y:S01]  /*5a0e0*/  ISETP.LT.AND P3, PT, R244, c[0x0][0x178], !P3 ;  /* 0x00005e00f4007a0c */ /* 0x000fe20005f61270 */
[C---:B------:R-:W-:Y:S01]  /*5a0f0*/  IMAD.WIDE R20, R27.reuse, 0x4, R228 ;  /* 0x000000041b147825 */ /* 0x040fe200078e02e4 */
[----:B------:R-:W-:Y:S01]  /*5a100*/  ISETP.GE.AND P0, PT, R24, c[0x0][0x17c], PT ;  /* 0x00005f0018007a0c */ /* 0x000fe20003f06270 */
[----:B--2---:R-:W2:Y:S02]  /*5a110*/  LDL.LU R32, [R1+0x1f14] ;  /* 0x001f140001207983 */ /* 0x004ea40000300800 */
[----:B------:R-:W-:Y:S01]  /*5a120*/  IMAD.WIDE R22, R27, 0x4, R78 ;  /* 0x000000041b167825 */ /* 0x000fe200078e024e */
[----:B------:R-:W-:-:S03]  /*5a130*/  ISETP.LT.AND P2, PT, R247, c[0x0][0x178], !P4 ;  /* 0x00005e00f7007a0c */ /* 0x000fc60006741270 */
[C---:B------:R-:W-:Y:S01]  /*5a140*/  IMAD.WIDE R24, R27.reuse, 0x4, R76 ;  /* 0x000000041b187825 */ /* 0x040fe200078e024c */
[----:B------:R-:W-:Y:S01]  /*5a150*/  @P5 STG.E [R20.64], R33 ;  /* 0x0000002114005986 */ /* 0x000fe2000c101908 */
[----:B------:R-:W-:Y:S02]  /*5a160*/  ISETP.LT.AND P5, PT, R246, c[0x0][0x178], !P4 ;  /* 0x00005e00f6007a0c */ /* 0x000fe400067a1270 */
[----:B------:R-:W-:Y:S01]  /*5a170*/  IADD3 R29, R27, c[0x0][0x198], RZ ;  /* 0x000066001b1d7a10 */ /* 0x000fe20007ffe0ff */
[----:B------:R-:W-:Y:S01]  /*5a180*/  @P6 STG.E [R22.64], R197 ;  /* 0x000000c516006986 */ /* 0x000fe2000c101908 */
[----:B------:R-:W-:-:S03]  /*5a190*/  ISETP.LT.AND P6, PT, R247, c[0x0][0x178], !P0 ;  /* 0x00005e00f7007a0c */ /* 0x000fc600047c1270 */
[----:B------:R4:W-:Y:S01]  /*5a1a0*/  @P3 STG.E [R24.64], R9 ;  /* 0x0000000918003986 */ /* 0x0009e2000c101908 */
[----:B------:R-:W-:Y:S02]  /*5a1b0*/  ISETP.LT.AND P3, PT, R245, c[0x0][0x178], !P4 ;  /* 0x00005e00f5007a0c */ /* 0x000fe40006761270 */
[----:B------:R-:W-:Y:S01]  /*5a1c0*/  ISETP.LT.AND P4, PT, R244, c[0x0][0x178], !P4 ;  /* 0x00005e00f4007a0c */ /* 0x000fe20006781270 */
[C---:B------:R-:W-:Y:S01]  /*5a1d0*/  IMAD.WIDE R2, R29.reuse, 0x4, R230 ;  /* 0x000000041d027825 */ /* 0x040fe200078e02e6 */
[----:B------:R-:W-:-:S03]  /*5a1e0*/  IADD3 R31, R29, c[0x0][0x198], RZ ;  /* 0x000066001d1f7a10 */ /* 0x000fc60007ffe0ff */
[C---:B------:R-:W-:Y:S01]  /*5a1f0*/  IMAD.WIDE R26, R29.reuse, 0x4, R228 ;  /* 0x000000041d1a7825 */ /* 0x040fe200078e02e4 */
[----:B------:R1:W-:Y:S03]  /*5a200*/  @P2 STG.E [R2.64], R96 ;  /* 0x0000006002002986 */ /* 0x0003e6000c101908 */
[C---:B----4-:R-:W-:Y:S01]  /*5a210*/  IMAD.WIDE R8, R29.reuse, 0x4, R78 ;  /* 0x000000041d087825 */ /* 0x050fe200078e024e */
[----:B------:R-:W-:Y:S01]  /*5a220*/  @P5 STG.E [R26.64], R4 ;  /* 0x000000041a005986 */ /* 0x000fe2000c101908 */
[----:B------:R-:W-:Y:S02]  /*5a230*/  ISETP.LT.AND P5, PT, R246, c[0x0][0x178], !P0 ;  /* 0x00005e00f6007a0c */ /* 0x000fe400047a1270 */
[----:B------:R-:W-:Y:S01]  /*5a240*/  IMAD.WIDE R20, R29, 0x4, R76 ;  /* 0x000000041d147825 */ /* 0x000fe200078e024c */
[----:B------:R4:W-:Y:S03]  /*5a250*/  @P3 STG.E [R8.64], R204 ;  /* 0x000000cc08003986 */ /* 0x0009e6000c101908 */
[----:B------:R-:W-:Y:S01]  /*5a260*/  IMAD.WIDE R22, R31, 0x4, R230 ;  /* 0x000000041f167825 */ /* 0x000fe200078e02e6 */
[----:B------:R-:W-:Y:S01]  /*5a270*/  ISETP.LT.AND P2, PT, R245, c[0x0][0x178], !P0 ;  /* 0x00005e00f5007a0c */ /* 0x000fe20004741270 */
[----:B-1----:R-:W-:Y:S01]  /*5a280*/  @P4 STG.E [R20.64], R12 ;  /* 0x0000000c14004986 */ /* 0x002fe2000c101908 */
[----:B------:R-:W-:-:S03]  /*5a290*/  ISETP.LT.AND P0, PT, R244, c[0x0][0x178], !P0 ;  /* 0x00005e00f4007a0c */ /* 0x000fc60004701270 */
[----:B------:R-:W-:Y:S01]  /*5a2a0*/  @P6 STG.E [R22.64], R97 ;  /* 0x0000006116006986 */ /* 0x000fe2000c101908 */
[----:B------:R-:W-:Y:S01]  /*5a2b0*/  ISETP.LT.AND P6, PT, R247, c[0x0][0x178], !P1 ;  /* 0x00005e00f7007a0c */ /* 0x000fe20004fc1270 */
[C---:B------:R-:W-:Y:S01]  /*5a2c0*/  IMAD.WIDE R2, R31.reuse, 0x4, R228 ;  /* 0x000000041f027825 */ /* 0x040fe200078e02e4 */
[----:B------:R-:W-:Y:S01]  /*5a2d0*/  ISETP.LT.AND P4, PT, R246, c[0x0][0x178], !P1 ;  /* 0x00005e00f6007a0c */ /* 0x000fe20004f81270 */
[----:B------:R-:W1:Y:S01]  /*5a2e0*/  S2R R235, SR_TID.X ;  /* 0x0000000000eb7919 */ /* 0x000e620000002100 */
[C---:B------:R-:W-:Y:S01]  /*5a2f0*/  IADD3 R33, R31.reuse, c[0x0][0x198], RZ ;  /* 0x000066001f217a10 */ /* 0x040fe20007ffe0ff */
[C---:B------:R-:W-:Y:S02]  /*5a300*/  IMAD.WIDE R24, R31.reuse, 0x4, R78 ;  /* 0x000000041f187825 */ /* 0x040fe400078e024e */
[----:B------:R-:W-:Y:S01]  /*5a310*/  @P5 STG.E [R2.64], R5 ;  /* 0x0000000502005986 */ /* 0x000fe2000c101908 */
[----:B------:R-:W-:Y:S01]  /*5a320*/  ISETP.GE.AND P5, PT, R28, c[0x0][0x17c], PT ;  /* 0x00005f001c007a0c */ /* 0x000fe20003fa6270 */
[----:B----4-:R-:W-:Y:S01]  /*5a330*/  IMAD.WIDE R8, R31, 0x4, R76 ;  /* 0x000000041f087825 */ /* 0x010fe200078e024c */
[----:B------:R-:W-:Y:S01]  /*5a340*/  ISETP.GE.AND P3, PT, R30, c[0x0][0x17c], PT ;  /* 0x00005f001e007a0c */ /* 0x000fe20003f66270 */
[----:B------:R-:W-:Y:S02]  /*5a350*/  LDS.128 R20, [R252] ;  /* 0x00000000fc147984 */ /* 0x000fe40000000c00 */
[----:B------:R-:W-:-:S02]  /*5a360*/  IMAD.WIDE R26, R33, 0x4, R230 ;  /* 0x00000004211a7825 */ /* 0x000fc400078e02e6 */
[----:B------:R-:W-:Y:S02]  /*5a370*/  @P2 STG.E [R24.64], R205 ;  /* 0x000000cd18002986 */ /* 0x000fe4000c101908 */
[----:B------:R-:W-:Y:S02]  /*5a380*/  IMAD.WIDE R28, R33, 0x4, R228 ;  /* 0x00000004211c7825 */ /* 0x000fe400078e02e4 */
[----:B------:R-:W-:Y:S04]  /*5a390*/  @P0 STG.E [R8.64], R13 ;  /* 0x0000000d08000986 */ /* 0x000fe8000c101908 */
[----:B------:R-:W-:Y:S04]  /*5a3a0*/  @P6 STG.E [R26.64], R92 ;  /* 0x0000005c1a006986 */ /* 0x000fe8000c101908 */
[----:B------:R4:W-:Y:S04]  /*5a3b0*/  @P4 STG.E [R28.64], R188 ;  /* 0x000000bc1c004986 */ /* 0x0009e8000c101908 */
[----:B------:R-:W2:Y:S04]  /*5a3c0*/  LDL.LU R30, [R1+0x1f10] ;  /* 0x001f1000011e7983 */ /* 0x000ea80000300800 */
[----:B----4-:R-:W4:Y:S01]  /*5a3d0*/  LDL.LU R28, [R1+0x1f08] ;  /* 0x001f0800011c7983 */ /* 0x010f220000300800 */
[----:B------:R-:W-:Y:S01]  /*5a3e0*/  ISETP.LT.AND P2, PT, R245, c[0x0][0x178], !P1 ;  /* 0x00005e00f5007a0c */ /* 0x000fe20004f41270 */
[----:B------:R-:W-:-:S12]  /*5a3f0*/  IMAD.WIDE R2, R33, 0x4, R78 ;  /* 0x0000000421027825 */ /* 0x000fd800078e024e */
[----:B------:R3:W-:Y:S01]  /*5a400*/  @P2 STG.E [R2.64], R220 ;  /* 0x000000dc02002986 */ /* 0x0007e2000c101908 */
[C---:B-1----:R-:W-:Y:S01]  /*5a410*/  LOP3.LUT R234, R235.reuse, 0x3f, RZ, 0xc0, !PT ;  /* 0x0000003febea7812 */ /* 0x042fe200078ec0ff */
[----:B------:R-:W-:-:S05]  /*5a420*/  IMAD.SHL.U32 R235, R235, 0x200, RZ ;  /* 0x00000200ebeb7824 */ /* 0x000fca00078e00ff */
[----:B------:R-:W-:Y:S02]  /*5a430*/  LOP3.LUT R235, R235, 0xc00, RZ, 0xc0, !PT ;  /* 0x00000c00ebeb7812 */ /* 0x000fe400078ec0ff */
[----:B---3--:R-:W-:Y:S02]  /*5a440*/  ISETP.GE.AND P2, PT, R0, c[0x0][0x17c], PT ;  /* 0x00005f0000007a0c */ /* 0x008fe40003f46270 */
[----:B------:R-:W3:Y:S01]  /*5a450*/  LDL.LU R0, [R1+0x1f04] ;  /* 0x001f040001007983 */ /* 0x000ee20000300800 */
[----:B------:R-:W-:-:S04]  /*5a460*/  LEA R235, R234, R235, 0x4 ;  /* 0x000000ebeaeb7211 */ /* 0x000fc800078e20ff */
[----:B------:R-:W-:-:S05]  /*5a470*/  LOP3.LUT R235, R235, 0x40, RZ, 0x3c, !PT ;  /* 0x00000040ebeb7812 */ /* 0x000fca00078e3cff */
[----:B------:R-:W1:Y:S01]  /*5a480*/  LDS.128 R16, [R235] ;  /* 0x00000000eb107984 */ /* 0x000e620000000c00 */
[----:B------:R-:W-:Y:S02]  /*5a490*/  ISETP.LT.AND P1, PT, R244, c[0x0][0x178], !P1 ;  /* 0x00005e00f4007a0c */ /* 0x000fe40004f21270 */
[----:B------:R-:W-:Y:S01]  /*5a4a0*/  ISETP.LT.AND P4, PT, R247, c[0x0][0x178], !P3 ;  /* 0x00005e00f7007a0c */ /* 0x000fe20005f81270 */
[C---:B------:R-:W-:Y:S01]  /*5a4b0*/  IMAD.WIDE R4, R33.reuse, 0x4, R76 ;  /* 0x0000000421047825 */ /* 0x040fe200078e024c */
[----:B------:R-:W-:Y:S02]  /*5a4c0*/  IADD3 R33, R33, c[0x0][0x198], RZ ;  /* 0x0000660021217a10 */ /* 0x000fe40007ffe0ff */
[----:B------:R-:W-:-:S03]  /*5a4d0*/  ISETP.LT.AND P6, PT, R246, c[0x0][0x178], !P3 ;  /* 0x00005e00f6007a0c */ /* 0x000fc60005fc1270 */
[----:B------:R-:W-:Y:S01]  /*5a4e0*/  IMAD.WIDE R8, R33, 0x4, R230 ;  /* 0x0000000421087825 */ /* 0x000fe200078e02e6 */
[----:B------:R-:W-:Y:S02]  /*5a4f0*/  ISETP.LT.AND P0, PT, R245, c[0x0][0x178], !P3 ;  /* 0x00005e00f5007a0c */ /* 0x000fe40005f01270 */
[----:B------:R-:W-:Y:S02]  /*5a500*/  ISETP.LT.AND P3, PT, R244, c[0x0][0x178], !P3 ;  /* 0x00005e00f4007a0c */ /* 0x000fe40005f61270 */
[C---:B------:R-:W-:Y:S01]  /*5a510*/  IADD3 R29, R33.reuse, c[0x0][0x198], RZ ;  /* 0x00006600211d7a10 */ /* 0x040fe20007ffe0ff */
[----:B------:R-:W-:-:S04]  /*5a520*/  IMAD.WIDE R12, R33, 0x4, R228 ;  /* 0x00000004210c7825 */ /* 0x000fc800078e02e4 */
[----:B------:R-:W-:-:S04]  /*5a530*/  IMAD.WIDE R24, R33, 0x4, R78 ;  /* 0x0000000421187825 */ /* 0x000fc800078e024e */
[----:B------:R-:W-:-:S04]  /*5a540*/  IMAD.WIDE R2, R33, 0x4, R76 ;  /* 0x0000000421027825 */ /* 0x000fc800078e024c */
[----:B------:R-:W-:Y:S01]  /*5a550*/  IMAD.WIDE R26, R29, 0x4, R228 ;  /* 0x000000041d1a7825 */ /* 0x000fe200078e02e4 */
[----:B-1----:R1:W-:Y:S01]  /*5a560*/  @P1 STG.E [R4.64], R16 ;  /* 0x0000001004001986 */ /* 0x0023e2000c101908 */
[----:B------:R-:W-:-:S03]  /*5a570*/  ISETP.LT.AND P1, PT, R247, c[0x0][0x178], !P5 ;  /* 0x00005e00f7007a0c */ /* 0x000fc60006f21270 */
[----:B------:R2:W-:Y:S01]  /*5a580*/  @P4 STG.E [R8.64], R93 ;  /* 0x0000005d08004986 */ /* 0x0005e2000c101908 */
[----:B------:R-:W-:-:S03]  /*5a590*/  ISETP.LT.AND P4, PT, R246, c[0x0][0x178], !P5 ;  /* 0x00005e00f6007a0c */ /* 0x000fc60006f81270 */
[----:B------:R2:W-:Y:S01]  /*5a5a0*/  @P6 STG.E [R12.64], R189 ;  /* 0x000000bd0c006986 */ /* 0x0005e2000c101908 */
[----:B-1----:R-:W-:-:S03]  /*5a5b0*/  IMAD.WIDE R4, R29, 0x4, R230 ;  /* 0x000000041d047825 */ /* 0x002fc600078e02e6 */
[----:B------:R1:W-:Y:S01]  /*5a5c0*/  @P0 STG.E [R24.64], R221 ;  /* 0x000000dd18000986 */ /* 0x0003e2000c101908 */
[----:B------:R-:W-:Y:S02]  /*5a5d0*/  ISETP.LT.AND P0, PT, R245, c[0x0][0x178], !P5 ;  /* 0x00005e00f5007a0c */ /* 0x000fe40006f01270 */
        /* <DEDUP_REMOVED lines=8> */
[----:B--2---:R-:W-:-:S04]  /*5a660*/  IMAD.WIDE R8, R29, 0x4, R78 ;  /* 0x000000041d087825 */ /* 0x004fc800078e024e */
[----:B------:R-:W-:Y:S01]  /*5a670*/  IMAD.WIDE R12, R29, 0x4, R76 ;  /* 0x000000041d0c7825 */ /* 0x000fe200078e024c */
[----:B------:R-:W-:Y:S03]  /*5a680*/  @P0 STG.E [R8.64], R224 ;  /* 0x000000e008000986 */ /* 0x000fe6000c101908 */
[----:B-1----:R-:W-:Y:S01]  /*5a690*/  IMAD.WIDE R24, R31, 0x4, R230 ;  /* 0x000000041f187825 */ /* 0x002fe200078e02e6 */
[----:B------:R-:W-:-:S03]  /*5a6a0*/  ISETP.GE.AND P1, PT, R32, c[0x0][0x17c], PT ;  /* 0x00005f0020007a0c */ /* 0x000fc60003f26270 */
[C---:B------:R-:W-:Y:S01]  /*5a6b0*/  IMAD.WIDE R2, R31.reuse, 0x4, R228 ;  /* 0x000000041f027825 */ /* 0x040fe200078e02e4 */
[----:B------:R-:W-:Y:S03]  /*5a6c0*/  @P5 STG.E [R12.64], R20 ;  /* 0x000000140c005986 */ /* 0x000fe6000c101908 */
[----:B------:R-:W-:Y:S01]  /*5a6d0*/  IMAD.WIDE R4, R31, 0x4, R78 ;  /* 0x000000041f047825 */ /* 0x000fe200078e024e */
[----:B------:R1:W-:Y:S01]  /*5a6e0*/  @P6 STG.E [R24.64], R125 ;  /* 0x0000007d18006986 */ /* 0x0003e2000c101908 */
[----:B------:R-:W-:-:S03]  /*5a6f0*/  ISETP.LT.AND P6, PT, R247, c[0x0][0x178], !P1 ;  /* 0x00005e00f7007a0c */ /* 0x000fc60004fc1270 */
[----:B------:R2:W-:Y:S01]  /*5a700*/  @P4 STG.E [R2.64], R193 ;  /* 0x000000c102004986 */ /* 0x0005e2000c101908 */
[----:B------:R-:W-:Y:S02]  /*5a710*/  ISETP.LT.AND P5, PT, R246, c[0x0][0x178], !P1 ;  /* 0x00005e00f6007a0c */ /* 0x000fe40004fa1270 */
[----:B------:R-:W-:Y:S01]  /*5a720*/  ISETP.LT.AND P4, PT, R244, c[0x0][0x178], !P1 ;  /* 0x00005e00f4007a0c */ /* 0x000fe20004f81270 */
[----:B------:R1:W-:Y:S01]  /*5a730*/  @P3 STG.E [R4.64], R225 ;  /* 0x000000e104003986 */ /* 0x0003e2000c101908 */
[----:B------:R-:W-:Y:S02]  /*5a740*/  ISETP.LT.AND P3, PT, R245, c[0x0][0x178], !P1 ;  /* 0x00005e00f5007a0c */ /* 0x000fe40004f61270 */
[----:B----4-:R-:W-:Y:S02]  /*5a750*/  ISETP.GE.AND P1, PT, R28, c[0x0][0x17c], PT ;  /* 0x00005f001c007a0c */ /* 0x010fe40003f26270 */
[----:B------:R-:W4:Y:S01]  /*5a760*/  LDL.LU R28, [R1+0x1efc] ;  /* 0x001efc00011c7983 */ /* 0x000f220000300800 */
[----:B------:R-:W-:-:S03]  /*5a770*/  ISETP.LT.AND P2, PT, R244, c[0x0][0x178], !P2 ;  /* 0x00005e00f4007a0c */ /* 0x000fc60005741270 */
[----:B------:R-:W4:Y:S01]  /*5a780*/  LDL.LU R26, [R1+0x1ef8] ;  /* 0x001ef800011a7983 */ /* 0x000f220000300800 */
[----:B------:R-:W-:-:S03]  /*5a790*/  IADD3 R27, R31, c[0x0][0x198], RZ ;  /* 0x000066001f1b7a10 */ /* 0x000fc60007ffe0ff */
[----:B-1----:R-:W4:Y:S01]  /*5a7a0*/  LDL.LU R24, [R1+0x1eec] ;  /* 0x001eec0001187983 */ /* 0x002f220000300800 */
[----:B------:R-:W-:-:S04]  /*5a7b0*/  IMAD.WIDE R8, R31, 0x4, R76 ;  /* 0x000000041f087825 */ /* 0x000fc800078e024c */
[C---:B------:R-:W-:Y:S01]  /*5a7c0*/  IMAD.WIDE R12, R27.reuse, 0x4, R230 ;  /* 0x000000041b0c7825 */ /* 0x040fe200078e02e6 */
[----:B------:R1:W-:Y:S03]  /*5a7d0*/  @P2 STG.E [R8.64], R21 ;  /* 0x0000001508002986 */ /* 0x0003e6000c101908 */
[C---:B------:R-:W-:Y:S01]  /*5a7e0*/  IMAD.WIDE R16, R27.reuse, 0x4, R228 ;  /* 0x000000041b107825 */ /* 0x040fe200078e02e4 */
[----:B------:R1:W-:Y:S03]  /*5a7f0*/  @P6 STG.E [R12.64], R162 ;  /* 0x000000a20c006986 */ /* 0x0003e6000c101908 */
[----:B--2---:R-:W-:Y:S01]  /*5a800*/  IMAD.WIDE R2, R27, 0x4, R78 ;  /* 0x000000041b027825 */ /* 0x004fe200078e024e */
        /* <DEDUP_REMOVED lines=8> */
[----:B------:R-:W-:-:S03]  /*5a890*/  ISETP.LT.AND P6, PT, R246, c[0x0][0x178], !P0 ;  /* 0x00005e00f6007a0c */ /* 0x000fc600047c1270 */
[----:B-1----:R-:W-:Y:S01]  /*5a8a0*/  IMAD.WIDE R8, R27, 0x4, R230 ;  /* 0x000000041b087825 */ /* 0x002fe200078e02e6 */
[----:B------:R-:W-:Y:S01]  /*5a8b0*/  ISETP.LT.AND P2, PT, R245, c[0x0][0x178], !P0 ;  /* 0x00005e00f5007a0c */ /* 0x000fe20004741270 */
[----:B------:R1:W-:Y:S01]  /*5a8c0*/  @P4 STG.E [R4.64], R10 ;  /* 0x0000000a04004986 */ /* 0x0003e2000c101908 */
[----:B------:R-:W-:Y:S02]  /*5a8d0*/  ISETP.LT.AND P0, PT, R244, c[0x0][0x178], !P0 ;  /* 0x00005e00f4007a0c */ /* 0x000fe40004701270 */
[----:B------:R-:W-:Y:S01]  /*5a8e0*/  ISETP.LT.AND P4, PT, R247, c[0x0][0x178], !P1 ;  /* 0x00005e00f7007a0c */ /* 0x000fe20004f81270 */
[----:B------:R1:W-:Y:S01]  /*5a8f0*/  @P5 STG.E [R8.64], R163 ;  /* 0x000000a308005986 */ /* 0x0003e2000c101908 */
[----:B------:R-:W-:Y:S01]  /*5a900*/  ISETP.LT.AND P5, PT, R246, c[0x0][0x178], !P1 ;  /* 0x00005e00f6007a0c */ /* 0x000fe20004fa1270 */
[C---:B------:R-:W-:Y:S01]  /*5a910*/  IMAD.WIDE R12, R27.reuse, 0x4, R228 ;  /* 0x000000041b0c7825 */ /* 0x040fe200078e02e4 */
[----:B------:R-:W-:-:S03]  /*5a920*/  IADD3 R25, R27, c[0x0][0x198], RZ ;  /* 0x000066001b197a10 */ /* 0x000fc60007ffe0ff */
[C---:B--2---:R-:W-:Y:S01]  /*5a930*/  IMAD.WIDE R16, R27.reuse, 0x4, R78 ;  /* 0x000000041b107825 */ /* 0x044fe200078e024e */
        /* <DEDUP_REMOVED lines=9> */
[----:B------:R-:W-:Y:S01]  /*5a9d0*/  @P4 STG.E [R4.64], R98 ;  /* 0x0000006204004986 */ /* 0x000fe2000c101908 */
[----:B------:R-:W-:-:S03]  /*5a9e0*/  IADD3 R27, R25, c[0x0][0x198], RZ ;  /* 0x00006600191b7a10 */ /* 0x000fc60007ffe0ff */
[----:B------:R1:W-:Y:S01]  /*5a9f0*/  @P5 STG.E [R20.64], R6 ;  /* 0x0000000614005986 */ /* 0x0003e2000c101908 */
[----:B------:R-:W-:Y:S01]  /*5aa00*/  ISETP.LT.AND P5, PT, R246, c[0x0][0x178], !P3 ;  /* 0x00005e00f6007a0c */ /* 0x000fe20005fa1270 */
[----:B------:R-:W-:-:S04]  /*5aa10*/  IMAD.WIDE R8, R25, 0x4, R78 ;  /* 0x0000000419087825 */ /* 0x000fc800078e024e */
[----:B--2---:R-:W-:Y:S01]  /*5aa20*/  IMAD.WIDE R12, R25, 0x4, R76 ;  /* 0x00000004190c7825 */ /* 0x004fe200078e024c */
[----:B------:R2:W-:Y:S03]  /*5aa30*/  @P2 STG.E [R8.64], R206 ;  /* 0x000000ce08002986 */ /* 0x0005e6000c101908 */
[----:B------:R-:W-:Y:S01]  /*5aa40*/  IMAD.WIDE R16, R27, 0x4, R230 ;  /* 0x000000041b107825 */ /* 0x000fe200078e02e6 */
[----:B------:R-:W-:Y:S01]  /*5aa50*/  ISETP.LT.AND P4, PT, R245, c[0x0][0x178], !P3 ;  /* 0x00005e00f5007a0c */ /* 0x000fe20005f81270 */
[----:B------:R2:W-:Y:S02]  /*5aa60*/  @P1 STG.E [R12.64], R14 ;  /* 0x0000000e0c001986 */ /* 0x0005e4000c101908 */
[C---:B-1----:R-:W-:Y:S01]  /*5aa70*/  IMAD.WIDE R2, R27.reuse, 0x4, R228 ;  /* 0x000000041b027825 */ /* 0x042fe200078e02e4 */
[----:B------:R-:W-:Y:S01]  /*5aa80*/  ISETP.LT.AND P3, PT, R244, c[0x0][0x178], !P3 ;  /* 0x00005e00f4007a0c */ /* 0x000fe20005f61270 */
[----:B------:R-:W-:Y:S01]  /*5aa90*/  @P6 STG.E [R16.64], R99 ;  /* 0x0000006310006986 */ /* 0x000fe2000c101908 */
[----:B------:R-:W-:-:S03]  /*5aaa0*/  IADD3 R21, R27, c[0x0][0x198], RZ ;  /* 0x000066001b157a10 */ /* 0x000fc60007ffe0ff */
[----:B------:R1:W-:Y:S01]  /*5aab0*/  @P5 STG.E [R2.64], R7 ;  /* 0x0000000702005986 */ /* 0x0003e2000c101908 */
[----:B------:R-:W-:-:S04]  /*5aac0*/  IMAD.WIDE R4, R27, 0x4, R78 ;  /* 0x000000041b047825 */ /* 0x000fc800078e024e */
[----:B--2---:R-:W-:Y:S01]  /*5aad0*/  IMAD.WIDE R8, R27, 0x4, R76 ;  /* 0x000000041b087825 */ /* 0x004fe200078e024c */
[----:B------:R2:W-:Y:S03]  /*5aae0*/  @P4 STG.E [R4.64], R207 ;  /* 0x000000cf04004986 */ /* 0x0005e6000c101908 */
[C---:B------:R-:W-:Y:S01]  /*5aaf0*/  IMAD.WIDE R10, R21.reuse, 0x4, R230 ;  /* 0x00000004150a7825 */ /* 0x040fe200078e02e6 */
[----:B------:R4:W-:Y:S03]  /*5ab00*/  @P3 STG.E [R8.64], R15 ;  /* 0x0000000f08003986 */ /* 0x0009e6000c101908 */
[----:B------:R-:W-:-:S04]  /*5ab10*/  IMAD.WIDE R12, R21, 0x4, R228 ;  /* 0x00000004150c7825 */ /* 0x000fc800078e02e4 */
[----:B-1----:R-:W-:-:S04]  /*5ab20*/  IMAD.WIDE R2, R21, 0x4, R78 ;  /* 0x0000000415027825 */ /* 0x002fc800078e024e */
[----:B--2---:R-:W-:Y:S01]  /*5ab30*/  IMAD.WIDE R4, R21, 0x4, R76 ;  /* 0x0000000415047825 */ /* 0x004fe200078e024c */
[----:B----4-:R-:W-:-:S04]  /*5ab40*/  ISETP.GE.AND P0, PT, R28, c[0x0][0x17c], PT ;  /* 0x00005f001c007a0c */ /* 0x010fc80003f06270 */
[----:B------:R-:W-:Y:S02]  /*5ab50*/  ISETP.LT.AND P6, PT, R247, c[0x0][0x178], !P0 ;  /* 0x00005e00f7007a0c */ /* 0x000fe400047c1270 */
[----:B------:R-:W-:Y:S02]  /*5ab60*/  ISETP.LT.AND P2, PT, R246, c[0x0][0x178], !P0 ;  /* 0x00005e00f6007a0c */ /* 0x000fe40004741270 */
[----:B------:R-:W-:Y:S02]  /*5ab70*/  ISETP.LT.AND P5, PT, R245, c[0x0][0x178], !P0 ;  /* 0x00005e00f5007a0c */ /* 0x000fe400047a1270 */
[----:B------:R-:W-:Y:S02]  /*5ab80*/  ISETP.LT.AND P0, PT, R244, c[0x0][0x178], !P0 ;  /* 0x00005e00f4007a0c */ /* 0x000fe40004701270 */
[----:B------:R-:W-:Y:S02]  /*5ab90*/  ISETP.GE.AND P1, PT, R26, c[0x0][0x17c], PT ;  /* 0x00005f001a007a0c */ /* 0x000fe40003f26270 */
[----:B------:R-:W-:-:S02]  /*5aba0*/  ISETP.GE.AND P4, PT, R24, c[0x0][0x17c], PT ;  /* 0x00005f0018007a0c */ /* 0x000fc40003f86270 */
[----:B------:R-:W-:Y:S01]  /*5abb0*/  ISETP.LT.AND P3, PT, R247, c[0x0][0x178], !P1 ;  /* 0x00005e00f7007a0c */ /* 0x000fe20004f61270 */
[----:B------:R1:W-:Y:S01]  /*5abc0*/  @P6 STG.E [R10.64], R94 ;  /* 0x0000005e0a006986 */ /* 0x0003e2000c101908 */
[----:B------:R-:W-:-:S03]  /*5abd0*/  ISETP.LT.AND P6, PT, R246, c[0x0][0x178], !P1 ;  /* 0x00005e00f6007a0c */ /* 0x000fc60004fc1270 */
[----:B------:R-:W-:Y:S01]  /*5abe0*/  @P2 STG.E [R12.64], R190 ;  /* 0x000000be0c002986 */ /* 0x000fe2000c101908 */
[----:B------:R-:W-:-:S03]  /*5abf0*/  IADD3 R17, R21, c[0x0][0x198], RZ ;  /* 0x0000660015117a10 */ /* 0x000fc60007ffe0ff */
[----:B------:R2:W-:Y:S01]  /*5ac00*/  @P5 STG.E [R2.64], R222 ;  /* 0x000000de02005986 */ /* 0x0005e2000c101908 */
[----:B------:R-:W-:Y:S02]  /*5ac10*/  ISETP.LT.AND P5, PT, R245, c[0x0][0x178], !P1 ;  /* 0x00005e00f5007a0c */ /* 0x000fe40004fa1270 */
[----:B------:R-:W-:Y:S01]  /*5ac20*/  ISETP.LT.AND P1, PT, R244, c[0x0][0x178], !P1 ;  /* 0x00005e00f4007a0c */ /* 0x000fe20004f21270 */
[----:B------:R4:W-:Y:S01]  /*5ac30*/  @P0 STG.E [R4.64], R18 ;  /* 0x0000001204000986 */ /* 0x0009e2000c101908 */
[----:B------:R-:W-:Y:S01]  /*5ac40*/  ISETP.LT.AND P0, PT, R247, c[0x0][0x178], !P4 ;  /* 0x00005e00f7007a0c */ /* 0x000fe20006701270 */
[C---:B------:R-:W-:Y:S01]  /*5ac50*/  IMAD.WIDE R6, R17.reuse, 0x4, R230 ;  /* 0x0000000411067825 */ /* 0x040fe200078e02e6 */
[----:B------:R-:W-:-:S03]  /*5ac60*/  IADD3 R15, R17, c[0x0][0x198], RZ ;  /* 0x00006600110f7a10 */ /* 0x000fc60007ffe0ff */
[C---:B------:R-:W-:Y:S01]  /*5ac70*/  IMAD.WIDE R8, R17.reuse, 0x4, R228 ;  /* 0x0000000411087825 */ /* 0x040fe200078e02e4 */
[----:B------:R4:W-:Y:S03]  /*5ac80*/  @P3 STG.E [R6.64], R95 ;  /* 0x0000005f06003986 */ /* 0x0009e6000c101908 */
[C---:B-1----:R-:W-:Y:S01]  /*5ac90*/  IMAD.WIDE R10, R17.reuse, 0x4, R78 ;  /* 0x00000004110a7825 */ /* 0x042fe200078e024e */
[----:B------:R1:W-:Y:S03]  /*5aca0*/  @P6 STG.E [R8.64], R191 ;  /* 0x000000bf08006986 */ /* 0x0003e6000c101908 */
[----:B--2---:R-:W-:Y:S01]  /*5acb0*/  IMAD.WIDE R2, R17, 0x4, R76 ;  /* 0x0000000411027825 */ /* 0x004fe200078e024c */
[----:B------:R2:W-:Y:S03]  /*5acc0*/  @P5 STG.E [R10.64], R223 ;  /* 0x000000df0a005986 */ /* 0x0005e6000c101908 */
[----:B------:R-:W-:Y:S01]  /*5acd0*/  IMAD.WIDE R12, R15, 0x4, R230 ;  /* 0x000000040f0c7825 */ /* 0x000fe200078e02e6 */
[----:B------:R2:W-:Y:S01]  /*5ace0*/  @P1 STG.E [R2.64], R19 ;  /* 0x0000001302001986 */ /* 0x0005e2000c101908 */
[----:B------:R-:W-:-:S03]  /*5acf0*/  ISETP.LT.AND P5, PT, R246, c[0x0][0x178], !P4 ;  /* 0x00005e00f6007a0c */ /* 0x000fc600067a1270 */
[----:B------:R2:W-:Y:S01]  /*5ad00*/  @P0 STG.E [R12.64], R126 ;  /* 0x0000007e0c000986 */ /* 0x0005e2000c101908 */
[----:B------:R-:W-:Y:S02]  /*5ad10*/  ISETP.LT.AND P0, PT, R245, c[0x0][0x178], !P4 ;  /* 0x00005e00f5007a0c */ /* 0x000fe40006701270 */
[----:B------:R-:W-:Y:S02]  /*5ad20*/  ISETP.LT.AND P4, PT, R244, c[0x0][0x178], !P4 ;  /* 0x00005e00f4007a0c */ /* 0x000fe40006781270 */
[C---:B------:R-:W-:Y:S01]  /*5ad30*/  IADD3 R17, R15.reuse, c[0x0][0x198], RZ ;  /* 0x000066000f117a10 */ /* 0x040fe20007ffe0ff */
[----:B----4-:R-:W-:-:S04]  /*5ad40*/  IMAD.WIDE R4, R15, 0x4, R228 ;  /* 0x000000040f047825 */ /* 0x010fc800078e02e4 */
[C---:B------:R-:W-:Y:S01]  /*5ad50*/  IMAD.WIDE R6, R15.reuse, 0x4, R78 ;  /* 0x000000040f067825 */ /* 0x040fe200078e024e */
[----:B------:R2:W-:Y:S03]  /*5ad60*/  @P5 STG.E [R4.64], R194 ;  /* 0x000000c204005986 */ /* 0x0005e6000c101908 */
[----:B-1----:R-:W-:Y:S01]  /*5ad70*/  IMAD.WIDE R8, R15, 0x4, R76 ;  /* 0x000000040f087825 */ /* 0x002fe200078e024c */
[----:B------:R2:W-:Y:S03]  /*5ad80*/  @P0 STG.E [R6.64], R226 ;  /* 0x000000e206000986 */ /* 0x0005e6000c101908 */
[C---:B------:R-:W-:Y:S01]  /*5ad90*/  IMAD.WIDE R230, R17.reuse, 0x4, R230 ;  /* 0x0000000411e67825 */ /* 0x040fe200078e02e6 */
[----:B------:R2:W-:Y:S03]  /*5ada0*/  @P4 STG.E [R8.64], R22 ;  /* 0x0000001608004986 */ /* 0x0005e6000c101908 */
[----:B------:R-:W-:-:S04]  /*5adb0*/  IMAD.WIDE R228, R17, 0x4, R228 ;  /* 0x0000000411e47825 */ /* 0x000fc800078e02e4 */
[----:B------:R-:W-:-:S04]  /*5adc0*/  IMAD.WIDE R78, R17, 0x4, R78 ;  /* 0x00000004114e7825 */ /* 0x000fc800078e024e */
[----:B------:R-:W-:Y:S01]  /*5add0*/  IMAD.WIDE R76, R17, 0x4, R76 ;  /* 0x00000004114c7825 */ /* 0x000fe200078e024c */
[----:B---3--:R-:W-:-:S04]  /*5ade0*/  ISETP.GE.AND P2, PT, R0, c[0x0][0x17c], PT ;  /* 0x00005f0000007a0c */ /* 0x008fc80003f46270 */
[----:B------:R-:W-:Y:S02]  /*5adf0*/  ISETP.LT.AND P3, PT, R247, c[0x0][0x178], !P2 ;  /* 0x00005e00f7007a0c */ /* 0x000fe40005761270 */
[----:B------:R-:W-:Y:S02]  /*5ae00*/  ISETP.LT.AND P6, PT, R246, c[0x0][0x178], !P2 ;  /* 0x00005e00f6007a0c */ /* 0x000fe400057c1270 */
[----:B------:R-:W-:Y:S02]  /*5ae10*/  ISETP.LT.AND P1, PT, R245, c[0x0][0x178], !P2 ;  /* 0x00005e00f5007a0c */ /* 0x000fe40005721270 */
[----:B------:R-:W-:-:S07]  /*5ae20*/  ISETP.LT.AND P2, PT, R244, c[0x0][0x178], !P2 ;  /* 0x00005e00f4007a0c */ /* 0x000fce0005741270 */
[----:B------:R2:W-:Y:S04]  /*5ae30*/  @P3 STG.E [R230.64], R127 ;  /* 0x0000007fe6003986 */ /* 0x0005e8000c101908 */
[----:B------:R2:W-:Y:S04]  /*5ae40*/  @P6 STG.E [R228.64], R195 ;  /* 0x000000c3e4006986 */ /* 0x0005e8000c101908 */
[----:B------:R2:W-:Y:S01]  /*5ae50*/  @P1 STG.E [R78.64], R227 ;  /* 0x000000e34e001986 */ /* 0x0005e2000c101908 */
[----:B------:R-:W-:Y:S05]  /*5ae60*/  @!P2 EXIT ;  /* 0x000000000000a94d */ /* 0x000fea0003800000 */
[----:B------:R-:W-:Y:S01]  /*5ae70*/  STG.E [R76.64], R23 ;  /* 0x000000174c007986 */ /* 0x000fe2000c101908 */
[----:B------:R-:W-:Y:S05]  /*5ae80*/  EXIT ;  /* 0x000000000000794d */ /* 0x000fea0003800000 */
.L_x_2:
[----:B------:R-:W-:-:S00]  /*5ae90*/  BRA `(.L_x_2) ;  /* 0xfffffff000007947 */ /* 0x000fc0000383ffff */
[----:B------:R-:W-:-:S00]  /*5aea0*/  NOP ;  /* 0x0000000000007918 */ /* 0x000fc00000000000 */
        /* <DEDUP_REMOVED lines=13> */
.L_x_3:


//--------------------- .nv.shared.matmul_kernel  --------------------------
	.section	.nv.shared.matmul_kernel,"aw",@nobits
	.sectionflags	@""
	.align	16
